	.target	sm_103a

	.elftype	@"ET_EXEC"


//--------------------- .note.nv.tkinfo           --------------------------
	.section	.note.nv.tkinfo,"",@"SHT_NOTE"
	.sectionflags	@"SHF_NOTE_NV_TKINFO"
	.tkinfo
        /*0018*/ 	.word	0x00000002
        /*0030*/ 	.string	""
        /*0030*/ 	.string	"ptxas"
        /*0030*/ 	.string	"Cuda compilation tools, release 13.0, V13.0.88"
        /*0030*/ 	.string	"Build cuda_13.0.r13.0/compiler.36424714_0"
        /*0030*/ 	.string	"-arch sm_103a -m 64 "



//--------------------- .note.nv.cuinfo           --------------------------
	.section	.note.nv.cuinfo,"",@"SHT_NOTE"
	.sectionflags	@"SHF_NOTE_NV_CUINFO"
        /*0018*/ 	.short	0x0002
        /*001a*/ 	.short	0x0067
        /*001c*/ 	.short	0x0082
	.zero		2


//--------------------- .nv.info                  --------------------------
	.section	.nv.info,"",@"SHT_CUDA_INFO"
	.align	4


	//----- nvinfo : EIATTR_REGCOUNT
	.align		4
        /*0000*/ 	.byte	0x04, 0x2f
        /*0002*/ 	.short	(.L_10 - .L_9)
	.align		4
.L_9:
        /*0004*/ 	.word	index@(_ZN10layer_norm31ln_parallel_residual_fwd_kernelINS_13Kernel_traitsIfffffjLj256ELj1ELj4ELj1ELj16ENS_18Kernel_traits_baseILj256EfffffjLj128EEEEELb1ELb1ELb1EEEvNS_9FwdParamsE)
        /*0008*/ 	.word	0x00000042


	//----- nvinfo : EIATTR_FRAME_SIZE
	.align		4
.L_10:
        /*000c*/ 	.byte	0x04, 0x11
        /*000e*/ 	.short	(.L_12 - .L_11)
	.align		4
.L_11:
        /*0010*/ 	.word	index@(_ZN10layer_norm31ln_parallel_residual_fwd_kernelINS_13Kernel_traitsIfffffjLj256ELj1ELj4ELj1ELj16ENS_18Kernel_traits_baseILj256EfffffjLj128EEEEELb1ELb1ELb1EEEvNS_9FwdParamsE)
        /*0014*/ 	.word	0x00000000


	//----- nvinfo : EIATTR_REGCOUNT
	.align		4
.L_12:
        /*0018*/ 	.byte	0x04, 0x2f
        /*001a*/ 	.short	(.L_14 - .L_13)
	.align		4
.L_13:
        /*001c*/ 	.word	index@(_ZN10layer_norm31ln_parallel_residual_fwd_kernelINS_13Kernel_traitsIfffffjLj256ELj1ELj4ELj1ELj16ENS_18Kernel_traits_baseILj256EfffffjLj128EEEEELb1ELb1ELb0EEEvNS_9FwdParamsE)
        /*0020*/ 	.word	0x00000040


	//----- nvinfo : EIATTR_FRAME_SIZE
	.align		4
.L_14:
        /*0024*/ 	.byte	0x04, 0x11
        /*0026*/ 	.short	(.L_16 - .L_15)
	.align		4
.L_15:
        /*0028*/ 	.word	index@(_ZN10layer_norm31ln_parallel_residual_fwd_kernelINS_13Kernel_traitsIfffffjLj256ELj1ELj4ELj1ELj16ENS_18Kernel_traits_baseILj256EfffffjLj128EEEEELb1ELb1ELb0EEEvNS_9FwdParamsE)
        /*002c*/ 	.word	0x00000000


	//----- nvinfo : EIATTR_REGCOUNT
	.align		4
.L_16:
        /*0030*/ 	.byte	0x04, 0x2f
        /*0032*/ 	.short	(.L_18 - .L_17)
	.align		4
.L_17:
        /*0034*/ 	.word	index@(_ZN10layer_norm31ln_parallel_residual_fwd_kernelINS_13Kernel_traitsIfffffjLj256ELj1ELj4ELj1ELj16ENS_18Kernel_traits_baseILj256EfffffjLj128EEEEELb1ELb0ELb1EEEvNS_9FwdParamsE)
        /*0038*/ 	.word	0x00000050


	//----- nvinfo : EIATTR_FRAME_SIZE
	.align		4
.L_18:
        /*003c*/ 	.byte	0x04, 0x11
        /*003e*/ 	.short	(.L_20 - .L_19)
	.align		4
.L_19:
        /*0040*/ 	.word	index@(_ZN10layer_norm31ln_parallel_residual_fwd_kernelINS_13Kernel_traitsIfffffjLj256ELj1ELj4ELj1ELj16ENS_18Kernel_traits_baseILj256EfffffjLj128EEEEELb1ELb0ELb1EEEvNS_9FwdParamsE)
        /*0044*/ 	.word	0x00000000


	//----- nvinfo : EIATTR_REGCOUNT
	.align		4
.L_20:
        /*0048*/ 	.byte	0x04, 0x2f
        /*004a*/ 	.short	(.L_22 - .L_21)
	.align		4
.L_21:
        /*004c*/ 	.word	index@(_ZN10layer_norm31ln_parallel_residual_fwd_kernelINS_13Kernel_traitsIfffffjLj256ELj1ELj4ELj1ELj16ENS_18Kernel_traits_baseILj256EfffffjLj128EEEEELb1ELb0ELb0EEEvNS_9FwdParamsE)
        /*0050*/ 	.word	0x00000050


	//----- nvinfo : EIATTR_FRAME_SIZE
	.align		4
.L_22:
        /*0054*/ 	.byte	0x04, 0x11
        /*0056*/ 	.short	(.L_24 - .L_23)
	.align		4
.L_23:
        /*0058*/ 	.word	index@(_ZN10layer_norm31ln_parallel_residual_fwd_kernelINS_13Kernel_traitsIfffffjLj256ELj1ELj4ELj1ELj16ENS_18Kernel_traits_baseILj256EfffffjLj128EEEEELb1ELb0ELb0EEEvNS_9FwdParamsE)
        /*005c*/ 	.word	0x00000000


	//----- nvinfo : EIATTR_REGCOUNT
	.align		4
.L_24:
        /*0060*/ 	.byte	0x04, 0x2f
        /*0062*/ 	.short	(.L_26 - .L_25)
	.align		4
.L_25:
        /*0064*/ 	.word	index@(_ZN10layer_norm31ln_parallel_residual_fwd_kernelINS_13Kernel_traitsIfffffjLj256ELj1ELj4ELj1ELj16ENS_18Kernel_traits_baseILj256EfffffjLj128EEEEELb0ELb1ELb1EEEvNS_9FwdParamsE)
        /*0068*/ 	.word	0x00000038


	//----- nvinfo : EIATTR_FRAME_SIZE
	.align		4
.L_26:
        /*006c*/ 	.byte	0x04, 0x11
        /*006e*/ 	.short	(.L_28 - .L_27)
	.align		4
.L_27:
        /*0070*/ 	.word	index@(_ZN10layer_norm31ln_parallel_residual_fwd_kernelINS_13Kernel_traitsIfffffjLj256ELj1ELj4ELj1ELj16ENS_18Kernel_traits_baseILj256EfffffjLj128EEEEELb0ELb1ELb1EEEvNS_9FwdParamsE)
        /*0074*/ 	.word	0x00000000


	//----- nvinfo : EIATTR_REGCOUNT
	.align		4
.L_28:
        /*0078*/ 	.byte	0x04, 0x2f
        /*007a*/ 	.short	(.L_30 - .L_29)
	.align		4
.L_29:
        /*007c*/ 	.word	index@(_ZN10layer_norm31ln_parallel_residual_fwd_kernelINS_13Kernel_traitsIfffffjLj256ELj1ELj4ELj1ELj16ENS_18Kernel_traits_baseILj256EfffffjLj128EEEEELb0ELb1ELb0EEEvNS_9FwdParamsE)
        /*0080*/ 	.word	0x00000038


	//----- nvinfo : EIATTR_FRAME_SIZE
	.align		4
.L_30:
        /*0084*/ 	.byte	0x04, 0x11
        /*0086*/ 	.short	(.L_32 - .L_31)
	.align		4
.L_31:
        /*0088*/ 	.word	index@(_ZN10layer_norm31ln_parallel_residual_fwd_kernelINS_13Kernel_traitsIfffffjLj256ELj1ELj4ELj1ELj16ENS_18Kernel_traits_baseILj256EfffffjLj128EEEEELb0ELb1ELb0EEEvNS_9FwdParamsE)
        /*008c*/ 	.word	0x00000000


	//----- nvinfo : EIATTR_REGCOUNT
	.align		4
.L_32:
        /*0090*/ 	.byte	0x04, 0x2f
        /*0092*/ 	.short	(.L_34 - .L_33)
	.align		4
.L_33:
        /*0094*/ 	.word	index@(_ZN10layer_norm31ln_parallel_residual_fwd_kernelINS_13Kernel_traitsIfffffjLj256ELj1ELj4ELj1ELj16ENS_18Kernel_traits_baseILj256EfffffjLj128EEEEELb0ELb0ELb1EEEvNS_9FwdParamsE)
        /*0098*/ 	.word	0x00000048


	//----- nvinfo : EIATTR_FRAME_SIZE
	.align		4
.L_34:
        /*009c*/ 	.byte	0x04, 0x11
        /*009e*/ 	.short	(.L_36 - .L_35)
	.align		4
.L_35:
        /*00a0*/ 	.word	index@(_ZN10layer_norm31ln_parallel_residual_fwd_kernelINS_13Kernel_traitsIfffffjLj256ELj1ELj4ELj1ELj16ENS_18Kernel_traits_baseILj256EfffffjLj128EEEEELb0ELb0ELb1EEEvNS_9FwdParamsE)
        /*00a4*/ 	.word	0x00000000


	//----- nvinfo : EIATTR_REGCOUNT
	.align		4
.L_36:
        /*00a8*/ 	.byte	0x04, 0x2f
        /*00aa*/ 	.short	(.L_38 - .L_37)
	.align		4
.L_37:
        /*00ac*/ 	.word	index@(_ZN10layer_norm31ln_parallel_residual_fwd_kernelINS_13Kernel_traitsIfffffjLj256ELj1ELj4ELj1ELj16ENS_18Kernel_traits_baseILj256EfffffjLj128EEEEELb0ELb0ELb0EEEvNS_9FwdParamsE)
        /*00b0*/ 	.word	0x00000048


	//----- nvinfo : EIATTR_FRAME_SIZE
	.align		4
.L_38:
        /*00b4*/ 	.byte	0x04, 0x11
        /*00b6*/ 	.short	(.L_40 - .L_39)
	.align		4
.L_39:
        /*00b8*/ 	.word	index@(_ZN10layer_norm31ln_parallel_residual_fwd_kernelINS_13Kernel_traitsIfffffjLj256ELj1ELj4ELj1ELj16ENS_18Kernel_traits_baseILj256EfffffjLj128EEEEELb0ELb0ELb0EEEvNS_9FwdParamsE)
        /*00bc*/ 	.word	0x00000000


	//----- nvinfo : EIATTR_REGCOUNT
	.align		4
.L_40:
        /*00c0*/ 	.byte	0x04, 0x2f
        /*00c2*/ 	.short	(.L_42 - .L_41)
	.align		4
.L_41:
        /*00c4*/ 	.word	index@(_ZN10layer_norm31ln_parallel_residual_fwd_kernelINS_13Kernel_traitsI6__halfffffjLj256ELj1ELj4ELj1ELj16ENS_18Kernel_traits_baseILj256ES2_ffffjLj128EEEEELb1ELb1ELb1EEEvNS_9FwdParamsE)
        /*00c8*/ 	.word	0x00000042


	//----- nvinfo : EIATTR_FRAME_SIZE
	.align		4
.L_42:
        /*00cc*/ 	.byte	0x04, 0x11
        /*00ce*/ 	.short	(.L_44 - .L_43)
	.align		4
.L_43:
        /*00d0*/ 	.word	index@(_ZN10layer_norm31ln_parallel_residual_fwd_kernelINS_13Kernel_traitsI6__halfffffjLj256ELj1ELj4ELj1ELj16ENS_18Kernel_traits_baseILj256ES2_ffffjLj128EEEEELb1ELb1ELb1EEEvNS_9FwdParamsE)
        /*00d4*/ 	.word	0x00000000


	//----- nvinfo : EIATTR_REGCOUNT
	.align		4
.L_44:
        /*00d8*/ 	.byte	0x04, 0x2f
        /*00da*/ 	.short	(.L_46 - .L_45)
	.align		4
.L_45:
        /*00dc*/ 	.word	index@(_ZN10layer_norm31ln_parallel_residual_fwd_kernelINS_13Kernel_traitsI6__halfffffjLj256ELj1ELj4ELj1ELj16ENS_18Kernel_traits_baseILj256ES2_ffffjLj128EEEEELb1ELb1ELb0EEEvNS_9FwdParamsE)
        /*00e0*/ 	.word	0x0000003e


	//----- nvinfo : EIATTR_FRAME_SIZE
	.align		4
.L_46:
        /*00e4*/ 	.byte	0x04, 0x11
        /*00e6*/ 	.short	(.L_48 - .L_47)
	.align		4
.L_47:
        /*00e8*/ 	.word	index@(_ZN10layer_norm31ln_parallel_residual_fwd_kernelINS_13Kernel_traitsI6__halfffffjLj256ELj1ELj4ELj1ELj16ENS_18Kernel_traits_baseILj256ES2_ffffjLj128EEEEELb1ELb1ELb0EEEvNS_9FwdParamsE)
        /*00ec*/ 	.word	0x00000000


	//----- nvinfo : EIATTR_REGCOUNT
	.align		4
.L_48:
        /*00f0*/ 	.byte	0x04, 0x2f
        /*00f2*/ 	.short	(.L_50 - .L_49)
	.align		4
.L_49:
        /*00f4*/ 	.word	index@(_ZN10layer_norm31ln_parallel_residual_fwd_kernelINS_13Kernel_traitsI6__halfffffjLj256ELj1ELj4ELj1ELj16ENS_18Kernel_traits_baseILj256ES2_ffffjLj128EEEEELb1ELb0ELb1EEEvNS_9FwdParamsE)
        /*00f8*/ 	.word	0x00000050


	//----- nvinfo : EIATTR_FRAME_SIZE
	.align		4
.L_50:
        /*00fc*/ 	.byte	0x04, 0x11
        /*00fe*/ 	.short	(.L_52 - .L_51)
	.align		4
.L_51:
        /*0100*/ 	.word	index@(_ZN10layer_norm31ln_parallel_residual_fwd_kernelINS_13Kernel_traitsI6__halfffffjLj256ELj1ELj4ELj1ELj16ENS_18Kernel_traits_baseILj256ES2_ffffjLj128EEEEELb1ELb0ELb1EEEvNS_9FwdParamsE)
        /*0104*/ 	.word	0x00000000


	//----- nvinfo : EIATTR_REGCOUNT
	.align		4
.L_52:
        /*0108*/ 	.byte	0x04, 0x2f
        /*010a*/ 	.short	(.L_54 - .L_53)
	.align		4
.L_53:
        /*010c*/ 	.word	index@(_ZN10layer_norm31ln_parallel_residual_fwd_kernelINS_13Kernel_traitsI6__halfffffjLj256ELj1ELj4ELj1ELj16ENS_18Kernel_traits_baseILj256ES2_ffffjLj128EEEEELb1ELb0ELb0EEEvNS_9FwdParamsE)
        /*0110*/ 	.word	0x00000046


	//----- nvinfo : EIATTR_FRAME_SIZE
	.align		4
.L_54:
        /*0114*/ 	.byte	0x04, 0x11
        /*0116*/ 	.short	(.L_56 - .L_55)
	.align		4
.L_55:
        /*0118*/ 	.word	index@(_ZN10layer_norm31ln_parallel_residual_fwd_kernelINS_13Kernel_traitsI6__halfffffjLj256ELj1ELj4ELj1ELj16ENS_18Kernel_traits_baseILj256ES2_ffffjLj128EEEEELb1ELb0ELb0EEEvNS_9FwdParamsE)
        /*011c*/ 	.word	0x00000000


	//----- nvinfo : EIATTR_REGCOUNT
	.align		4
.L_56:
        /*0120*/ 	.byte	0x04, 0x2f
        /*0122*/ 	.short	(.L_58 - .L_57)
	.align		4
.L_57:
        /*0124*/ 	.word	index@(_ZN10layer_norm31ln_parallel_residual_fwd_kernelINS_13Kernel_traitsI6__halfffffjLj256ELj1ELj4ELj1ELj16ENS_18Kernel_traits_baseILj256ES2_ffffjLj128EEEEELb0ELb1ELb1EEEvNS_9FwdParamsE)
        /*0128*/ 	.word	0x00000038


	//----- nvinfo : EIATTR_FRAME_SIZE
	.align		4
.L_58:
        /*012c*/ 	.byte	0x04, 0x11
        /*012e*/ 	.short	(.L_60 - .L_59)
	.align		4
.L_59:
        /*0130*/ 	.word	index@(_ZN10layer_norm31ln_parallel_residual_fwd_kernelINS_13Kernel_traitsI6__halfffffjLj256ELj1ELj4ELj1ELj16ENS_18Kernel_traits_baseILj256ES2_ffffjLj128EEEEELb0ELb1ELb1EEEvNS_9FwdParamsE)
        /*0134*/ 	.word	0x00000000


	//----- nvinfo : EIATTR_REGCOUNT
	.align		4
.L_60:
        /*0138*/ 	.byte	0x04, 0x2f
        /*013a*/ 	.short	(.L_62 - .L_61)
	.align		4
.L_61:
        /*013c*/ 	.word	index@(_ZN10layer_norm31ln_parallel_residual_fwd_kernelINS_13Kernel_traitsI6__halfffffjLj256ELj1ELj4ELj1ELj16ENS_18Kernel_traits_baseILj256ES2_ffffjLj128EEEEELb0ELb1ELb0EEEvNS_9FwdParamsE)
        /*0140*/ 	.word	0x00000033


	//----- nvinfo : EIATTR_FRAME_SIZE
	.align		4
.L_62:
        /*0144*/ 	.byte	0x04, 0x11
        /*0146*/ 	.short	(.L_64 - .L_63)
	.align		4
.L_63:
        /*0148*/ 	.word	index@(_ZN10layer_norm31ln_parallel_residual_fwd_kernelINS_13Kernel_traitsI6__halfffffjLj256ELj1ELj4ELj1ELj16ENS_18Kernel_traits_baseILj256ES2_ffffjLj128EEEEELb0ELb1ELb0EEEvNS_9FwdParamsE)
        /*014c*/ 	.word	0x00000000


	//----- nvinfo : EIATTR_REGCOUNT
	.align		4
.L_64:
        /*0150*/ 	.byte	0x04, 0x2f
        /*0152*/ 	.short	(.L_66 - .L_65)
	.align		4
.L_65:
        /*0154*/ 	.word	index@(_ZN10layer_norm31ln_parallel_residual_fwd_kernelINS_13Kernel_traitsI6__halfffffjLj256ELj1ELj4ELj1ELj16ENS_18Kernel_traits_baseILj256ES2_ffffjLj128EEEEELb0ELb0ELb1EEEvNS_9FwdParamsE)
        /*0158*/ 	.word	0x00000048


	//----- nvinfo : EIATTR_FRAME_SIZE
	.align		4
.L_66:
        /*015c*/ 	.byte	0x04, 0x11
        /*015e*/ 	.short	(.L_68 - .L_67)
	.align		4
.L_67:
        /*0160*/ 	.word	index@(_ZN10layer_norm31ln_parallel_residual_fwd_kernelINS_13Kernel_traitsI6__halfffffjLj256ELj1ELj4ELj1ELj16ENS_18Kernel_traits_baseILj256ES2_ffffjLj128EEEEELb0ELb0ELb1EEEvNS_9FwdParamsE)
        /*0164*/ 	.word	0x00000000


	//----- nvinfo : EIATTR_REGCOUNT
	.align		4
.L_68:
        /*0168*/ 	.byte	0x04, 0x2f
        /*016a*/ 	.short	(.L_70 - .L_69)
	.align		4
.L_69:
        /*016c*/ 	.word	index@(_ZN10layer_norm31ln_parallel_residual_fwd_kernelINS_13Kernel_traitsI6__halfffffjLj256ELj1ELj4ELj1ELj16ENS_18Kernel_traits_baseILj256ES2_ffffjLj128EEEEELb0ELb0ELb0EEEvNS_9FwdParamsE)
        /*0170*/ 	.word	0x00000040


	//----- nvinfo : EIATTR_FRAME_SIZE
	.align		4
.L_70:
        /*0174*/ 	.byte	0x04, 0x11
        /*0176*/ 	.short	(.L_72 - .L_71)
	.align		4
.L_71:
        /*0178*/ 	.word	index@(_ZN10layer_norm31ln_parallel_residual_fwd_kernelINS_13Kernel_traitsI6__halfffffjLj256ELj1ELj4ELj1ELj16ENS_18Kernel_traits_baseILj256ES2_ffffjLj128EEEEELb0ELb0ELb0EEEvNS_9FwdParamsE)
        /*017c*/ 	.word	0x00000000


	//----- nvinfo : EIATTR_REGCOUNT
	.align		4
.L_72:
        /*0180*/ 	.byte	0x04, 0x2f
        /*0182*/ 	.short	(.L_74 - .L_73)
	.align		4
.L_73:
        /*0184*/ 	.word	index@(_ZN10layer_norm31ln_parallel_residual_fwd_kernelINS_13Kernel_traitsIf6__halffS2_fjLj256ELj1ELj4ELj1ELj16ENS_18Kernel_traits_baseILj256EfS2_fS2_fjLj128EEEEELb1ELb1ELb1EEEvNS_9FwdParamsE)
        /*0188*/ 	.word	0x00000048


	//----- nvinfo : EIATTR_FRAME_SIZE
	.align		4
.L_74:
        /*018c*/ 	.byte	0x04, 0x11
        /*018e*/ 	.short	(.L_76 - .L_75)
	.align		4
.L_75:
        /*0190*/ 	.word	index@(_ZN10layer_norm31ln_parallel_residual_fwd_kernelINS_13Kernel_traitsIf6__halffS2_fjLj256ELj1ELj4ELj1ELj16ENS_18Kernel_traits_baseILj256EfS2_fS2_fjLj128EEEEELb1ELb1ELb1EEEvNS_9FwdParamsE)
        /*0194*/ 	.word	0x00000000


	//----- nvinfo : EIATTR_REGCOUNT
	.align		4
.L_76:
        /*0198*/ 	.byte	0x04, 0x2f
        /*019a*/ 	.short	(.L_78 - .L_77)
	.align		4
.L_77:
        /*019c*/ 	.word	index@(_ZN10layer_norm31ln_parallel_residual_fwd_kernelINS_13Kernel_traitsIf6__halffS2_fjLj256ELj1ELj4ELj1ELj16ENS_18Kernel_traits_baseILj256EfS2_fS2_fjLj128EEEEELb1ELb1ELb0EEEvNS_9FwdParamsE)
        /*01a0*/ 	.word	0x00000048


	//----- nvinfo : EIATTR_FRAME_SIZE
	.align		4
.L_78:
        /*01a4*/ 	.byte	0x04, 0x11
        /*01a6*/ 	.short	(.L_80 - .L_79)
	.align		4
.L_79:
        /*01a8*/ 	.word	index@(_ZN10layer_norm31ln_parallel_residual_fwd_kernelINS_13Kernel_traitsIf6__halffS2_fjLj256ELj1ELj4ELj1ELj16ENS_18Kernel_traits_baseILj256EfS2_fS2_fjLj128EEEEELb1ELb1ELb0EEEvNS_9FwdParamsE)
        /*01ac*/ 	.word	0x00000000


	//----- nvinfo : EIATTR_REGCOUNT
	.align		4
.L_80:
        /*01b0*/ 	.byte	0x04, 0x2f
        /*01b2*/ 	.short	(.L_82 - .L_81)
	.align		4
.L_81:
        /*01b4*/ 	.word	index@(_ZN10layer_norm31ln_parallel_residual_fwd_kernelINS_13Kernel_traitsIf6__halffS2_fjLj256ELj1ELj4ELj1ELj16ENS_18Kernel_traits_baseILj256EfS2_fS2_fjLj128EEEEELb1ELb0ELb1EEEvNS_9FwdParamsE)
        /*01b8*/ 	.word	0x0000005a


	//----- nvinfo : EIATTR_FRAME_SIZE
	.align		4
.L_82:
        /*01bc*/ 	.byte	0x04, 0x11
        /*01be*/ 	.short	(.L_84 - .L_83)
	.align		4
.L_83:
        /*01c0*/ 	.word	index@(_ZN10layer_norm31ln_parallel_residual_fwd_kernelINS_13Kernel_traitsIf6__halffS2_fjLj256ELj1ELj4ELj1ELj16ENS_18Kernel_traits_baseILj256EfS2_fS2_fjLj128EEEEELb1ELb0ELb1EEEvNS_9FwdParamsE)
        /*01c4*/ 	.word	0x00000000


	//----- nvinfo : EIATTR_REGCOUNT
	.align		4
.L_84:
        /*01c8*/ 	.byte	0x04, 0x2f
        /*01ca*/ 	.short	(.L_86 - .L_85)
	.align		4
.L_85:
        /*01cc*/ 	.word	index@(_ZN10layer_norm31ln_parallel_residual_fwd_kernelINS_13Kernel_traitsIf6__halffS2_fjLj256ELj1ELj4ELj1ELj16ENS_18Kernel_traits_baseILj256EfS2_fS2_fjLj128EEEEELb1ELb0ELb0EEEvNS_9FwdParamsE)
        /*01d0*/ 	.word	0x0000005e


	//----- nvinfo : EIATTR_FRAME_SIZE
	.align		4
.L_86:
        /*01d4*/ 	.byte	0x04, 0x11
        /*01d6*/ 	.short	(.L_88 - .L_87)
	.align		4
.L_87:
        /*01d8*/ 	.word	index@(_ZN10layer_norm31ln_parallel_residual_fwd_kernelINS_13Kernel_traitsIf6__halffS2_fjLj256ELj1ELj4ELj1ELj16ENS_18Kernel_traits_baseILj256EfS2_fS2_fjLj128EEEEELb1ELb0ELb0EEEvNS_9FwdParamsE)
        /*01dc*/ 	.word	0x00000000


	//----- nvinfo : EIATTR_REGCOUNT
	.align		4
.L_88:
        /*01e0*/ 	.byte	0x04, 0x2f
        /*01e2*/ 	.short	(.L_90 - .L_89)
	.align		4
.L_89:
        /*01e4*/ 	.word	index@(_ZN10layer_norm31ln_parallel_residual_fwd_kernelINS_13Kernel_traitsIf6__halffS2_fjLj256ELj1ELj4ELj1ELj16ENS_18Kernel_traits_baseILj256EfS2_fS2_fjLj128EEEEELb0ELb1ELb1EEEvNS_9FwdParamsE)
        /*01e8*/ 	.word	0x00000038


	//----- nvinfo : EIATTR_FRAME_SIZE
	.align		4
.L_90:
        /*01ec*/ 	.byte	0x04, 0x11
        /*01ee*/ 	.short	(.L_92 - .L_91)
	.align		4
.L_91:
        /*01f0*/ 	.word	index@(_ZN10layer_norm31ln_parallel_residual_fwd_kernelINS_13Kernel_traitsIf6__halffS2_fjLj256ELj1ELj4ELj1ELj16ENS_18Kernel_traits_baseILj256EfS2_fS2_fjLj128EEEEELb0ELb1ELb1EEEvNS_9FwdParamsE)
        /*01f4*/ 	.word	0x00000000


	//----- nvinfo : EIATTR_REGCOUNT
	.align		4
.L_92:
        /*01f8*/ 	.byte	0x04, 0x2f
        /*01fa*/ 	.short	(.L_94 - .L_93)
	.align		4
.L_93:
        /*01fc*/ 	.word	index@(_ZN10layer_norm31ln_parallel_residual_fwd_kernelINS_13Kernel_traitsIf6__halffS2_fjLj256ELj1ELj4ELj1ELj16ENS_18Kernel_traits_baseILj256EfS2_fS2_fjLj128EEEEELb0ELb1ELb0EEEvNS_9FwdParamsE)
        /*0200*/ 	.word	0x00000038


	//----- nvinfo : EIATTR_FRAME_SIZE
	.align		4
.L_94:
        /*0204*/ 	.byte	0x04, 0x11
        /*0206*/ 	.short	(.L_96 - .L_95)
	.align		4
.L_95:
        /*0208*/ 	.word	index@(_ZN10layer_norm31ln_parallel_residual_fwd_kernelINS_13Kernel_traitsIf6__halffS2_fjLj256ELj1ELj4ELj1ELj16ENS_18Kernel_traits_baseILj256EfS2_fS2_fjLj128EEEEELb0ELb1ELb0EEEvNS_9FwdParamsE)
        /*020c*/ 	.word	0x00000000


	//----- nvinfo : EIATTR_REGCOUNT
	.align		4
.L_96:
        /*0210*/ 	.byte	0x04, 0x2f
        /*0212*/ 	.short	(.L_98 - .L_97)
	.align		4
.L_97:
        /*0214*/ 	.word	index@(_ZN10layer_norm31ln_parallel_residual_fwd_kernelINS_13Kernel_traitsIf6__halffS2_fjLj256ELj1ELj4ELj1ELj16ENS_18Kernel_traits_baseILj256EfS2_fS2_fjLj128EEEEELb0ELb0ELb1EEEvNS_9FwdParamsE)
        /*0218*/ 	.word	0x00000040


	//----- nvinfo : EIATTR_FRAME_SIZE
	.align		4
.L_98:
        /*021c*/ 	.byte	0x04, 0x11
        /*021e*/ 	.short	(.L_100 - .L_99)
	.align		4
.L_99:
        /*0220*/ 	.word	index@(_ZN10layer_norm31ln_parallel_residual_fwd_kernelINS_13Kernel_traitsIf6__halffS2_fjLj256ELj1ELj4ELj1ELj16ENS_18Kernel_traits_baseILj256EfS2_fS2_fjLj128EEEEELb0ELb0ELb1EEEvNS_9FwdParamsE)
        /*0224*/ 	.word	0x00000000


	//----- nvinfo : EIATTR_REGCOUNT
	.align		4
.L_100:
        /*0228*/ 	.byte	0x04, 0x2f
        /*022a*/ 	.short	(.L_102 - .L_101)
	.align		4
.L_101:
        /*022c*/ 	.word	index@(_ZN10layer_norm31ln_parallel_residual_fwd_kernelINS_13Kernel_traitsIf6__halffS2_fjLj256ELj1ELj4ELj1ELj16ENS_18Kernel_traits_baseILj256EfS2_fS2_fjLj128EEEEELb0ELb0ELb0EEEvNS_9FwdParamsE)
        /*0230*/ 	.word	0x00000048


	//----- nvinfo : EIATTR_FRAME_SIZE
	.align		4
.L_102:
        /*0234*/ 	.byte	0x04, 0x11
        /*0236*/ 	.short	(.L_104 - .L_103)
	.align		4
.L_103:
        /*0238*/ 	.word	index@(_ZN10layer_norm31ln_parallel_residual_fwd_kernelINS_13Kernel_traitsIf6__halffS2_fjLj256ELj1ELj4ELj1ELj16ENS_18Kernel_traits_baseILj256EfS2_fS2_fjLj128EEEEELb0ELb0ELb0EEEvNS_9FwdParamsE)
        /*023c*/ 	.word	0x00000000


	//----- nvinfo : EIATTR_REGCOUNT
	.align		4
.L_104:
        /*0240*/ 	.byte	0x04, 0x2f
        /*0242*/ 	.short	(.L_106 - .L_105)
	.align		4
.L_105:
        /*0244*/ 	.word	index@(_ZN10layer_norm31ln_parallel_residual_fwd_kernelINS_13Kernel_traitsI6__halfS2_fS2_fjLj256ELj1ELj4ELj1ELj16ENS_18Kernel_traits_baseILj256ES2_S2_fS2_fjLj128EEEEELb1ELb1ELb1EEEvNS_9FwdParamsE)
        /*0248*/ 	.word	0x00000048


	//----- nvinfo : EIATTR_FRAME_SIZE
	.align		4
.L_106:
        /*024c*/ 	.byte	0x04, 0x11
        /*024e*/ 	.short	(.L_108 - .L_107)
	.align		4
.L_107:
        /*0250*/ 	.word	index@(_ZN10layer_norm31ln_parallel_residual_fwd_kernelINS_13Kernel_traitsI6__halfS2_fS2_fjLj256ELj1ELj4ELj1ELj16ENS_18Kernel_traits_baseILj256ES2_S2_fS2_fjLj128EEEEELb1ELb1ELb1EEEvNS_9FwdParamsE)
        /*0254*/ 	.word	0x00000000


	//----- nvinfo : EIATTR_REGCOUNT
	.align		4
.L_108:
        /*0258*/ 	.byte	0x04, 0x2f
        /*025a*/ 	.short	(.L_110 - .L_109)
	.align		4
.L_109:
        /*025c*/ 	.word	index@(_ZN10layer_norm31ln_parallel_residual_fwd_kernelINS_13Kernel_traitsI6__halfS2_fS2_fjLj256ELj1ELj4ELj1ELj16ENS_18Kernel_traits_baseILj256ES2_S2_fS2_fjLj128EEEEELb1ELb1ELb0EEEvNS_9FwdParamsE)
        /*0260*/ 	.word	0x00000042


	//----- nvinfo : EIATTR_FRAME_SIZE
	.align		4
.L_110:
        /*0264*/ 	.byte	0x04, 0x11
        /*0266*/ 	.short	(.L_112 - .L_111)
	.align		4
.L_111:
        /*0268*/ 	.word	index@(_ZN10layer_norm31ln_parallel_residual_fwd_kernelINS_13Kernel_traitsI6__halfS2_fS2_fjLj256ELj1ELj4ELj1ELj16ENS_18Kernel_traits_baseILj256ES2_S2_fS2_fjLj128EEEEELb1ELb1ELb0EEEvNS_9FwdParamsE)
        /*026c*/ 	.word	0x00000000


	//----- nvinfo : EIATTR_REGCOUNT
	.align		4
.L_112:
        /*0270*/ 	.byte	0x04, 0x2f
        /*0272*/ 	.short	(.L_114 - .L_113)
	.align		4
.L_113:
        /*0274*/ 	.word	index@(_ZN10layer_norm31ln_parallel_residual_fwd_kernelINS_13Kernel_traitsI6__halfS2_fS2_fjLj256ELj1ELj4ELj1ELj16ENS_18Kernel_traits_baseILj256ES2_S2_fS2_fjLj128EEEEELb1ELb0ELb1EEEvNS_9FwdParamsE)
        /*0278*/ 	.word	0x0000005a


	//----- nvinfo : EIATTR_FRAME_SIZE
	.align		4
.L_114:
        /*027c*/ 	.byte	0x04, 0x11
        /*027e*/ 	.short	(.L_116 - .L_115)
	.align		4
.L_115:
        /*0280*/ 	.word	index@(_ZN10layer_norm31ln_parallel_residual_fwd_kernelINS_13Kernel_traitsI6__halfS2_fS2_fjLj256ELj1ELj4ELj1ELj16ENS_18Kernel_traits_baseILj256ES2_S2_fS2_fjLj128EEEEELb1ELb0ELb1EEEvNS_9FwdParamsE)
        /*0284*/ 	.word	0x00000000


	//----- nvinfo : EIATTR_REGCOUNT
	.align		4
.L_116:
        /*0288*/ 	.byte	0x04, 0x2f
        /*028a*/ 	.short	(.L_118 - .L_117)
	.align		4
.L_117:
        /*028c*/ 	.word	index@(_ZN10layer_norm31ln_parallel_residual_fwd_kernelINS_13Kernel_traitsI6__halfS2_fS2_fjLj256ELj1ELj4ELj1ELj16ENS_18Kernel_traits_baseILj256ES2_S2_fS2_fjLj128EEEEELb1ELb0ELb0EEEvNS_9FwdParamsE)
        /*0290*/ 	.word	0x00000050


	//----- nvinfo : EIATTR_FRAME_SIZE
	.align		4
.L_118:
        /*0294*/ 	.byte	0x04, 0x11
        /*0296*/ 	.short	(.L_120 - .L_119)
	.align		4
.L_119:
        /*0298*/ 	.word	index@(_ZN10layer_norm31ln_parallel_residual_fwd_kernelINS_13Kernel_traitsI6__halfS2_fS2_fjLj256ELj1ELj4ELj1ELj16ENS_18Kernel_traits_baseILj256ES2_S2_fS2_fjLj128EEEEELb1ELb0ELb0EEEvNS_9FwdParamsE)
        /*029c*/ 	.word	0x00000000


	//----- nvinfo : EIATTR_REGCOUNT
	.align		4
.L_120:
        /*02a0*/ 	.byte	0x04, 0x2f
        /*02a2*/ 	.short	(.L_122 - .L_121)
	.align		4
.L_121:
        /*02a4*/ 	.word	index@(_ZN10layer_norm31ln_parallel_residual_fwd_kernelINS_13Kernel_traitsI6__halfS2_fS2_fjLj256ELj1ELj4ELj1ELj16ENS_18Kernel_traits_baseILj256ES2_S2_fS2_fjLj128EEEEELb0ELb1ELb1EEEvNS_9FwdParamsE)
        /*02a8*/ 	.word	0x00000038


	//----- nvinfo : EIATTR_FRAME_SIZE
	.align		4
.L_122:
        /*02ac*/ 	.byte	0x04, 0x11
        /*02ae*/ 	.short	(.L_124 - .L_123)
	.align		4
.L_123:
        /*02b0*/ 	.word	index@(_ZN10layer_norm31ln_parallel_residual_fwd_kernelINS_13Kernel_traitsI6__halfS2_fS2_fjLj256ELj1ELj4ELj1ELj16ENS_18Kernel_traits_baseILj256ES2_S2_fS2_fjLj128EEEEELb0ELb1ELb1EEEvNS_9FwdParamsE)
        /*02b4*/ 	.word	0x00000000


	//----- nvinfo : EIATTR_REGCOUNT
	.align		4
.L_124:
        /*02b8*/ 	.byte	0x04, 0x2f
        /*02ba*/ 	.short	(.L_126 - .L_125)
	.align		4
.L_125:
        /*02bc*/ 	.word	index@(_ZN10layer_norm31ln_parallel_residual_fwd_kernelINS_13Kernel_traitsI6__halfS2_fS2_fjLj256ELj1ELj4ELj1ELj16ENS_18Kernel_traits_baseILj256ES2_S2_fS2_fjLj128EEEEELb0ELb1ELb0EEEvNS_9FwdParamsE)
        /*02c0*/ 	.word	0x0000002f


	//----- nvinfo : EIATTR_FRAME_SIZE
	.align		4
.L_126:
        /*02c4*/ 	.byte	0x04, 0x11
        /*02c6*/ 	.short	(.L_128 - .L_127)
	.align		4
.L_127:
        /*02c8*/ 	.word	index@(_ZN10layer_norm31ln_parallel_residual_fwd_kernelINS_13Kernel_traitsI6__halfS2_fS2_fjLj256ELj1ELj4ELj1ELj16ENS_18Kernel_traits_baseILj256ES2_S2_fS2_fjLj128EEEEELb0ELb1ELb0EEEvNS_9FwdParamsE)
        /*02cc*/ 	.word	0x00000000


	//----- nvinfo : EIATTR_REGCOUNT
	.align		4
.L_128:
        /*02d0*/ 	.byte	0x04, 0x2f
        /*02d2*/ 	.short	(.L_130 - .L_129)
	.align		4
.L_129:
        /*02d4*/ 	.word	index@(_ZN10layer_norm31ln_parallel_residual_fwd_kernelINS_13Kernel_traitsI6__halfS2_fS2_fjLj256ELj1ELj4ELj1ELj16ENS_18Kernel_traits_baseILj256ES2_S2_fS2_fjLj128EEEEELb0ELb0ELb1EEEvNS_9FwdParamsE)
        /*02d8*/ 	.word	0x00000040


	//----- nvinfo : EIATTR_FRAME_SIZE
	.align		4
.L_130:
        /*02dc*/ 	.byte	0x04, 0x11
        /*02de*/ 	.short	(.L_132 - .L_131)
	.align		4
.L_131:
        /*02e0*/ 	.word	index@(_ZN10layer_norm31ln_parallel_residual_fwd_kernelINS_13Kernel_traitsI6__halfS2_fS2_fjLj256ELj1ELj4ELj1ELj16ENS_18Kernel_traits_baseILj256ES2_S2_fS2_fjLj128EEEEELb0ELb0ELb1EEEvNS_9FwdParamsE)
        /*02e4*/ 	.word	0x00000000


	//----- nvinfo : EIATTR_REGCOUNT
	.align		4
.L_132:
        /*02e8*/ 	.byte	0x04, 0x2f
        /*02ea*/ 	.short	(.L_134 - .L_133)
	.align		4
.L_133:
        /*02ec*/ 	.word	index@(_ZN10layer_norm31ln_parallel_residual_fwd_kernelINS_13Kernel_traitsI6__halfS2_fS2_fjLj256ELj1ELj4ELj1ELj16ENS_18Kernel_traits_baseILj256ES2_S2_fS2_fjLj128EEEEELb0ELb0ELb0EEEvNS_9FwdParamsE)
        /*02f0*/ 	.word	0x00000040


	//----- nvinfo : EIATTR_FRAME_SIZE
	.align		4
.L_134:
        /*02f4*/ 	.byte	0x04, 0x11
        /*02f6*/ 	.short	(.L_136 - .L_135)
	.align		4
.L_135:
        /*02f8*/ 	.word	index@(_ZN10layer_norm31ln_parallel_residual_fwd_kernelINS_13Kernel_traitsI6__halfS2_fS2_fjLj256ELj1ELj4ELj1ELj16ENS_18Kernel_traits_baseILj256ES2_S2_fS2_fjLj128EEEEELb0ELb0ELb0EEEvNS_9FwdParamsE)
        /*02fc*/ 	.word	0x00000000


	//----- nvinfo : EIATTR_REGCOUNT
	.align		4
.L_136:
        /*0300*/ 	.byte	0x04, 0x2f
        /*0302*/ 	.short	(.L_138 - .L_137)
	.align		4
.L_137:
        /*0304*/ 	.word	index@(_ZN10layer_norm31ln_parallel_residual_fwd_kernelINS_13Kernel_traitsIf6__halfS2_S2_fjLj256ELj1ELj4ELj1ELj16ENS_18Kernel_traits_baseILj256EfS2_S2_S2_fjLj128EEEEELb1ELb1ELb1EEEvNS_9FwdParamsE)
        /*0308*/ 	.word	0x00000046


	//----- nvinfo : EIATTR_FRAME_SIZE
	.align		4
.L_138:
        /*030c*/ 	.byte	0x04, 0x11
        /*030e*/ 	.short	(.L_140 - .L_139)
	.align		4
.L_139:
        /*0310*/ 	.word	index@(_ZN10layer_norm31ln_parallel_residual_fwd_kernelINS_13Kernel_traitsIf6__halfS2_S2_fjLj256ELj1ELj4ELj1ELj16ENS_18Kernel_traits_baseILj256EfS2_S2_S2_fjLj128EEEEELb1ELb1ELb1EEEvNS_9FwdParamsE)
        /*0314*/ 	.word	0x00000000


	//----- nvinfo : EIATTR_REGCOUNT
	.align		4
.L_140:
        /*0318*/ 	.byte	0x04, 0x2f
        /*031a*/ 	.short	(.L_142 - .L_141)
	.align		4
.L_141:
        /*031c*/ 	.word	index@(_ZN10layer_norm31ln_parallel_residual_fwd_kernelINS_13Kernel_traitsIf6__halfS2_S2_fjLj256ELj1ELj4ELj1ELj16ENS_18Kernel_traits_baseILj256EfS2_S2_S2_fjLj128EEEEELb1ELb1ELb0EEEvNS_9FwdParamsE)
        /*0320*/ 	.word	0x00000047


	//----- nvinfo : EIATTR_FRAME_SIZE
	.align		4
.L_142:
        /*0324*/ 	.byte	0x04, 0x11
        /*0326*/ 	.short	(.L_144 - .L_143)
	.align		4
.L_143:
        /*0328*/ 	.word	index@(_ZN10layer_norm31ln_parallel_residual_fwd_kernelINS_13Kernel_traitsIf6__halfS2_S2_fjLj256ELj1ELj4ELj1ELj16ENS_18Kernel_traits_baseILj256EfS2_S2_S2_fjLj128EEEEELb1ELb1ELb0EEEvNS_9FwdParamsE)
        /*032c*/ 	.word	0x00000000


	//----- nvinfo : EIATTR_REGCOUNT
	.align		4
.L_144:
        /*0330*/ 	.byte	0x04, 0x2f
        /*0332*/ 	.short	(.L_146 - .L_145)
	.align		4
.L_145:
        /*0334*/ 	.word	index@(_ZN10layer_norm31ln_parallel_residual_fwd_kernelINS_13Kernel_traitsIf6__halfS2_S2_fjLj256ELj1ELj4ELj1ELj16ENS_18Kernel_traits_baseILj256EfS2_S2_S2_fjLj128EEEEELb1ELb0ELb1EEEvNS_9FwdParamsE)
        /*0338*/ 	.word	0x0000005d


	//----- nvinfo : EIATTR_FRAME_SIZE
	.align		4
.L_146:
        /*033c*/ 	.byte	0x04, 0x11
        /*033e*/ 	.short	(.L_148 - .L_147)
	.align		4
.L_147:
        /*0340*/ 	.word	index@(_ZN10layer_norm31ln_parallel_residual_fwd_kernelINS_13Kernel_traitsIf6__halfS2_S2_fjLj256ELj1ELj4ELj1ELj16ENS_18Kernel_traits_baseILj256EfS2_S2_S2_fjLj128EEEEELb1ELb0ELb1EEEvNS_9FwdParamsE)
        /*0344*/ 	.word	0x00000000


	//----- nvinfo : EIATTR_REGCOUNT
	.align		4
.L_148:
        /*0348*/ 	.byte	0x04, 0x2f
        /*034a*/ 	.short	(.L_150 - .L_149)
	.align		4
.L_149:
        /*034c*/ 	.word	index@(_ZN10layer_norm31ln_parallel_residual_fwd_kernelINS_13Kernel_traitsIf6__halfS2_S2_fjLj256ELj1ELj4ELj1ELj16ENS_18Kernel_traits_baseILj256EfS2_S2_S2_fjLj128EEEEELb1ELb0ELb0EEEvNS_9FwdParamsE)
        /*0350*/ 	.word	0x0000005b


	//----- nvinfo : EIATTR_FRAME_SIZE
	.align		4
.L_150:
        /*0354*/ 	.byte	0x04, 0x11
        /*0356*/ 	.short	(.L_152 - .L_151)
	.align		4
.L_151:
        /*0358*/ 	.word	index@(_ZN10layer_norm31ln_parallel_residual_fwd_kernelINS_13Kernel_traitsIf6__halfS2_S2_fjLj256ELj1ELj4ELj1ELj16ENS_18Kernel_traits_baseILj256EfS2_S2_S2_fjLj128EEEEELb1ELb0ELb0EEEvNS_9FwdParamsE)
        /*035c*/ 	.word	0x00000000


	//----- nvinfo : EIATTR_REGCOUNT
	.align		4
.L_152:
        /*0360*/ 	.byte	0x04, 0x2f
        /*0362*/ 	.short	(.L_154 - .L_153)
	.align		4
.L_153:
        /*0364*/ 	.word	index@(_ZN10layer_norm31ln_parallel_residual_fwd_kernelINS_13Kernel_traitsIf6__halfS2_S2_fjLj256ELj1ELj4ELj1ELj16ENS_18Kernel_traits_baseILj256EfS2_S2_S2_fjLj128EEEEELb0ELb1ELb1EEEvNS_9FwdParamsE)
        /*0368*/ 	.word	0x00000038


	//----- nvinfo : EIATTR_FRAME_SIZE
	.align		4
.L_154:
        /*036c*/ 	.byte	0x04, 0x11
        /*036e*/ 	.short	(.L_156 - .L_155)
	.align		4
.L_155:
        /*0370*/ 	.word	index@(_ZN10layer_norm31ln_parallel_residual_fwd_kernelINS_13Kernel_traitsIf6__halfS2_S2_fjLj256ELj1ELj4ELj1ELj16ENS_18Kernel_traits_baseILj256EfS2_S2_S2_fjLj128EEEEELb0ELb1ELb1EEEvNS_9FwdParamsE)
        /*0374*/ 	.word	0x00000000


	//----- nvinfo : EIATTR_REGCOUNT
	.align		4
.L_156:
        /*0378*/ 	.byte	0x04, 0x2f
        /*037a*/ 	.short	(.L_158 - .L_157)
	.align		4
.L_157:
        /*037c*/ 	.word	index@(_ZN10layer_norm31ln_parallel_residual_fwd_kernelINS_13Kernel_traitsIf6__halfS2_S2_fjLj256ELj1ELj4ELj1ELj16ENS_18Kernel_traits_baseILj256EfS2_S2_S2_fjLj128EEEEELb0ELb1ELb0EEEvNS_9FwdParamsE)
        /*0380*/ 	.word	0x00000037


	//----- nvinfo : EIATTR_FRAME_SIZE
	.align		4
.L_158:
        /*0384*/ 	.byte	0x04, 0x11
        /*0386*/ 	.short	(.L_160 - .L_159)
	.align		4
.L_159:
        /*0388*/ 	.word	index@(_ZN10layer_norm31ln_parallel_residual_fwd_kernelINS_13Kernel_traitsIf6__halfS2_S2_fjLj256ELj1ELj4ELj1ELj16ENS_18Kernel_traits_baseILj256EfS2_S2_S2_fjLj128EEEEELb0ELb1ELb0EEEvNS_9FwdParamsE)
        /*038c*/ 	.word	0x00000000


	//----- nvinfo : EIATTR_REGCOUNT
	.align		4
.L_160:
        /*0390*/ 	.byte	0x04, 0x2f
        /*0392*/ 	.short	(.L_162 - .L_161)
	.align		4
.L_161:
        /*0394*/ 	.word	index@(_ZN10layer_norm31ln_parallel_residual_fwd_kernelINS_13Kernel_traitsIf6__halfS2_S2_fjLj256ELj1ELj4ELj1ELj16ENS_18Kernel_traits_baseILj256EfS2_S2_S2_fjLj128EEEEELb0ELb0ELb1EEEvNS_9FwdParamsE)
        /*0398*/ 	.word	0x00000048


	//----- nvinfo : EIATTR_FRAME_SIZE
	.align		4
.L_162:
        /*039c*/ 	.byte	0x04, 0x11
        /*039e*/ 	.short	(.L_164 - .L_163)
	.align		4
.L_163:
        /*03a0*/ 	.word	index@(_ZN10layer_norm31ln_parallel_residual_fwd_kernelINS_13Kernel_traitsIf6__halfS2_S2_fjLj256ELj1ELj4ELj1ELj16ENS_18Kernel_traits_baseILj256EfS2_S2_S2_fjLj128EEEEELb0ELb0ELb1EEEvNS_9FwdParamsE)
        /*03a4*/ 	.word	0x00000000


	//----- nvinfo : EIATTR_REGCOUNT
	.align		4
.L_164:
        /*03a8*/ 	.byte	0x04, 0x2f
        /*03aa*/ 	.short	(.L_166 - .L_165)
	.align		4
.L_165:
        /*03ac*/ 	.word	index@(_ZN10layer_norm31ln_parallel_residual_fwd_kernelINS_13Kernel_traitsIf6__halfS2_S2_fjLj256ELj1ELj4ELj1ELj16ENS_18Kernel_traits_baseILj256EfS2_S2_S2_fjLj128EEEEELb0ELb0ELb0EEEvNS_9FwdParamsE)
        /*03b0*/ 	.word	0x00000048


	//----- nvinfo : EIATTR_FRAME_SIZE
	.align		4
.L_166:
        /*03b4*/ 	.byte	0x04, 0x11
        /*03b6*/ 	.short	(.L_168 - .L_167)
	.align		4
.L_167:
        /*03b8*/ 	.word	index@(_ZN10layer_norm31ln_parallel_residual_fwd_kernelINS_13Kernel_traitsIf6__halfS2_S2_fjLj256ELj1ELj4ELj1ELj16ENS_18Kernel_traits_baseILj256EfS2_S2_S2_fjLj128EEEEELb0ELb0ELb0EEEvNS_9FwdParamsE)
        /*03bc*/ 	.word	0x00000000


	//----- nvinfo : EIATTR_REGCOUNT
	.align		4
.L_168:
        /*03c0*/ 	.byte	0x04, 0x2f
        /*03c2*/ 	.short	(.L_170 - .L_169)
	.align		4
.L_169:
        /*03c4*/ 	.word	index@(_ZN10layer_norm31ln_parallel_residual_fwd_kernelINS_13Kernel_traitsIf13__nv_bfloat16fS2_fjLj256ELj1ELj4ELj1ELj16ENS_18Kernel_traits_baseILj256EfS2_fS2_fjLj128EEEEELb1ELb1ELb1EEEvNS_9FwdParamsE)
        /*03c8*/ 	.word	0x00000048


	//----- nvinfo : EIATTR_FRAME_SIZE
	.align		4
.L_170:
        /*03cc*/ 	.byte	0x04, 0x11
        /*03ce*/ 	.short	(.L_172 - .L_171)
	.align		4
.L_171:
        /*03d0*/ 	.word	index@(_ZN10layer_norm31ln_parallel_residual_fwd_kernelINS_13Kernel_traitsIf13__nv_bfloat16fS2_fjLj256ELj1ELj4ELj1ELj16ENS_18Kernel_traits_baseILj256EfS2_fS2_fjLj128EEEEELb1ELb1ELb1EEEvNS_9FwdParamsE)
        /*03d4*/ 	.word	0x00000000


	//----- nvinfo : EIATTR_REGCOUNT
	.align		4
.L_172:
        /*03d8*/ 	.byte	0x04, 0x2f
        /*03da*/ 	.short	(.L_174 - .L_173)
	.align		4
.L_173:
        /*03dc*/ 	.word	index@(_ZN10layer_norm31ln_parallel_residual_fwd_kernelINS_13Kernel_traitsIf13__nv_bfloat16fS2_fjLj256ELj1ELj4ELj1ELj16ENS_18Kernel_traits_baseILj256EfS2_fS2_fjLj128EEEEELb1ELb1ELb0EEEvNS_9FwdParamsE)
        /*03e0*/ 	.word	0x00000048


	//----- nvinfo : EIATTR_FRAME_SIZE
	.align		4
.L_174:
        /*03e4*/ 	.byte	0x04, 0x11
        /*03e6*/ 	.short	(.L_176 - .L_175)
	.align		4
.L_175:
        /*03e8*/ 	.word	index@(_ZN10layer_norm31ln_parallel_residual_fwd_kernelINS_13Kernel_traitsIf13__nv_bfloat16fS2_fjLj256ELj1ELj4ELj1ELj16ENS_18Kernel_traits_baseILj256EfS2_fS2_fjLj128EEEEELb1ELb1ELb0EEEvNS_9FwdParamsE)
        /*03ec*/ 	.word	0x00000000


	//----- nvinfo : EIATTR_REGCOUNT
	.align		4
.L_176:
        /*03f0*/ 	.byte	0x04, 0x2f
        /*03f2*/ 	.short	(.L_178 - .L_177)
	.align		4
.L_177:
        /*03f4*/ 	.word	index@(_ZN10layer_norm31ln_parallel_residual_fwd_kernelINS_13Kernel_traitsIf13__nv_bfloat16fS2_fjLj256ELj1ELj4ELj1ELj16ENS_18Kernel_traits_baseILj256EfS2_fS2_fjLj128EEEEELb1ELb0ELb1EEEvNS_9FwdParamsE)
        /*03f8*/ 	.word	0x0000005a


	//----- nvinfo : EIATTR_FRAME_SIZE
	.align		4
.L_178:
        /*03fc*/ 	.byte	0x04, 0x11
        /*03fe*/ 	.short	(.L_180 - .L_179)
	.align		4
.L_179:
        /*0400*/ 	.word	index@(_ZN10layer_norm31ln_parallel_residual_fwd_kernelINS_13Kernel_traitsIf13__nv_bfloat16fS2_fjLj256ELj1ELj4ELj1ELj16ENS_18Kernel_traits_baseILj256EfS2_fS2_fjLj128EEEEELb1ELb0ELb1EEEvNS_9FwdParamsE)
        /*0404*/ 	.word	0x00000000


	//----- nvinfo : EIATTR_REGCOUNT
	.align		4
.L_180:
        /*0408*/ 	.byte	0x04, 0x2f
        /*040a*/ 	.short	(.L_182 - .L_181)
	.align		4
.L_181:
        /*040c*/ 	.word	index@(_ZN10layer_norm31ln_parallel_residual_fwd_kernelINS_13Kernel_traitsIf13__nv_bfloat16fS2_fjLj256ELj1ELj4ELj1ELj16ENS_18Kernel_traits_baseILj256EfS2_fS2_fjLj128EEEEELb1ELb0ELb0EEEvNS_9FwdParamsE)
        /*0410*/ 	.word	0x0000005e


	//----- nvinfo : EIATTR_FRAME_SIZE
	.align		4
.L_182:
        /*0414*/ 	.byte	0x04, 0x11
        /*0416*/ 	.short	(.L_184 - .L_183)
	.align		4
.L_183:
        /*0418*/ 	.word	index@(_ZN10layer_norm31ln_parallel_residual_fwd_kernelINS_13Kernel_traitsIf13__nv_bfloat16fS2_fjLj256ELj1ELj4ELj1ELj16ENS_18Kernel_traits_baseILj256EfS2_fS2_fjLj128EEEEELb1ELb0ELb0EEEvNS_9FwdParamsE)
        /*041c*/ 	.word	0x00000000


	//----- nvinfo : EIATTR_REGCOUNT
	.align		4
.L_184:
        /*0420*/ 	.byte	0x04, 0x2f
        /*0422*/ 	.short	(.L_186 - .L_185)
	.align		4
.L_185:
        /*0424*/ 	.word	index@(_ZN10layer_norm31ln_parallel_residual_fwd_kernelINS_13Kernel_traitsIf13__nv_bfloat16fS2_fjLj256ELj1ELj4ELj1ELj16ENS_18Kernel_traits_baseILj256EfS2_fS2_fjLj128EEEEELb0ELb1ELb1EEEvNS_9FwdParamsE)
        /*0428*/ 	.word	0x00000038


	//----- nvinfo : EIATTR_FRAME_SIZE
	.align		4
.L_186:
        /*042c*/ 	.byte	0x04, 0x11
        /*042e*/ 	.short	(.L_188 - .L_187)
	.align		4
.L_187:
        /*0430*/ 	.word	index@(_ZN10layer_norm31ln_parallel_residual_fwd_kernelINS_13Kernel_traitsIf13__nv_bfloat16fS2_fjLj256ELj1ELj4ELj1ELj16ENS_18Kernel_traits_baseILj256EfS2_fS2_fjLj128EEEEELb0ELb1ELb1EEEvNS_9FwdParamsE)
        /*0434*/ 	.word	0x00000000


	//----- nvinfo : EIATTR_REGCOUNT
	.align		4
.L_188:
        /*0438*/ 	.byte	0x04, 0x2f
        /*043a*/ 	.short	(.L_190 - .L_189)
	.align		4
.L_189:
        /*043c*/ 	.word	index@(_ZN10layer_norm31ln_parallel_residual_fwd_kernelINS_13Kernel_traitsIf13__nv_bfloat16fS2_fjLj256ELj1ELj4ELj1ELj16ENS_18Kernel_traits_baseILj256EfS2_fS2_fjLj128EEEEELb0ELb1ELb0EEEvNS_9FwdParamsE)
        /*0440*/ 	.word	0x00000038


	//----- nvinfo : EIATTR_FRAME_SIZE
	.align		4
.L_190:
        /*0444*/ 	.byte	0x04, 0x11
        /*0446*/ 	.short	(.L_192 - .L_191)
	.align		4
.L_191:
        /*0448*/ 	.word	index@(_ZN10layer_norm31ln_parallel_residual_fwd_kernelINS_13Kernel_traitsIf13__nv_bfloat16fS2_fjLj256ELj1ELj4ELj1ELj16ENS_18Kernel_traits_baseILj256EfS2_fS2_fjLj128EEEEELb0ELb1ELb0EEEvNS_9FwdParamsE)
        /*044c*/ 	.word	0x00000000


	//----- nvinfo : EIATTR_REGCOUNT
	.align		4
.L_192:
        /*0450*/ 	.byte	0x04, 0x2f
        /*0452*/ 	.short	(.L_194 - .L_193)
	.align		4
.L_193:
        /*0454*/ 	.word	index@(_ZN10layer_norm31ln_parallel_residual_fwd_kernelINS_13Kernel_traitsIf13__nv_bfloat16fS2_fjLj256ELj1ELj4ELj1ELj16ENS_18Kernel_traits_baseILj256EfS2_fS2_fjLj128EEEEELb0ELb0ELb1EEEvNS_9FwdParamsE)
        /*0458*/ 	.word	0x00000048


	//----- nvinfo : EIATTR_FRAME_SIZE
	.align		4
.L_194:
        /*045c*/ 	.byte	0x04, 0x11
        /*045e*/ 	.short	(.L_196 - .L_195)
	.align		4
.L_195:
        /*0460*/ 	.word	index@(_ZN10layer_norm31ln_parallel_residual_fwd_kernelINS_13Kernel_traitsIf13__nv_bfloat16fS2_fjLj256ELj1ELj4ELj1ELj16ENS_18Kernel_traits_baseILj256EfS2_fS2_fjLj128EEEEELb0ELb0ELb1EEEvNS_9FwdParamsE)
        /*0464*/ 	.word	0x00000000


	//----- nvinfo : EIATTR_REGCOUNT
	.align		4
.L_196:
        /*0468*/ 	.byte	0x04, 0x2f
        /*046a*/ 	.short	(.L_198 - .L_197)
	.align		4
.L_197:
        /*046c*/ 	.word	index@(_ZN10layer_norm31ln_parallel_residual_fwd_kernelINS_13Kernel_traitsIf13__nv_bfloat16fS2_fjLj256ELj1ELj4ELj1ELj16ENS_18Kernel_traits_baseILj256EfS2_fS2_fjLj128EEEEELb0ELb0ELb0EEEvNS_9FwdParamsE)
        /*0470*/ 	.word	0x00000048


	//----- nvinfo : EIATTR_FRAME_SIZE
	.align		4
.L_198:
        /*0474*/ 	.byte	0x04, 0x11
        /*0476*/ 	.short	(.L_200 - .L_199)
	.align		4
.L_199:
        /*0478*/ 	.word	index@(_ZN10layer_norm31ln_parallel_residual_fwd_kernelINS_13Kernel_traitsIf13__nv_bfloat16fS2_fjLj256ELj1ELj4ELj1ELj16ENS_18Kernel_traits_baseILj256EfS2_fS2_fjLj128EEEEELb0ELb0ELb0EEEvNS_9FwdParamsE)
        /*047c*/ 	.word	0x00000000


	//----- nvinfo : EIATTR_REGCOUNT
	.align		4
.L_200:
        /*0480*/ 	.byte	0x04, 0x2f
        /*0482*/ 	.short	(.L_202 - .L_201)
	.align		4
.L_201:
        /*0484*/ 	.word	index@(_ZN10layer_norm31ln_parallel_residual_fwd_kernelINS_13Kernel_traitsI13__nv_bfloat16S2_fS2_fjLj256ELj1ELj4ELj1ELj16ENS_18Kernel_traits_baseILj256ES2_S2_fS2_fjLj128EEEEELb1ELb1ELb1EEEvNS_9FwdParamsE)
        /*0488*/ 	.word	0x00000048


	//----- nvinfo : EIATTR_FRAME_SIZE
	.align		4
.L_202:
        /*048c*/ 	.byte	0x04, 0x11
        /*048e*/ 	.short	(.L_204 - .L_203)
	.align		4
.L_203:
        /*0490*/ 	.word	index@(_ZN10layer_norm31ln_parallel_residual_fwd_kernelINS_13Kernel_traitsI13__nv_bfloat16S2_fS2_fjLj256ELj1ELj4ELj1ELj16ENS_18Kernel_traits_baseILj256ES2_S2_fS2_fjLj128EEEEELb1ELb1ELb1EEEvNS_9FwdParamsE)
        /*0494*/ 	.word	0x00000000


	//----- nvinfo : EIATTR_REGCOUNT
	.align		4
.L_204:
        /*0498*/ 	.byte	0x04, 0x2f
        /*049a*/ 	.short	(.L_206 - .L_205)
	.align		4
.L_205:
        /*049c*/ 	.word	index@(_ZN10layer_norm31ln_parallel_residual_fwd_kernelINS_13Kernel_traitsI13__nv_bfloat16S2_fS2_fjLj256ELj1ELj4ELj1ELj16ENS_18Kernel_traits_baseILj256ES2_S2_fS2_fjLj128EEEEELb1ELb1ELb0EEEvNS_9FwdParamsE)
        /*04a0*/ 	.word	0x00000046


	//----- nvinfo : EIATTR_FRAME_SIZE
	.align		4
.L_206:
        /*04a4*/ 	.byte	0x04, 0x11
        /*04a6*/ 	.short	(.L_208 - .L_207)
	.align		4
.L_207:
        /*04a8*/ 	.word	index@(_ZN10layer_norm31ln_parallel_residual_fwd_kernelINS_13Kernel_traitsI13__nv_bfloat16S2_fS2_fjLj256ELj1ELj4ELj1ELj16ENS_18Kernel_traits_baseILj256ES2_S2_fS2_fjLj128EEEEELb1ELb1ELb0EEEvNS_9FwdParamsE)
        /*04ac*/ 	.word	0x00000000


	//----- nvinfo : EIATTR_REGCOUNT
	.align		4
.L_208:
        /*04b0*/ 	.byte	0x04, 0x2f
        /*04b2*/ 	.short	(.L_210 - .L_209)
	.align		4
.L_209:
        /*04b4*/ 	.word	index@(_ZN10layer_norm31ln_parallel_residual_fwd_kernelINS_13Kernel_traitsI13__nv_bfloat16S2_fS2_fjLj256ELj1ELj4ELj1ELj16ENS_18Kernel_traits_baseILj256ES2_S2_fS2_fjLj128EEEEELb1ELb0ELb1EEEvNS_9FwdParamsE)
        /*04b8*/ 	.word	0x0000005a


	//----- nvinfo : EIATTR_FRAME_SIZE
	.align		4
.L_210:
        /*04bc*/ 	.byte	0x04, 0x11
        /*04be*/ 	.short	(.L_212 - .L_211)
	.align		4
.L_211:
        /*04c0*/ 	.word	index@(_ZN10layer_norm31ln_parallel_residual_fwd_kernelINS_13Kernel_traitsI13__nv_bfloat16S2_fS2_fjLj256ELj1ELj4ELj1ELj16ENS_18Kernel_traits_baseILj256ES2_S2_fS2_fjLj128EEEEELb1ELb0ELb1EEEvNS_9FwdParamsE)
        /*04c4*/ 	.word	0x00000000


	//----- nvinfo : EIATTR_REGCOUNT
	.align		4
.L_212:
        /*04c8*/ 	.byte	0x04, 0x2f
        /*04ca*/ 	.short	(.L_214 - .L_213)
	.align		4
.L_213:
        /*04cc*/ 	.word	index@(_ZN10layer_norm31ln_parallel_residual_fwd_kernelINS_13Kernel_traitsI13__nv_bfloat16S2_fS2_fjLj256ELj1ELj4ELj1ELj16ENS_18Kernel_traits_baseILj256ES2_S2_fS2_fjLj128EEEEELb1ELb0ELb0EEEvNS_9FwdParamsE)
        /*04d0*/ 	.word	0x00000060


	//----- nvinfo : EIATTR_FRAME_SIZE
	.align		4
.L_214:
        /*04d4*/ 	.byte	0x04, 0x11
        /*04d6*/ 	.short	(.L_216 - .L_215)
	.align		4
.L_215:
        /*04d8*/ 	.word	index@(_ZN10layer_norm31ln_parallel_residual_fwd_kernelINS_13Kernel_traitsI13__nv_bfloat16S2_fS2_fjLj256ELj1ELj4ELj1ELj16ENS_18Kernel_traits_baseILj256ES2_S2_fS2_fjLj128EEEEELb1ELb0ELb0EEEvNS_9FwdParamsE)
        /*04dc*/ 	.word	0x00000000


	//----- nvinfo : EIATTR_REGCOUNT
	.align		4
.L_216:
        /*04e0*/ 	.byte	0x04, 0x2f
        /*04e2*/ 	.short	(.L_218 - .L_217)
	.align		4
.L_217:
        /*04e4*/ 	.word	index@(_ZN10layer_norm31ln_parallel_residual_fwd_kernelINS_13Kernel_traitsI13__nv_bfloat16S2_fS2_fjLj256ELj1ELj4ELj1ELj16ENS_18Kernel_traits_baseILj256ES2_S2_fS2_fjLj128EEEEELb0ELb1ELb1EEEvNS_9FwdParamsE)
        /*04e8*/ 	.word	0x00000038


	//----- nvinfo : EIATTR_FRAME_SIZE
	.align		4
.L_218:
        /*04ec*/ 	.byte	0x04, 0x11
        /*04ee*/ 	.short	(.L_220 - .L_219)
	.align		4
.L_219:
        /*04f0*/ 	.word	index@(_ZN10layer_norm31ln_parallel_residual_fwd_kernelINS_13Kernel_traitsI13__nv_bfloat16S2_fS2_fjLj256ELj1ELj4ELj1ELj16ENS_18Kernel_traits_baseILj256ES2_S2_fS2_fjLj128EEEEELb0ELb1ELb1EEEvNS_9FwdParamsE)
        /*04f4*/ 	.word	0x00000000


	//----- nvinfo : EIATTR_REGCOUNT
	.align		4
.L_220:
        /*04f8*/ 	.byte	0x04, 0x2f
        /*04fa*/ 	.short	(.L_222 - .L_221)
	.align		4
.L_221:
        /*04fc*/ 	.word	index@(_ZN10layer_norm31ln_parallel_residual_fwd_kernelINS_13Kernel_traitsI13__nv_bfloat16S2_fS2_fjLj256ELj1ELj4ELj1ELj16ENS_18Kernel_traits_baseILj256ES2_S2_fS2_fjLj128EEEEELb0ELb1ELb0EEEvNS_9FwdParamsE)
        /*0500*/ 	.word	0x00000038


	//----- nvinfo : EIATTR_FRAME_SIZE
	.align		4
.L_222:
        /*0504*/ 	.byte	0x04, 0x11
        /*0506*/ 	.short	(.L_224 - .L_223)
	.align		4
.L_223:
        /*0508*/ 	.word	index@(_ZN10layer_norm31ln_parallel_residual_fwd_kernelINS_13Kernel_traitsI13__nv_bfloat16S2_fS2_fjLj256ELj1ELj4ELj1ELj16ENS_18Kernel_traits_baseILj256ES2_S2_fS2_fjLj128EEEEELb0ELb1ELb0EEEvNS_9FwdParamsE)
        /*050c*/ 	.word	0x00000000


	//----- nvinfo : EIATTR_REGCOUNT
	.align		4
.L_224:
        /*0510*/ 	.byte	0x04, 0x2f
        /*0512*/ 	.short	(.L_226 - .L_225)
	.align		4
.L_225:
        /*0514*/ 	.word	index@(_ZN10layer_norm31ln_parallel_residual_fwd_kernelINS_13Kernel_traitsI13__nv_bfloat16S2_fS2_fjLj256ELj1ELj4ELj1ELj16ENS_18Kernel_traits_baseILj256ES2_S2_fS2_fjLj128EEEEELb0ELb0ELb1EEEvNS_9FwdParamsE)
        /*0518*/ 	.word	0x00000040


	//----- nvinfo : EIATTR_FRAME_SIZE
	.align		4
.L_226:
        /*051c*/ 	.byte	0x04, 0x11
        /*051e*/ 	.short	(.L_228 - .L_227)
	.align		4
.L_227:
        /*0520*/ 	.word	index@(_ZN10layer_norm31ln_parallel_residual_fwd_kernelINS_13Kernel_traitsI13__nv_bfloat16S2_fS2_fjLj256ELj1ELj4ELj1ELj16ENS_18Kernel_traits_baseILj256ES2_S2_fS2_fjLj128EEEEELb0ELb0ELb1EEEvNS_9FwdParamsE)
        /*0524*/ 	.word	0x00000000


	//----- nvinfo : EIATTR_REGCOUNT
	.align		4
.L_228:
        /*0528*/ 	.byte	0x04, 0x2f
        /*052a*/ 	.short	(.L_230 - .L_229)
	.align		4
.L_229:
        /*052c*/ 	.word	index@(_ZN10layer_norm31ln_parallel_residual_fwd_kernelINS_13Kernel_traitsI13__nv_bfloat16S2_fS2_fjLj256ELj1ELj4ELj1ELj16ENS_18Kernel_traits_baseILj256ES2_S2_fS2_fjLj128EEEEELb0ELb0ELb0EEEvNS_9FwdParamsE)
        /*0530*/ 	.word	0x00000048


	//----- nvinfo : EIATTR_FRAME_SIZE
	.align		4
.L_230:
        /*0534*/ 	.byte	0x04, 0x11
        /*0536*/ 	.short	(.L_232 - .L_231)
	.align		4
.L_231:
        /*0538*/ 	.word	index@(_ZN10layer_norm31ln_parallel_residual_fwd_kernelINS_13Kernel_traitsI13__nv_bfloat16S2_fS2_fjLj256ELj1ELj4ELj1ELj16ENS_18Kernel_traits_baseILj256ES2_S2_fS2_fjLj128EEEEELb0ELb0ELb0EEEvNS_9FwdParamsE)
        /*053c*/ 	.word	0x00000000


	//----- nvinfo : EIATTR_REGCOUNT
	.align		4
.L_232:
        /*0540*/ 	.byte	0x04, 0x2f
        /*0542*/ 	.short	(.L_234 - .L_233)
	.align		4
.L_233:
        /*0544*/ 	.word	index@(_ZN10layer_norm31ln_parallel_residual_fwd_kernelINS_13Kernel_traitsIf13__nv_bfloat16S2_S2_fjLj256ELj1ELj4ELj1ELj16ENS_18Kernel_traits_baseILj256EfS2_S2_S2_fjLj128EEEEELb1ELb1ELb1EEEvNS_9FwdParamsE)
        /*0548*/ 	.word	0x00000046


	//----- nvinfo : EIATTR_FRAME_SIZE
	.align		4
.L_234:
        /*054c*/ 	.byte	0x04, 0x11
        /*054e*/ 	.short	(.L_236 - .L_235)
	.align		4
.L_235:
        /*0550*/ 	.word	index@(_ZN10layer_norm31ln_parallel_residual_fwd_kernelINS_13Kernel_traitsIf13__nv_bfloat16S2_S2_fjLj256ELj1ELj4ELj1ELj16ENS_18Kernel_traits_baseILj256EfS2_S2_S2_fjLj128EEEEELb1ELb1ELb1EEEvNS_9FwdParamsE)
        /*0554*/ 	.word	0x00000000


	//----- nvinfo : EIATTR_REGCOUNT
	.align		4
.L_236:
        /*0558*/ 	.byte	0x04, 0x2f
        /*055a*/ 	.short	(.L_238 - .L_237)
	.align		4
.L_237:
        /*055c*/ 	.word	index@(_ZN10layer_norm31ln_parallel_residual_fwd_kernelINS_13Kernel_traitsIf13__nv_bfloat16S2_S2_fjLj256ELj1ELj4ELj1ELj16ENS_18Kernel_traits_baseILj256EfS2_S2_S2_fjLj128EEEEELb1ELb1ELb0EEEvNS_9FwdParamsE)
        /*0560*/ 	.word	0x00000047


	//----- nvinfo : EIATTR_FRAME_SIZE
	.align		4
.L_238:
        /*0564*/ 	.byte	0x04, 0x11
        /*0566*/ 	.short	(.L_240 - .L_239)
	.align		4
.L_239:
        /*0568*/ 	.word	index@(_ZN10layer_norm31ln_parallel_residual_fwd_kernelINS_13Kernel_traitsIf13__nv_bfloat16S2_S2_fjLj256ELj1ELj4ELj1ELj16ENS_18Kernel_traits_baseILj256EfS2_S2_S2_fjLj128EEEEELb1ELb1ELb0EEEvNS_9FwdParamsE)
        /*056c*/ 	.word	0x00000000


	//----- nvinfo : EIATTR_REGCOUNT
	.align		4
.L_240:
        /*0570*/ 	.byte	0x04, 0x2f
        /*0572*/ 	.short	(.L_242 - .L_241)
	.align		4
.L_241:
        /*0574*/ 	.word	index@(_ZN10layer_norm31ln_parallel_residual_fwd_kernelINS_13Kernel_traitsIf13__nv_bfloat16S2_S2_fjLj256ELj1ELj4ELj1ELj16ENS_18Kernel_traits_baseILj256EfS2_S2_S2_fjLj128EEEEELb1ELb0ELb1EEEvNS_9FwdParamsE)
        /*0578*/ 	.word	0x0000005d


	//----- nvinfo : EIATTR_FRAME_SIZE
	.align		4
.L_242:
        /*057c*/ 	.byte	0x04, 0x11
        /*057e*/ 	.short	(.L_244 - .L_243)
	.align		4
.L_243:
        /*0580*/ 	.word	index@(_ZN10layer_norm31ln_parallel_residual_fwd_kernelINS_13Kernel_traitsIf13__nv_bfloat16S2_S2_fjLj256ELj1ELj4ELj1ELj16ENS_18Kernel_traits_baseILj256EfS2_S2_S2_fjLj128EEEEELb1ELb0ELb1EEEvNS_9FwdParamsE)
        /*0584*/ 	.word	0x00000000


	//----- nvinfo : EIATTR_REGCOUNT
	.align		4
.L_244:
        /*0588*/ 	.byte	0x04, 0x2f
        /*058a*/ 	.short	(.L_246 - .L_245)
	.align		4
.L_245:
        /*058c*/ 	.word	index@(_ZN10layer_norm31ln_parallel_residual_fwd_kernelINS_13Kernel_traitsIf13__nv_bfloat16S2_S2_fjLj256ELj1ELj4ELj1ELj16ENS_18Kernel_traits_baseILj256EfS2_S2_S2_fjLj128EEEEELb1ELb0ELb0EEEvNS_9FwdParamsE)
        /*0590*/ 	.word	0x00000059


	//----- nvinfo : EIATTR_FRAME_SIZE
	.align		4
.L_246:
        /*0594*/ 	.byte	0x04, 0x11
        /*0596*/ 	.short	(.L_248 - .L_247)
	.align		4
.L_247:
        /*0598*/ 	.word	index@(_ZN10layer_norm31ln_parallel_residual_fwd_kernelINS_13Kernel_traitsIf13__nv_bfloat16S2_S2_fjLj256ELj1ELj4ELj1ELj16ENS_18Kernel_traits_baseILj256EfS2_S2_S2_fjLj128EEEEELb1ELb0ELb0EEEvNS_9FwdParamsE)
        /*059c*/ 	.word	0x00000000


	//----- nvinfo : EIATTR_REGCOUNT
	.align		4
.L_248:
        /*05a0*/ 	.byte	0x04, 0x2f
        /*05a2*/ 	.short	(.L_250 - .L_249)
	.align		4
.L_249:
        /*05a4*/ 	.word	index@(_ZN10layer_norm31ln_parallel_residual_fwd_kernelINS_13Kernel_traitsIf13__nv_bfloat16S2_S2_fjLj256ELj1ELj4ELj1ELj16ENS_18Kernel_traits_baseILj256EfS2_S2_S2_fjLj128EEEEELb0ELb1ELb1EEEvNS_9FwdParamsE)
        /*05a8*/ 	.word	0x00000036


	//----- nvinfo : EIATTR_FRAME_SIZE
	.align		4
.L_250:
        /*05ac*/ 	.byte	0x04, 0x11
        /*05ae*/ 	.short	(.L_252 - .L_251)
	.align		4
.L_251:
        /*05b0*/ 	.word	index@(_ZN10layer_norm31ln_parallel_residual_fwd_kernelINS_13Kernel_traitsIf13__nv_bfloat16S2_S2_fjLj256ELj1ELj4ELj1ELj16ENS_18Kernel_traits_baseILj256EfS2_S2_S2_fjLj128EEEEELb0ELb1ELb1EEEvNS_9FwdParamsE)
        /*05b4*/ 	.word	0x00000000


	//----- nvinfo : EIATTR_REGCOUNT
	.align		4
.L_252:
        /*05b8*/ 	.byte	0x04, 0x2f
        /*05ba*/ 	.short	(.L_254 - .L_253)
	.align		4
.L_253:
        /*05bc*/ 	.word	index@(_ZN10layer_norm31ln_parallel_residual_fwd_kernelINS_13Kernel_traitsIf13__nv_bfloat16S2_S2_fjLj256ELj1ELj4ELj1ELj16ENS_18Kernel_traits_baseILj256EfS2_S2_S2_fjLj128EEEEELb0ELb1ELb0EEEvNS_9FwdParamsE)
        /*05c0*/ 	.word	0x00000038


	//----- nvinfo : EIATTR_FRAME_SIZE
	.align		4
.L_254:
        /*05c4*/ 	.byte	0x04, 0x11
        /*05c6*/ 	.short	(.L_256 - .L_255)
	.align		4
.L_255:
        /*05c8*/ 	.word	index@(_ZN10layer_norm31ln_parallel_residual_fwd_kernelINS_13Kernel_traitsIf13__nv_bfloat16S2_S2_fjLj256ELj1ELj4ELj1ELj16ENS_18Kernel_traits_baseILj256EfS2_S2_S2_fjLj128EEEEELb0ELb1ELb0EEEvNS_9FwdParamsE)
        /*05cc*/ 	.word	0x00000000


	//----- nvinfo : EIATTR_REGCOUNT
	.align		4
.L_256:
        /*05d0*/ 	.byte	0x04, 0x2f
        /*05d2*/ 	.short	(.L_258 - .L_257)
	.align		4
.L_257:
        /*05d4*/ 	.word	index@(_ZN10layer_norm31ln_parallel_residual_fwd_kernelINS_13Kernel_traitsIf13__nv_bfloat16S2_S2_fjLj256ELj1ELj4ELj1ELj16ENS_18Kernel_traits_baseILj256EfS2_S2_S2_fjLj128EEEEELb0ELb0ELb1EEEvNS_9FwdParamsE)
        /*05d8*/ 	.word	0x00000040


	//----- nvinfo : EIATTR_FRAME_SIZE
	.align		4
.L_258:
        /*05dc*/ 	.byte	0x04, 0x11
        /*05de*/ 	.short	(.L_260 - .L_259)
	.align		4
.L_259:
        /*05e0*/ 	.word	index@(_ZN10layer_norm31ln_parallel_residual_fwd_kernelINS_13Kernel_traitsIf13__nv_bfloat16S2_S2_fjLj256ELj1ELj4ELj1ELj16ENS_18Kernel_traits_baseILj256EfS2_S2_S2_fjLj128EEEEELb0ELb0ELb1EEEvNS_9FwdParamsE)
        /*05e4*/ 	.word	0x00000000


	//----- nvinfo : EIATTR_REGCOUNT
	.align		4
.L_260:
        /*05e8*/ 	.byte	0x04, 0x2f
        /*05ea*/ 	.short	(.L_262 - .L_261)
	.align		4
.L_261:
        /*05ec*/ 	.word	index@(_ZN10layer_norm31ln_parallel_residual_fwd_kernelINS_13Kernel_traitsIf13__nv_bfloat16S2_S2_fjLj256ELj1ELj4ELj1ELj16ENS_18Kernel_traits_baseILj256EfS2_S2_S2_fjLj128EEEEELb0ELb0ELb0EEEvNS_9FwdParamsE)
        /*05f0*/ 	.word	0x00000048


	//----- nvinfo : EIATTR_FRAME_SIZE
	.align		4
.L_262:
        /*05f4*/ 	.byte	0x04, 0x11
        /*05f6*/ 	.short	(.L_264 - .L_263)
	.align		4
.L_263:
        /*05f8*/ 	.word	index@(_ZN10layer_norm31ln_parallel_residual_fwd_kernelINS_13Kernel_traitsIf13__nv_bfloat16S2_S2_fjLj256ELj1ELj4ELj1ELj16ENS_18Kernel_traits_baseILj256EfS2_S2_S2_fjLj128EEEEELb0ELb0ELb0EEEvNS_9FwdParamsE)
        /*05fc*/ 	.word	0x00000000


	//----- nvinfo : EIATTR_REGCOUNT
	.align		4
.L_264:
        /*0600*/ 	.byte	0x04, 0x2f
        /*0602*/ 	.short	(.L_266 - .L_265)
	.align		4
.L_265:
        /*0604*/ 	.word	index@(_ZN10layer_norm31ln_parallel_residual_fwd_kernelINS_13Kernel_traitsI6__halfS2_S2_S2_fjLj256ELj1ELj4ELj1ELj16ENS_18Kernel_traits_baseILj256ES2_S2_S2_S2_fjLj128EEEEELb1ELb1ELb1EEEvNS_9FwdParamsE)
        /*0608*/ 	.word	0x00000046


	//----- nvinfo : EIATTR_FRAME_SIZE
	.align		4
.L_266:
        /*060c*/ 	.byte	0x04, 0x11
        /*060e*/ 	.short	(.L_268 - .L_267)
	.align		4
.L_267:
        /*0610*/ 	.word	index@(_ZN10layer_norm31ln_parallel_residual_fwd_kernelINS_13Kernel_traitsI6__halfS2_S2_S2_fjLj256ELj1ELj4ELj1ELj16ENS_18Kernel_traits_baseILj256ES2_S2_S2_S2_fjLj128EEEEELb1ELb1ELb1EEEvNS_9FwdParamsE)
        /*0614*/ 	.word	0x00000000


	//----- nvinfo : EIATTR_REGCOUNT
	.align		4
.L_268:
        /*0618*/ 	.byte	0x04, 0x2f
        /*061a*/ 	.short	(.L_270 - .L_269)
	.align		4
.L_269:
        /*061c*/ 	.word	index@(_ZN10layer_norm31ln_parallel_residual_fwd_kernelINS_13Kernel_traitsI6__halfS2_S2_S2_fjLj256ELj1ELj4ELj1ELj16ENS_18Kernel_traits_baseILj256ES2_S2_S2_S2_fjLj128EEEEELb1ELb1ELb0EEEvNS_9FwdParamsE)
        /*0620*/ 	.word	0x0000003f


	//----- nvinfo : EIATTR_FRAME_SIZE
	.align		4
.L_270:
        /*0624*/ 	.byte	0x04, 0x11
        /*0626*/ 	.short	(.L_272 - .L_271)
	.align		4
.L_271:
        /*0628*/ 	.word	index@(_ZN10layer_norm31ln_parallel_residual_fwd_kernelINS_13Kernel_traitsI6__halfS2_S2_S2_fjLj256ELj1ELj4ELj1ELj16ENS_18Kernel_traits_baseILj256ES2_S2_S2_S2_fjLj128EEEEELb1ELb1ELb0EEEvNS_9FwdParamsE)
        /*062c*/ 	.word	0x00000000


	//----- nvinfo : EIATTR_REGCOUNT
	.align		4
.L_272:
        /*0630*/ 	.byte	0x04, 0x2f
        /*0632*/ 	.short	(.L_274 - .L_273)
	.align		4
.L_273:
        /*0634*/ 	.word	index@(_ZN10layer_norm31ln_parallel_residual_fwd_kernelINS_13Kernel_traitsI6__halfS2_S2_S2_fjLj256ELj1ELj4ELj1ELj16ENS_18Kernel_traits_baseILj256ES2_S2_S2_S2_fjLj128EEEEELb1ELb0ELb1EEEvNS_9FwdParamsE)
        /*0638*/ 	.word	0x0000005d


	//----- nvinfo : EIATTR_FRAME_SIZE
	.align		4
.L_274:
        /*063c*/ 	.byte	0x04, 0x11
        /*063e*/ 	.short	(.L_276 - .L_275)
	.align		4
.L_275:
        /*0640*/ 	.word	index@(_ZN10layer_norm31ln_parallel_residual_fwd_kernelINS_13Kernel_traitsI6__halfS2_S2_S2_fjLj256ELj1ELj4ELj1ELj16ENS_18Kernel_traits_baseILj256ES2_S2_S2_S2_fjLj128EEEEELb1ELb0ELb1EEEvNS_9FwdParamsE)
        /*0644*/ 	.word	0x00000000


	//----- nvinfo : EIATTR_REGCOUNT
	.align		4
.L_276:
        /*0648*/ 	.byte	0x04, 0x2f
        /*064a*/ 	.short	(.L_278 - .L_277)
	.align		4
.L_277:
        /*064c*/ 	.word	index@(_ZN10layer_norm31ln_parallel_residual_fwd_kernelINS_13Kernel_traitsI6__halfS2_S2_S2_fjLj256ELj1ELj4ELj1ELj16ENS_18Kernel_traits_baseILj256ES2_S2_S2_S2_fjLj128EEEEELb1ELb0ELb0EEEvNS_9FwdParamsE)
        /*0650*/ 	.word	0x0000004e


	//----- nvinfo : EIATTR_FRAME_SIZE
	.align		4
.L_278:
        /*0654*/ 	.byte	0x04, 0x11
        /*0656*/ 	.short	(.L_280 - .L_279)
	.align		4
.L_279:
        /*0658*/ 	.word	index@(_ZN10layer_norm31ln_parallel_residual_fwd_kernelINS_13Kernel_traitsI6__halfS2_S2_S2_fjLj256ELj1ELj4ELj1ELj16ENS_18Kernel_traits_baseILj256ES2_S2_S2_S2_fjLj128EEEEELb1ELb0ELb0EEEvNS_9FwdParamsE)
        /*065c*/ 	.word	0x00000000


	//----- nvinfo : EIATTR_REGCOUNT
	.align		4
.L_280:
        /*0660*/ 	.byte	0x04, 0x2f
        /*0662*/ 	.short	(.L_282 - .L_281)
	.align		4
.L_281:
        /*0664*/ 	.word	index@(_ZN10layer_norm31ln_parallel_residual_fwd_kernelINS_13Kernel_traitsI6__halfS2_S2_S2_fjLj256ELj1ELj4ELj1ELj16ENS_18Kernel_traits_baseILj256ES2_S2_S2_S2_fjLj128EEEEELb0ELb1ELb1EEEvNS_9FwdParamsE)
        /*0668*/ 	.word	0x00000038


	//----- nvinfo : EIATTR_FRAME_SIZE
	.align		4
.L_282:
        /*066c*/ 	.byte	0x04, 0x11
        /*066e*/ 	.short	(.L_284 - .L_283)
	.align		4
.L_283:
        /*0670*/ 	.word	index@(_ZN10layer_norm31ln_parallel_residual_fwd_kernelINS_13Kernel_traitsI6__halfS2_S2_S2_fjLj256ELj1ELj4ELj1ELj16ENS_18Kernel_traits_baseILj256ES2_S2_S2_S2_fjLj128EEEEELb0ELb1ELb1EEEvNS_9FwdParamsE)
        /*0674*/ 	.word	0x00000000


	//----- nvinfo : EIATTR_REGCOUNT
	.align		4
.L_284:
        /*0678*/ 	.byte	0x04, 0x2f
        /*067a*/ 	.short	(.L_286 - .L_285)
	.align		4
.L_285:
        /*067c*/ 	.word	index@(_ZN10layer_norm31ln_parallel_residual_fwd_kernelINS_13Kernel_traitsI6__halfS2_S2_S2_fjLj256ELj1ELj4ELj1ELj16ENS_18Kernel_traits_baseILj256ES2_S2_S2_S2_fjLj128EEEEELb0ELb1ELb0EEEvNS_9FwdParamsE)
        /*0680*/ 	.word	0x00000030


	//----- nvinfo : EIATTR_FRAME_SIZE
	.align		4
.L_286:
        /*0684*/ 	.byte	0x04, 0x11
        /*0686*/ 	.short	(.L_288 - .L_287)
	.align		4
.L_287:
        /*0688*/ 	.word	index@(_ZN10layer_norm31ln_parallel_residual_fwd_kernelINS_13Kernel_traitsI6__halfS2_S2_S2_fjLj256ELj1ELj4ELj1ELj16ENS_18Kernel_traits_baseILj256ES2_S2_S2_S2_fjLj128EEEEELb0ELb1ELb0EEEvNS_9FwdParamsE)
        /*068c*/ 	.word	0x00000000


	//----- nvinfo : EIATTR_REGCOUNT
	.align		4
.L_288:
        /*0690*/ 	.byte	0x04, 0x2f
        /*0692*/ 	.short	(.L_290 - .L_289)
	.align		4
.L_289:
        /*0694*/ 	.word	index@(_ZN10layer_norm31ln_parallel_residual_fwd_kernelINS_13Kernel_traitsI6__halfS2_S2_S2_fjLj256ELj1ELj4ELj1ELj16ENS_18Kernel_traits_baseILj256ES2_S2_S2_S2_fjLj128EEEEELb0ELb0ELb1EEEvNS_9FwdParamsE)
        /*0698*/ 	.word	0x00000048


	//----- nvinfo : EIATTR_FRAME_SIZE
	.align		4
.L_290:
        /*069c*/ 	.byte	0x04, 0x11
        /*069e*/ 	.short	(.L_292 - .L_291)
	.align		4
.L_291:
        /*06a0*/ 	.word	index@(_ZN10layer_norm31ln_parallel_residual_fwd_kernelINS_13Kernel_traitsI6__halfS2_S2_S2_fjLj256ELj1ELj4ELj1ELj16ENS_18Kernel_traits_baseILj256ES2_S2_S2_S2_fjLj128EEEEELb0ELb0ELb1EEEvNS_9FwdParamsE)
        /*06a4*/ 	.word	0x00000000


	//----- nvinfo : EIATTR_REGCOUNT
	.align		4
.L_292:
        /*06a8*/ 	.byte	0x04, 0x2f
        /*06aa*/ 	.short	(.L_294 - .L_293)
	.align		4
.L_293:
        /*06ac*/ 	.word	index@(_ZN10layer_norm31ln_parallel_residual_fwd_kernelINS_13Kernel_traitsI6__halfS2_S2_S2_fjLj256ELj1ELj4ELj1ELj16ENS_18Kernel_traits_baseILj256ES2_S2_S2_S2_fjLj128EEEEELb0ELb0ELb0EEEvNS_9FwdParamsE)
        /*06b0*/ 	.word	0x00000040


	//----- nvinfo : EIATTR_FRAME_SIZE
	.align		4
.L_294:
        /*06b4*/ 	.byte	0x04, 0x11
        /*06b6*/ 	.short	(.L_296 - .L_295)
	.align		4
.L_295:
        /*06b8*/ 	.word	index@(_ZN10layer_norm31ln_parallel_residual_fwd_kernelINS_13Kernel_traitsI6__halfS2_S2_S2_fjLj256ELj1ELj4ELj1ELj16ENS_18Kernel_traits_baseILj256ES2_S2_S2_S2_fjLj128EEEEELb0ELb0ELb0EEEvNS_9FwdParamsE)
        /*06bc*/ 	.word	0x00000000


	//----- nvinfo : EIATTR_REGCOUNT
	.align		4
.L_296:
        /*06c0*/ 	.byte	0x04, 0x2f
        /*06c2*/ 	.short	(.L_298 - .L_297)
	.align		4
.L_297:
        /*06c4*/ 	.word	index@(_ZN10layer_norm31ln_parallel_residual_fwd_kernelINS_13Kernel_traitsI13__nv_bfloat16S2_S2_S2_fjLj256ELj1ELj4ELj1ELj16ENS_18Kernel_traits_baseILj256ES2_S2_S2_S2_fjLj128EEEEELb1ELb1ELb1EEEvNS_9FwdParamsE)
        /*06c8*/ 	.word	0x00000044


	//----- nvinfo : EIATTR_FRAME_SIZE
	.align		4
.L_298:
        /*06cc*/ 	.byte	0x04, 0x11
        /*06ce*/ 	.short	(.L_300 - .L_299)
	.align		4
.L_299:
        /*06d0*/ 	.word	index@(_ZN10layer_norm31ln_parallel_residual_fwd_kernelINS_13Kernel_traitsI13__nv_bfloat16S2_S2_S2_fjLj256ELj1ELj4ELj1ELj16ENS_18Kernel_traits_baseILj256ES2_S2_S2_S2_fjLj128EEEEELb1ELb1ELb1EEEvNS_9FwdParamsE)
        /*06d4*/ 	.word	0x00000000


	//----- nvinfo : EIATTR_REGCOUNT
	.align		4
.L_300:
        /*06d8*/ 	.byte	0x04, 0x2f
        /*06da*/ 	.short	(.L_302 - .L_301)
	.align		4
.L_301:
        /*06dc*/ 	.word	index@(_ZN10layer_norm31ln_parallel_residual_fwd_kernelINS_13Kernel_traitsI13__nv_bfloat16S2_S2_S2_fjLj256ELj1ELj4ELj1ELj16ENS_18Kernel_traits_baseILj256ES2_S2_S2_S2_fjLj128EEEEELb1ELb1ELb0EEEvNS_9FwdParamsE)
        /*06e0*/ 	.word	0x00000047


	//----- nvinfo : EIATTR_FRAME_SIZE
	.align		4
.L_302:
        /*06e4*/ 	.byte	0x04, 0x11
        /*06e6*/ 	.short	(.L_304 - .L_303)
	.align		4
.L_303:
        /*06e8*/ 	.word	index@(_ZN10layer_norm31ln_parallel_residual_fwd_kernelINS_13Kernel_traitsI13__nv_bfloat16S2_S2_S2_fjLj256ELj1ELj4ELj1ELj16ENS_18Kernel_traits_baseILj256ES2_S2_S2_S2_fjLj128EEEEELb1ELb1ELb0EEEvNS_9FwdParamsE)
        /*06ec*/ 	.word	0x00000000


	//----- nvinfo : EIATTR_REGCOUNT
	.align		4
.L_304:
        /*06f0*/ 	.byte	0x04, 0x2f
        /*06f2*/ 	.short	(.L_306 - .L_305)
	.align		4
.L_305:
        /*06f4*/ 	.word	index@(_ZN10layer_norm31ln_parallel_residual_fwd_kernelINS_13Kernel_traitsI13__nv_bfloat16S2_S2_S2_fjLj256ELj1ELj4ELj1ELj16ENS_18Kernel_traits_baseILj256ES2_S2_S2_S2_fjLj128EEEEELb1ELb0ELb1EEEvNS_9FwdParamsE)
        /*06f8*/ 	.word	0x0000005d


	//----- nvinfo : EIATTR_FRAME_SIZE
	.align		4
.L_306:
        /*06fc*/ 	.byte	0x04, 0x11
        /*06fe*/ 	.short	(.L_308 - .L_307)
	.align		4
.L_307:
        /*0700*/ 	.word	index@(_ZN10layer_norm31ln_parallel_residual_fwd_kernelINS_13Kernel_traitsI13__nv_bfloat16S2_S2_S2_fjLj256ELj1ELj4ELj1ELj16ENS_18Kernel_traits_baseILj256ES2_S2_S2_S2_fjLj128EEEEELb1ELb0ELb1EEEvNS_9FwdParamsE)
        /*0704*/ 	.word	0x00000000


	//----- nvinfo : EIATTR_REGCOUNT
	.align		4
.L_308:
        /*0708*/ 	.byte	0x04, 0x2f
        /*070a*/ 	.short	(.L_310 - .L_309)
	.align		4
.L_309:
        /*070c*/ 	.word	index@(_ZN10layer_norm31ln_parallel_residual_fwd_kernelINS_13Kernel_traitsI13__nv_bfloat16S2_S2_S2_fjLj256ELj1ELj4ELj1ELj16ENS_18Kernel_traits_baseILj256ES2_S2_S2_S2_fjLj128EEEEELb1ELb0ELb0EEEvNS_9FwdParamsE)
        /*0710*/ 	.word	0x0000005d


	//----- nvinfo : EIATTR_FRAME_SIZE
	.align		4
.L_310:
        /*0714*/ 	.byte	0x04, 0x11
        /*0716*/ 	.short	(.L_312 - .L_311)
	.align		4
.L_311:
        /*0718*/ 	.word	index@(_ZN10layer_norm31ln_parallel_residual_fwd_kernelINS_13Kernel_traitsI13__nv_bfloat16S2_S2_S2_fjLj256ELj1ELj4ELj1ELj16ENS_18Kernel_traits_baseILj256ES2_S2_S2_S2_fjLj128EEEEELb1ELb0ELb0EEEvNS_9FwdParamsE)
        /*071c*/ 	.word	0x00000000


	//----- nvinfo : EIATTR_REGCOUNT
	.align		4
.L_312:
        /*0720*/ 	.byte	0x04, 0x2f
        /*0722*/ 	.short	(.L_314 - .L_313)
	.align		4
.L_313:
        /*0724*/ 	.word	index@(_ZN10layer_norm31ln_parallel_residual_fwd_kernelINS_13Kernel_traitsI13__nv_bfloat16S2_S2_S2_fjLj256ELj1ELj4ELj1ELj16ENS_18Kernel_traits_baseILj256ES2_S2_S2_S2_fjLj128EEEEELb0ELb1ELb1EEEvNS_9FwdParamsE)
        /*0728*/ 	.word	0x00000038


	//----- nvinfo : EIATTR_FRAME_SIZE
	.align		4
.L_314:
        /*072c*/ 	.byte	0x04, 0x11
        /*072e*/ 	.short	(.L_316 - .L_315)
	.align		4
.L_315:
        /*0730*/ 	.word	index@(_ZN10layer_norm31ln_parallel_residual_fwd_kernelINS_13Kernel_traitsI13__nv_bfloat16S2_S2_S2_fjLj256ELj1ELj4ELj1ELj16ENS_18Kernel_traits_baseILj256ES2_S2_S2_S2_fjLj128EEEEELb0ELb1ELb1EEEvNS_9FwdParamsE)
        /*0734*/ 	.word	0x00000000


	//----- nvinfo : EIATTR_REGCOUNT
	.align		4
.L_316:
        /*0738*/ 	.byte	0x04, 0x2f
        /*073a*/ 	.short	(.L_318 - .L_317)
	.align		4
.L_317:
        /*073c*/ 	.word	index@(_ZN10layer_norm31ln_parallel_residual_fwd_kernelINS_13Kernel_traitsI13__nv_bfloat16S2_S2_S2_fjLj256ELj1ELj4ELj1ELj16ENS_18Kernel_traits_baseILj256ES2_S2_S2_S2_fjLj128EEEEELb0ELb1ELb0EEEvNS_9FwdParamsE)
        /*0740*/ 	.word	0x00000036


	//----- nvinfo : EIATTR_FRAME_SIZE
	.align		4
.L_318:
        /*0744*/ 	.byte	0x04, 0x11
        /*0746*/ 	.short	(.L_320 - .L_319)
	.align		4
.L_319:
        /*0748*/ 	.word	index@(_ZN10layer_norm31ln_parallel_residual_fwd_kernelINS_13Kernel_traitsI13__nv_bfloat16S2_S2_S2_fjLj256ELj1ELj4ELj1ELj16ENS_18Kernel_traits_baseILj256ES2_S2_S2_S2_fjLj128EEEEELb0ELb1ELb0EEEvNS_9FwdParamsE)
        /*074c*/ 	.word	0x00000000


	//----- nvinfo : EIATTR_REGCOUNT
	.align		4
.L_320:
        /*0750*/ 	.byte	0x04, 0x2f
        /*0752*/ 	.short	(.L_322 - .L_321)
	.align		4
.L_321:
        /*0754*/ 	.word	index@(_ZN10layer_norm31ln_parallel_residual_fwd_kernelINS_13Kernel_traitsI13__nv_bfloat16S2_S2_S2_fjLj256ELj1ELj4ELj1ELj16ENS_18Kernel_traits_baseILj256ES2_S2_S2_S2_fjLj128EEEEELb0ELb0ELb1EEEvNS_9FwdParamsE)
        /*0758*/ 	.word	0x00000040


	//----- nvinfo : EIATTR_FRAME_SIZE
	.align		4
.L_322:
        /*075c*/ 	.byte	0x04, 0x11
        /*075e*/ 	.short	(.L_324 - .L_323)
	.align		4
.L_323:
        /*0760*/ 	.word	index@(_ZN10layer_norm31ln_parallel_residual_fwd_kernelINS_13Kernel_traitsI13__nv_bfloat16S2_S2_S2_fjLj256ELj1ELj4ELj1ELj16ENS_18Kernel_traits_baseILj256ES2_S2_S2_S2_fjLj128EEEEELb0ELb0ELb1EEEvNS_9FwdParamsE)
        /*0764*/ 	.word	0x00000000


	//----- nvinfo : EIATTR_REGCOUNT
	.align		4
.L_324:
        /*0768*/ 	.byte	0x04, 0x2f
        /*076a*/ 	.short	(.L_326 - .L_325)
	.align		4
.L_325:
        /*076c*/ 	.word	index@(_ZN10layer_norm31ln_parallel_residual_fwd_kernelINS_13Kernel_traitsI13__nv_bfloat16S2_S2_S2_fjLj256ELj1ELj4ELj1ELj16ENS_18Kernel_traits_baseILj256ES2_S2_S2_S2_fjLj128EEEEELb0ELb0ELb0EEEvNS_9FwdParamsE)
        /*0770*/ 	.word	0x00000050


	//----- nvinfo : EIATTR_FRAME_SIZE
	.align		4
.L_326:
        /*0774*/ 	.byte	0x04, 0x11
        /*0776*/ 	.short	(.L_328 - .L_327)
	.align		4
.L_327:
        /*0778*/ 	.word	index@(_ZN10layer_norm31ln_parallel_residual_fwd_kernelINS_13Kernel_traitsI13__nv_bfloat16S2_S2_S2_fjLj256ELj1ELj4ELj1ELj16ENS_18Kernel_traits_baseILj256ES2_S2_S2_S2_fjLj128EEEEELb0ELb0ELb0EEEvNS_9FwdParamsE)
        /*077c*/ 	.word	0x00000000


	//----- nvinfo : EIATTR_MIN_STACK_SIZE
	.align		4
.L_328:
        /*0780*/ 	.byte	0x04, 0x12
        /*0782*/ 	.short	(.L_330 - .L_329)
	.align		4
.L_329:
        /*0784*/ 	.word	index@(_ZN10layer_norm31ln_parallel_residual_fwd_kernelINS_13Kernel_traitsI13__nv_bfloat16S2_S2_S2_fjLj256ELj1ELj4ELj1ELj16ENS_18Kernel_traits_baseILj256ES2_S2_S2_S2_fjLj128EEEEELb0ELb0ELb0EEEvNS_9FwdParamsE)
        /*0788*/ 	.word	0x00000000


	//----- nvinfo : EIATTR_MIN_STACK_SIZE
	.align		4
.L_330:
        /*078c*/ 	.byte	0x04, 0x12
        /*078e*/ 	.short	(.L_332 - .L_331)
	.align		4
.L_331:
        /*0790*/ 	.word	index@(_ZN10layer_norm31ln_parallel_residual_fwd_kernelINS_13Kernel_traitsI13__nv_bfloat16S2_S2_S2_fjLj256ELj1ELj4ELj1ELj16ENS_18Kernel_traits_baseILj256ES2_S2_S2_S2_fjLj128EEEEELb0ELb0ELb1EEEvNS_9FwdParamsE)
        /*0794*/ 	.word	0x00000000


	//----- nvinfo : EIATTR_MIN_STACK_SIZE
	.align		4
.L_332:
        /*0798*/ 	.byte	0x04, 0x12
        /*079a*/ 	.short	(.L_334 - .L_333)
	.align		4
.L_333:
        /*079c*/ 	.word	index@(_ZN10layer_norm31ln_parallel_residual_fwd_kernelINS_13Kernel_traitsI13__nv_bfloat16S2_S2_S2_fjLj256ELj1ELj4ELj1ELj16ENS_18Kernel_traits_baseILj256ES2_S2_S2_S2_fjLj128EEEEELb0ELb1ELb0EEEvNS_9FwdParamsE)
        /*07a0*/ 	.word	0x00000000


	//----- nvinfo : EIATTR_MIN_STACK_SIZE
	.align		4
.L_334:
        /*07a4*/ 	.byte	0x04, 0x12
        /*07a6*/ 	.short	(.L_336 - .L_335)
	.align		4
.L_335:
        /*07a8*/ 	.word	index@(_ZN10layer_norm31ln_parallel_residual_fwd_kernelINS_13Kernel_traitsI13__nv_bfloat16S2_S2_S2_fjLj256ELj1ELj4ELj1ELj16ENS_18Kernel_traits_baseILj256ES2_S2_S2_S2_fjLj128EEEEELb0ELb1ELb1EEEvNS_9FwdParamsE)
        /*07ac*/ 	.word	0x00000000


	//----- nvinfo : EIATTR_MIN_STACK_SIZE
	.align		4
.L_336:
        /*07b0*/ 	.byte	0x04, 0x12
        /*07b2*/ 	.short	(.L_338 - .L_337)
	.align		4
.L_337:
        /*07b4*/ 	.word	index@(_ZN10layer_norm31ln_parallel_residual_fwd_kernelINS_13Kernel_traitsI13__nv_bfloat16S2_S2_S2_fjLj256ELj1ELj4ELj1ELj16ENS_18Kernel_traits_baseILj256ES2_S2_S2_S2_fjLj128EEEEELb1ELb0ELb0EEEvNS_9FwdParamsE)
        /*07b8*/ 	.word	0x00000000


	//----- nvinfo : EIATTR_MIN_STACK_SIZE
	.align		4
.L_338:
        /*07bc*/ 	.byte	0x04, 0x12
        /*07be*/ 	.short	(.L_340 - .L_339)
	.align		4
.L_339:
        /*07c0*/ 	.word	index@(_ZN10layer_norm31ln_parallel_residual_fwd_kernelINS_13Kernel_traitsI13__nv_bfloat16S2_S2_S2_fjLj256ELj1ELj4ELj1ELj16ENS_18Kernel_traits_baseILj256ES2_S2_S2_S2_fjLj128EEEEELb1ELb0ELb1EEEvNS_9FwdParamsE)
        /*07c4*/ 	.word	0x00000000


	//----- nvinfo : EIATTR_MIN_STACK_SIZE
	.align		4
.L_340:
        /*07c8*/ 	.byte	0x04, 0x12
        /*07ca*/ 	.short	(.L_342 - .L_341)
	.align		4
.L_341:
        /*07cc*/ 	.word	index@(_ZN10layer_norm31ln_parallel_residual_fwd_kernelINS_13Kernel_traitsI13__nv_bfloat16S2_S2_S2_fjLj256ELj1ELj4ELj1ELj16ENS_18Kernel_traits_baseILj256ES2_S2_S2_S2_fjLj128EEEEELb1ELb1ELb0EEEvNS_9FwdParamsE)
        /*07d0*/ 	.word	0x00000000


	//----- nvinfo : EIATTR_MIN_STACK_SIZE
	.align		4
.L_342:
        /*07d4*/ 	.byte	0x04, 0x12
        /*07d6*/ 	.short	(.L_344 - .L_343)
	.align		4
.L_343:
        /*07d8*/ 	.word	index@(_ZN10layer_norm31ln_parallel_residual_fwd_kernelINS_13Kernel_traitsI13__nv_bfloat16S2_S2_S2_fjLj256ELj1ELj4ELj1ELj16ENS_18Kernel_traits_baseILj256ES2_S2_S2_S2_fjLj128EEEEELb1ELb1ELb1EEEvNS_9FwdParamsE)
        /*07dc*/ 	.word	0x00000000


	//----- nvinfo : EIATTR_MIN_STACK_SIZE
	.align		4
.L_344:
        /*07e0*/ 	.byte	0x04, 0x12
        /*07e2*/ 	.short	(.L_346 - .L_345)
	.align		4
.L_345:
        /*07e4*/ 	.word	index@(_ZN10layer_norm31ln_parallel_residual_fwd_kernelINS_13Kernel_traitsI6__halfS2_S2_S2_fjLj256ELj1ELj4ELj1ELj16ENS_18Kernel_traits_baseILj256ES2_S2_S2_S2_fjLj128EEEEELb0ELb0ELb0EEEvNS_9FwdParamsE)
        /*07e8*/ 	.word	0x00000000


	//----- nvinfo : EIATTR_MIN_STACK_SIZE
	.align		4
.L_346:
        /*07ec*/ 	.byte	0x04, 0x12
        /*07ee*/ 	.short	(.L_348 - .L_347)
	.align		4
.L_347:
        /*07f0*/ 	.word	index@(_ZN10layer_norm31ln_parallel_residual_fwd_kernelINS_13Kernel_traitsI6__halfS2_S2_S2_fjLj256ELj1ELj4ELj1ELj16ENS_18Kernel_traits_baseILj256ES2_S2_S2_S2_fjLj128EEEEELb0ELb0ELb1EEEvNS_9FwdParamsE)
        /*07f4*/ 	.word	0x00000000


	//----- nvinfo : EIATTR_MIN_STACK_SIZE
	.align		4
.L_348:
        /*07f8*/ 	.byte	0x04, 0x12
        /*07fa*/ 	.short	(.L_350 - .L_349)
	.align		4
.L_349:
        /*07fc*/ 	.word	index@(_ZN10layer_norm31ln_parallel_residual_fwd_kernelINS_13Kernel_traitsI6__halfS2_S2_S2_fjLj256ELj1ELj4ELj1ELj16ENS_18Kernel_traits_baseILj256ES2_S2_S2_S2_fjLj128EEEEELb0ELb1ELb0EEEvNS_9FwdParamsE)
        /*0800*/ 	.word	0x00000000


	//----- nvinfo : EIATTR_MIN_STACK_SIZE
	.align		4
.L_350:
        /*0804*/ 	.byte	0x04, 0x12
        /*0806*/ 	.short	(.L_352 - .L_351)
	.align		4
.L_351:
        /*0808*/ 	.word	index@(_ZN10layer_norm31ln_parallel_residual_fwd_kernelINS_13Kernel_traitsI6__halfS2_S2_S2_fjLj256ELj1ELj4ELj1ELj16ENS_18Kernel_traits_baseILj256ES2_S2_S2_S2_fjLj128EEEEELb0ELb1ELb1EEEvNS_9FwdParamsE)
        /*080c*/ 	.word	0x00000000


	//----- nvinfo : EIATTR_MIN_STACK_SIZE
	.align		4
.L_352:
        /*0810*/ 	.byte	0x04, 0x12
        /*0812*/ 	.short	(.L_354 - .L_353)
	.align		4
.L_353:
        /*0814*/ 	.word	index@(_ZN10layer_norm31ln_parallel_residual_fwd_kernelINS_13Kernel_traitsI6__halfS2_S2_S2_fjLj256ELj1ELj4ELj1ELj16ENS_18Kernel_traits_baseILj256ES2_S2_S2_S2_fjLj128EEEEELb1ELb0ELb0EEEvNS_9FwdParamsE)
        /*0818*/ 	.word	0x00000000


	//----- nvinfo : EIATTR_MIN_STACK_SIZE
	.align		4
.L_354:
        /*081c*/ 	.byte	0x04, 0x12
        /*081e*/ 	.short	(.L_356 - .L_355)
	.align		4
.L_355:
        /*0820*/ 	.word	index@(_ZN10layer_norm31ln_parallel_residual_fwd_kernelINS_13Kernel_traitsI6__halfS2_S2_S2_fjLj256ELj1ELj4ELj1ELj16ENS_18Kernel_traits_baseILj256ES2_S2_S2_S2_fjLj128EEEEELb1ELb0ELb1EEEvNS_9FwdParamsE)
        /*0824*/ 	.word	0x00000000


	//----- nvinfo : EIATTR_MIN_STACK_SIZE
	.align		4
.L_356:
        /*0828*/ 	.byte	0x04, 0x12
        /*082a*/ 	.short	(.L_358 - .L_357)
	.align		4
.L_357:
        /*082c*/ 	.word	index@(_ZN10layer_norm31ln_parallel_residual_fwd_kernelINS_13Kernel_traitsI6__halfS2_S2_S2_fjLj256ELj1ELj4ELj1ELj16ENS_18Kernel_traits_baseILj256ES2_S2_S2_S2_fjLj128EEEEELb1ELb1ELb0EEEvNS_9FwdParamsE)
        /*0830*/ 	.word	0x00000000


	//----- nvinfo : EIATTR_MIN_STACK_SIZE
	.align		4
.L_358:
        /*0834*/ 	.byte	0x04, 0x12
        /*0836*/ 	.short	(.L_360 - .L_359)
	.align		4
.L_359:
        /*0838*/ 	.word	index@(_ZN10layer_norm31ln_parallel_residual_fwd_kernelINS_13Kernel_traitsI6__halfS2_S2_S2_fjLj256ELj1ELj4ELj1ELj16ENS_18Kernel_traits_baseILj256ES2_S2_S2_S2_fjLj128EEEEELb1ELb1ELb1EEEvNS_9FwdParamsE)
        /*083c*/ 	.word	0x00000000


	//----- nvinfo : EIATTR_MIN_STACK_SIZE
	.align		4
.L_360:
        /*0840*/ 	.byte	0x04, 0x12
        /*0842*/ 	.short	(.L_362 - .L_361)
	.align		4
.L_361:
        /*0844*/ 	.word	index@(_ZN10layer_norm31ln_parallel_residual_fwd_kernelINS_13Kernel_traitsIf13__nv_bfloat16S2_S2_fjLj256ELj1ELj4ELj1ELj16ENS_18Kernel_traits_baseILj256EfS2_S2_S2_fjLj128EEEEELb0ELb0ELb0EEEvNS_9FwdParamsE)
        /*0848*/ 	.word	0x00000000


	//----- nvinfo : EIATTR_MIN_STACK_SIZE
	.align		4
.L_362:
        /*084c*/ 	.byte	0x04, 0x12
        /*084e*/ 	.short	(.L_364 - .L_363)
	.align		4
.L_363:
        /*0850*/ 	.word	index@(_ZN10layer_norm31ln_parallel_residual_fwd_kernelINS_13Kernel_traitsIf13__nv_bfloat16S2_S2_fjLj256ELj1ELj4ELj1ELj16ENS_18Kernel_traits_baseILj256EfS2_S2_S2_fjLj128EEEEELb0ELb0ELb1EEEvNS_9FwdParamsE)
        /*0854*/ 	.word	0x00000000


	//----- nvinfo : EIATTR_MIN_STACK_SIZE
	.align		4
.L_364:
        /*0858*/ 	.byte	0x04, 0x12
        /*085a*/ 	.short	(.L_366 - .L_365)
	.align		4
.L_365:
        /*085c*/ 	.word	index@(_ZN10layer_norm31ln_parallel_residual_fwd_kernelINS_13Kernel_traitsIf13__nv_bfloat16S2_S2_fjLj256ELj1ELj4ELj1ELj16ENS_18Kernel_traits_baseILj256EfS2_S2_S2_fjLj128EEEEELb0ELb1ELb0EEEvNS_9FwdParamsE)
        /*0860*/ 	.word	0x00000000


	//----- nvinfo : EIATTR_MIN_STACK_SIZE
	.align		4
.L_366:
        /*0864*/ 	.byte	0x04, 0x12
        /*0866*/ 	.short	(.L_368 - .L_367)
	.align		4
.L_367:
        /*0868*/ 	.word	index@(_ZN10layer_norm31ln_parallel_residual_fwd_kernelINS_13Kernel_traitsIf13__nv_bfloat16S2_S2_fjLj256ELj1ELj4ELj1ELj16ENS_18Kernel_traits_baseILj256EfS2_S2_S2_fjLj128EEEEELb0ELb1ELb1EEEvNS_9FwdParamsE)
        /*086c*/ 	.word	0x00000000


	//----- nvinfo : EIATTR_MIN_STACK_SIZE
	.align		4
.L_368:
        /*0870*/ 	.byte	0x04, 0x12
        /*0872*/ 	.short	(.L_370 - .L_369)
	.align		4
.L_369:
        /*0874*/ 	.word	index@(_ZN10layer_norm31ln_parallel_residual_fwd_kernelINS_13Kernel_traitsIf13__nv_bfloat16S2_S2_fjLj256ELj1ELj4ELj1ELj16ENS_18Kernel_traits_baseILj256EfS2_S2_S2_fjLj128EEEEELb1ELb0ELb0EEEvNS_9FwdParamsE)
        /*0878*/ 	.word	0x00000000


	//----- nvinfo : EIATTR_MIN_STACK_SIZE
	.align		4
.L_370:
        /*087c*/ 	.byte	0x04, 0x12
        /*087e*/ 	.short	(.L_372 - .L_371)
	.align		4
.L_371:
        /*0880*/ 	.word	index@(_ZN10layer_norm31ln_parallel_residual_fwd_kernelINS_13Kernel_traitsIf13__nv_bfloat16S2_S2_fjLj256ELj1ELj4ELj1ELj16ENS_18Kernel_traits_baseILj256EfS2_S2_S2_fjLj128EEEEELb1ELb0ELb1EEEvNS_9FwdParamsE)
        /*0884*/ 	.word	0x00000000


	//----- nvinfo : EIATTR_MIN_STACK_SIZE
	.align		4
.L_372:
        /*0888*/ 	.byte	0x04, 0x12
        /*088a*/ 	.short	(.L_374 - .L_373)
	.align		4
.L_373:
        /*088c*/ 	.word	index@(_ZN10layer_norm31ln_parallel_residual_fwd_kernelINS_13Kernel_traitsIf13__nv_bfloat16S2_S2_fjLj256ELj1ELj4ELj1ELj16ENS_18Kernel_traits_baseILj256EfS2_S2_S2_fjLj128EEEEELb1ELb1ELb0EEEvNS_9FwdParamsE)
        /*0890*/ 	.word	0x00000000


	//----- nvinfo : EIATTR_MIN_STACK_SIZE
	.align		4
.L_374:
        /*0894*/ 	.byte	0x04, 0x12
        /*0896*/ 	.short	(.L_376 - .L_375)
	.align		4
.L_375:
        /*0898*/ 	.word	index@(_ZN10layer_norm31ln_parallel_residual_fwd_kernelINS_13Kernel_traitsIf13__nv_bfloat16S2_S2_fjLj256ELj1ELj4ELj1ELj16ENS_18Kernel_traits_baseILj256EfS2_S2_S2_fjLj128EEEEELb1ELb1ELb1EEEvNS_9FwdParamsE)
        /*089c*/ 	.word	0x00000000


	//----- nvinfo : EIATTR_MIN_STACK_SIZE
	.align		4
.L_376:
        /*08a0*/ 	.byte	0x04, 0x12
        /*08a2*/ 	.short	(.L_378 - .L_377)
	.align		4
.L_377:
        /*08a4*/ 	.word	index@(_ZN10layer_norm31ln_parallel_residual_fwd_kernelINS_13Kernel_traitsI13__nv_bfloat16S2_fS2_fjLj256ELj1ELj4ELj1ELj16ENS_18Kernel_traits_baseILj256ES2_S2_fS2_fjLj128EEEEELb0ELb0ELb0EEEvNS_9FwdParamsE)
        /*08a8*/ 	.word	0x00000000


	//----- nvinfo : EIATTR_MIN_STACK_SIZE
	.align		4
.L_378:
        /*08ac*/ 	.byte	0x04, 0x12
        /*08ae*/ 	.short	(.L_380 - .L_379)
	.align		4
.L_379:
        /*08b0*/ 	.word	index@(_ZN10layer_norm31ln_parallel_residual_fwd_kernelINS_13Kernel_traitsI13__nv_bfloat16S2_fS2_fjLj256ELj1ELj4ELj1ELj16ENS_18Kernel_traits_baseILj256ES2_S2_fS2_fjLj128EEEEELb0ELb0ELb1EEEvNS_9FwdParamsE)
        /*08b4*/ 	.word	0x00000000


	//----- nvinfo : EIATTR_MIN_STACK_SIZE
	.align		4
.L_380:
        /*08b8*/ 	.byte	0x04, 0x12
        /*08ba*/ 	.short	(.L_382 - .L_381)
	.align		4
.L_381:
        /*08bc*/ 	.word	index@(_ZN10layer_norm31ln_parallel_residual_fwd_kernelINS_13Kernel_traitsI13__nv_bfloat16S2_fS2_fjLj256ELj1ELj4ELj1ELj16ENS_18Kernel_traits_baseILj256ES2_S2_fS2_fjLj128EEEEELb0ELb1ELb0EEEvNS_9FwdParamsE)
        /*08c0*/ 	.word	0x00000000


	//----- nvinfo : EIATTR_MIN_STACK_SIZE
	.align		4
.L_382:
        /*08c4*/ 	.byte	0x04, 0x12
        /*08c6*/ 	.short	(.L_384 - .L_383)
	.align		4
.L_383:
        /*08c8*/ 	.word	index@(_ZN10layer_norm31ln_parallel_residual_fwd_kernelINS_13Kernel_traitsI13__nv_bfloat16S2_fS2_fjLj256ELj1ELj4ELj1ELj16ENS_18Kernel_traits_baseILj256ES2_S2_fS2_fjLj128EEEEELb0ELb1ELb1EEEvNS_9FwdParamsE)
        /*08cc*/ 	.word	0x00000000


	//----- nvinfo : EIATTR_MIN_STACK_SIZE
	.align		4
.L_384:
        /*08d0*/ 	.byte	0x04, 0x12
        /*08d2*/ 	.short	(.L_386 - .L_385)
	.align		4
.L_385:
        /*08d4*/ 	.word	index@(_ZN10layer_norm31ln_parallel_residual_fwd_kernelINS_13Kernel_traitsI13__nv_bfloat16S2_fS2_fjLj256ELj1ELj4ELj1ELj16ENS_18Kernel_traits_baseILj256ES2_S2_fS2_fjLj128EEEEELb1ELb0ELb0EEEvNS_9FwdParamsE)
        /*08d8*/ 	.word	0x00000000


	//----- nvinfo : EIATTR_MIN_STACK_SIZE
	.align		4
.L_386:
        /*08dc*/ 	.byte	0x04, 0x12
        /*08de*/ 	.short	(.L_388 - .L_387)
	.align		4
.L_387:
        /*08e0*/ 	.word	index@(_ZN10layer_norm31ln_parallel_residual_fwd_kernelINS_13Kernel_traitsI13__nv_bfloat16S2_fS2_fjLj256ELj1ELj4ELj1ELj16ENS_18Kernel_traits_baseILj256ES2_S2_fS2_fjLj128EEEEELb1ELb0ELb1EEEvNS_9FwdParamsE)
        /*08e4*/ 	.word	0x00000000


	//----- nvinfo : EIATTR_MIN_STACK_SIZE
	.align		4
.L_388:
        /*08e8*/ 	.byte	0x04, 0x12
        /*08ea*/ 	.short	(.L_390 - .L_389)
	.align		4
.L_389:
        /*08ec*/ 	.word	index@(_ZN10layer_norm31ln_parallel_residual_fwd_kernelINS_13Kernel_traitsI13__nv_bfloat16S2_fS2_fjLj256ELj1ELj4ELj1ELj16ENS_18Kernel_traits_baseILj256ES2_S2_fS2_fjLj128EEEEELb1ELb1ELb0EEEvNS_9FwdParamsE)
        /*08f0*/ 	.word	0x00000000


	//----- nvinfo : EIATTR_MIN_STACK_SIZE
	.align		4
.L_390:
        /*08f4*/ 	.byte	0x04, 0x12
        /*08f6*/ 	.short	(.L_392 - .L_391)
	.align		4
.L_391:
        /*08f8*/ 	.word	index@(_ZN10layer_norm31ln_parallel_residual_fwd_kernelINS_13Kernel_traitsI13__nv_bfloat16S2_fS2_fjLj256ELj1ELj4ELj1ELj16ENS_18Kernel_traits_baseILj256ES2_S2_fS2_fjLj128EEEEELb1ELb1ELb1EEEvNS_9FwdParamsE)
        /*08fc*/ 	.word	0x00000000


	//----- nvinfo : EIATTR_MIN_STACK_SIZE
	.align		4
.L_392:
        /*0900*/ 	.byte	0x04, 0x12
        /*0902*/ 	.short	(.L_394 - .L_393)
	.align		4
.L_393:
        /*0904*/ 	.word	index@(_ZN10layer_norm31ln_parallel_residual_fwd_kernelINS_13Kernel_traitsIf13__nv_bfloat16fS2_fjLj256ELj1ELj4ELj1ELj16ENS_18Kernel_traits_baseILj256EfS2_fS2_fjLj128EEEEELb0ELb0ELb0EEEvNS_9FwdParamsE)
        /*0908*/ 	.word	0x00000000


	//----- nvinfo : EIATTR_MIN_STACK_SIZE
	.align		4
.L_394:
        /*090c*/ 	.byte	0x04, 0x12
        /*090e*/ 	.short	(.L_396 - .L_395)
	.align		4
.L_395:
        /*0910*/ 	.word	index@(_ZN10layer_norm31ln_parallel_residual_fwd_kernelINS_13Kernel_traitsIf13__nv_bfloat16fS2_fjLj256ELj1ELj4ELj1ELj16ENS_18Kernel_traits_baseILj256EfS2_fS2_fjLj128EEEEELb0ELb0ELb1EEEvNS_9FwdParamsE)
        /*0914*/ 	.word	0x00000000


	//----- nvinfo : EIATTR_MIN_STACK_SIZE
	.align		4
.L_396:
        /*0918*/ 	.byte	0x04, 0x12
        /*091a*/ 	.short	(.L_398 - .L_397)
	.align		4
.L_397:
        /*091c*/ 	.word	index@(_ZN10layer_norm31ln_parallel_residual_fwd_kernelINS_13Kernel_traitsIf13__nv_bfloat16fS2_fjLj256ELj1ELj4ELj1ELj16ENS_18Kernel_traits_baseILj256EfS2_fS2_fjLj128EEEEELb0ELb1ELb0EEEvNS_9FwdParamsE)
        /*0920*/ 	.word	0x00000000


	//----- nvinfo : EIATTR_MIN_STACK_SIZE
	.align		4
.L_398:
        /*0924*/ 	.byte	0x04, 0x12
        /*0926*/ 	.short	(.L_400 - .L_399)
	.align		4
.L_399:
        /*0928*/ 	.word	index@(_ZN10layer_norm31ln_parallel_residual_fwd_kernelINS_13Kernel_traitsIf13__nv_bfloat16fS2_fjLj256ELj1ELj4ELj1ELj16ENS_18Kernel_traits_baseILj256EfS2_fS2_fjLj128EEEEELb0ELb1ELb1EEEvNS_9FwdParamsE)
        /*092c*/ 	.word	0x00000000


	//----- nvinfo : EIATTR_MIN_STACK_SIZE
	.align		4
.L_400:
        /*0930*/ 	.byte	0x04, 0x12
        /*0932*/ 	.short	(.L_402 - .L_401)
	.align		4
.L_401:
        /*0934*/ 	.word	index@(_ZN10layer_norm31ln_parallel_residual_fwd_kernelINS_13Kernel_traitsIf13__nv_bfloat16fS2_fjLj256ELj1ELj4ELj1ELj16ENS_18Kernel_traits_baseILj256EfS2_fS2_fjLj128EEEEELb1ELb0ELb0EEEvNS_9FwdParamsE)
        /*0938*/ 	.word	0x00000000


	//----- nvinfo : EIATTR_MIN_STACK_SIZE
	.align		4
.L_402:
        /*093c*/ 	.byte	0x04, 0x12
        /*093e*/ 	.short	(.L_404 - .L_403)
	.align		4
.L_403:
        /*0940*/ 	.word	index@(_ZN10layer_norm31ln_parallel_residual_fwd_kernelINS_13Kernel_traitsIf13__nv_bfloat16fS2_fjLj256ELj1ELj4ELj1ELj16ENS_18Kernel_traits_baseILj256EfS2_fS2_fjLj128EEEEELb1ELb0ELb1EEEvNS_9FwdParamsE)
        /*0944*/ 	.word	0x00000000


	//----- nvinfo : EIATTR_MIN_STACK_SIZE
	.align		4
.L_404:
        /*0948*/ 	.byte	0x04, 0x12
        /*094a*/ 	.short	(.L_406 - .L_405)
	.align		4
.L_405:
        /*094c*/ 	.word	index@(_ZN10layer_norm31ln_parallel_residual_fwd_kernelINS_13Kernel_traitsIf13__nv_bfloat16fS2_fjLj256ELj1ELj4ELj1ELj16ENS_18Kernel_traits_baseILj256EfS2_fS2_fjLj128EEEEELb1ELb1ELb0EEEvNS_9FwdParamsE)
        /*0950*/ 	.word	0x00000000


	//----- nvinfo : EIATTR_MIN_STACK_SIZE
	.align		4
.L_406:
        /*0954*/ 	.byte	0x04, 0x12
        /*0956*/ 	.short	(.L_408 - .L_407)
	.align		4
.L_407:
        /*0958*/ 	.word	index@(_ZN10layer_norm31ln_parallel_residual_fwd_kernelINS_13Kernel_traitsIf13__nv_bfloat16fS2_fjLj256ELj1ELj4ELj1ELj16ENS_18Kernel_traits_baseILj256EfS2_fS2_fjLj128EEEEELb1ELb1ELb1EEEvNS_9FwdParamsE)
        /*095c*/ 	.word	0x00000000


	//----- nvinfo : EIATTR_MIN_STACK_SIZE
	.align		4
.L_408:
        /*0960*/ 	.byte	0x04, 0x12
        /*0962*/ 	.short	(.L_410 - .L_409)
	.align		4
.L_409:
        /*0964*/ 	.word	index@(_ZN10layer_norm31ln_parallel_residual_fwd_kernelINS_13Kernel_traitsIf6__halfS2_S2_fjLj256ELj1ELj4ELj1ELj16ENS_18Kernel_traits_baseILj256EfS2_S2_S2_fjLj128EEEEELb0ELb0ELb0EEEvNS_9FwdParamsE)
        /*0968*/ 	.word	0x00000000


	//----- nvinfo : EIATTR_MIN_STACK_SIZE
	.align		4
.L_410:
        /*096c*/ 	.byte	0x04, 0x12
        /*096e*/ 	.short	(.L_412 - .L_411)
	.align		4
.L_411:
        /*0970*/ 	.word	index@(_ZN10layer_norm31ln_parallel_residual_fwd_kernelINS_13Kernel_traitsIf6__halfS2_S2_fjLj256ELj1ELj4ELj1ELj16ENS_18Kernel_traits_baseILj256EfS2_S2_S2_fjLj128EEEEELb0ELb0ELb1EEEvNS_9FwdParamsE)
        /*0974*/ 	.word	0x00000000


	//----- nvinfo : EIATTR_MIN_STACK_SIZE
	.align		4
.L_412:
        /*0978*/ 	.byte	0x04, 0x12
        /*097a*/ 	.short	(.L_414 - .L_413)
	.align		4
.L_413:
        /*097c*/ 	.word	index@(_ZN10layer_norm31ln_parallel_residual_fwd_kernelINS_13Kernel_traitsIf6__halfS2_S2_fjLj256ELj1ELj4ELj1ELj16ENS_18Kernel_traits_baseILj256EfS2_S2_S2_fjLj128EEEEELb0ELb1ELb0EEEvNS_9FwdParamsE)
        /*0980*/ 	.word	0x00000000


	//----- nvinfo : EIATTR_MIN_STACK_SIZE
	.align		4
.L_414:
        /*0984*/ 	.byte	0x04, 0x12
        /*0986*/ 	.short	(.L_416 - .L_415)
	.align		4
.L_415:
        /*0988*/ 	.word	index@(_ZN10layer_norm31ln_parallel_residual_fwd_kernelINS_13Kernel_traitsIf6__halfS2_S2_fjLj256ELj1ELj4ELj1ELj16ENS_18Kernel_traits_baseILj256EfS2_S2_S2_fjLj128EEEEELb0ELb1ELb1EEEvNS_9FwdParamsE)
        /*098c*/ 	.word	0x00000000


	//----- nvinfo : EIATTR_MIN_STACK_SIZE
	.align		4
.L_416:
        /*0990*/ 	.byte	0x04, 0x12
        /*0992*/ 	.short	(.L_418 - .L_417)
	.align		4
.L_417:
        /*0994*/ 	.word	index@(_ZN10layer_norm31ln_parallel_residual_fwd_kernelINS_13Kernel_traitsIf6__halfS2_S2_fjLj256ELj1ELj4ELj1ELj16ENS_18Kernel_traits_baseILj256EfS2_S2_S2_fjLj128EEEEELb1ELb0ELb0EEEvNS_9FwdParamsE)
        /*0998*/ 	.word	0x00000000


	//----- nvinfo : EIATTR_MIN_STACK_SIZE
	.align		4
.L_418:
        /*099c*/ 	.byte	0x04, 0x12
        /*099e*/ 	.short	(.L_420 - .L_419)
	.align		4
.L_419:
        /*09a0*/ 	.word	index@(_ZN10layer_norm31ln_parallel_residual_fwd_kernelINS_13Kernel_traitsIf6__halfS2_S2_fjLj256ELj1ELj4ELj1ELj16ENS_18Kernel_traits_baseILj256EfS2_S2_S2_fjLj128EEEEELb1ELb0ELb1EEEvNS_9FwdParamsE)
        /*09a4*/ 	.word	0x00000000


	//----- nvinfo : EIATTR_MIN_STACK_SIZE
	.align		4
.L_420:
        /*09a8*/ 	.byte	0x04, 0x12
        /*09aa*/ 	.short	(.L_422 - .L_421)
	.align		4
.L_421:
        /*09ac*/ 	.word	index@(_ZN10layer_norm31ln_parallel_residual_fwd_kernelINS_13Kernel_traitsIf6__halfS2_S2_fjLj256ELj1ELj4ELj1ELj16ENS_18Kernel_traits_baseILj256EfS2_S2_S2_fjLj128EEEEELb1ELb1ELb0EEEvNS_9FwdParamsE)
        /*09b0*/ 	.word	0x00000000


	//----- nvinfo : EIATTR_MIN_STACK_SIZE
	.align		4
.L_422:
        /*09b4*/ 	.byte	0x04, 0x12
        /*09b6*/ 	.short	(.L_424 - .L_423)
	.align		4
.L_423:
        /*09b8*/ 	.word	index@(_ZN10layer_norm31ln_parallel_residual_fwd_kernelINS_13Kernel_traitsIf6__halfS2_S2_fjLj256ELj1ELj4ELj1ELj16ENS_18Kernel_traits_baseILj256EfS2_S2_S2_fjLj128EEEEELb1ELb1ELb1EEEvNS_9FwdParamsE)
        /*09bc*/ 	.word	0x00000000


	//----- nvinfo : EIATTR_MIN_STACK_SIZE
	.align		4
.L_424:
        /*09c0*/ 	.byte	0x04, 0x12
        /*09c2*/ 	.short	(.L_426 - .L_425)
	.align		4
.L_425:
        /*09c4*/ 	.word	index@(_ZN10layer_norm31ln_parallel_residual_fwd_kernelINS_13Kernel_traitsI6__halfS2_fS2_fjLj256ELj1ELj4ELj1ELj16ENS_18Kernel_traits_baseILj256ES2_S2_fS2_fjLj128EEEEELb0ELb0ELb0EEEvNS_9FwdParamsE)
        /*09c8*/ 	.word	0x00000000


	//----- nvinfo : EIATTR_MIN_STACK_SIZE
	.align		4
.L_426:
        /*09cc*/ 	.byte	0x04, 0x12
        /*09ce*/ 	.short	(.L_428 - .L_427)
	.align		4
.L_427:
        /*09d0*/ 	.word	index@(_ZN10layer_norm31ln_parallel_residual_fwd_kernelINS_13Kernel_traitsI6__halfS2_fS2_fjLj256ELj1ELj4ELj1ELj16ENS_18Kernel_traits_baseILj256ES2_S2_fS2_fjLj128EEEEELb0ELb0ELb1EEEvNS_9FwdParamsE)
        /*09d4*/ 	.word	0x00000000


	//----- nvinfo : EIATTR_MIN_STACK_SIZE
	.align		4
.L_428:
        /*09d8*/ 	.byte	0x04, 0x12
        /*09da*/ 	.short	(.L_430 - .L_429)
	.align		4
.L_429:
        /*09dc*/ 	.word	index@(_ZN10layer_norm31ln_parallel_residual_fwd_kernelINS_13Kernel_traitsI6__halfS2_fS2_fjLj256ELj1ELj4ELj1ELj16ENS_18Kernel_traits_baseILj256ES2_S2_fS2_fjLj128EEEEELb0ELb1ELb0EEEvNS_9FwdParamsE)
        /*09e0*/ 	.word	0x00000000


	//----- nvinfo : EIATTR_MIN_STACK_SIZE
	.align		4
.L_430:
        /*09e4*/ 	.byte	0x04, 0x12
        /*09e6*/ 	.short	(.L_432 - .L_431)
	.align		4
.L_431:
        /*09e8*/ 	.word	index@(_ZN10layer_norm31ln_parallel_residual_fwd_kernelINS_13Kernel_traitsI6__halfS2_fS2_fjLj256ELj1ELj4ELj1ELj16ENS_18Kernel_traits_baseILj256ES2_S2_fS2_fjLj128EEEEELb0ELb1ELb1EEEvNS_9FwdParamsE)
        /*09ec*/ 	.word	0x00000000


	//----- nvinfo : EIATTR_MIN_STACK_SIZE
	.align		4
.L_432:
        /*09f0*/ 	.byte	0x04, 0x12
        /*09f2*/ 	.short	(.L_434 - .L_433)
	.align		4
.L_433:
        /*09f4*/ 	.word	index@(_ZN10layer_norm31ln_parallel_residual_fwd_kernelINS_13Kernel_traitsI6__halfS2_fS2_fjLj256ELj1ELj4ELj1ELj16ENS_18Kernel_traits_baseILj256ES2_S2_fS2_fjLj128EEEEELb1ELb0ELb0EEEvNS_9FwdParamsE)
        /*09f8*/ 	.word	0x00000000


	//----- nvinfo : EIATTR_MIN_STACK_SIZE
	.align		4
.L_434:
        /*09fc*/ 	.byte	0x04, 0x12
        /*09fe*/ 	.short	(.L_436 - .L_435)
	.align		4
.L_435:
        /*0a00*/ 	.word	index@(_ZN10layer_norm31ln_parallel_residual_fwd_kernelINS_13Kernel_traitsI6__halfS2_fS2_fjLj256ELj1ELj4ELj1ELj16ENS_18Kernel_traits_baseILj256ES2_S2_fS2_fjLj128EEEEELb1ELb0ELb1EEEvNS_9FwdParamsE)
        /*0a04*/ 	.word	0x00000000


	//----- nvinfo : EIATTR_MIN_STACK_SIZE
	.align		4
.L_436:
        /*0a08*/ 	.byte	0x04, 0x12
        /*0a0a*/ 	.short	(.L_438 - .L_437)
	.align		4
.L_437:
        /*0a0c*/ 	.word	index@(_ZN10layer_norm31ln_parallel_residual_fwd_kernelINS_13Kernel_traitsI6__halfS2_fS2_fjLj256ELj1ELj4ELj1ELj16ENS_18Kernel_traits_baseILj256ES2_S2_fS2_fjLj128EEEEELb1ELb1ELb0EEEvNS_9FwdParamsE)
        /*0a10*/ 	.word	0x00000000


	//----- nvinfo : EIATTR_MIN_STACK_SIZE
	.align		4
.L_438:
        /*0a14*/ 	.byte	0x04, 0x12
        /*0a16*/ 	.short	(.L_440 - .L_439)
	.align		4
.L_439:
        /*0a18*/ 	.word	index@(_ZN10layer_norm31ln_parallel_residual_fwd_kernelINS_13Kernel_traitsI6__halfS2_fS2_fjLj256ELj1ELj4ELj1ELj16ENS_18Kernel_traits_baseILj256ES2_S2_fS2_fjLj128EEEEELb1ELb1ELb1EEEvNS_9FwdParamsE)
        /*0a1c*/ 	.word	0x00000000


	//----- nvinfo : EIATTR_MIN_STACK_SIZE
	.align		4
.L_440:
        /*0a20*/ 	.byte	0x04, 0x12
        /*0a22*/ 	.short	(.L_442 - .L_441)
	.align		4
.L_441:
        /*0a24*/ 	.word	index@(_ZN10layer_norm31ln_parallel_residual_fwd_kernelINS_13Kernel_traitsIf6__halffS2_fjLj256ELj1ELj4ELj1ELj16ENS_18Kernel_traits_baseILj256EfS2_fS2_fjLj128EEEEELb0ELb0ELb0EEEvNS_9FwdParamsE)
        /*0a28*/ 	.word	0x00000000


	//----- nvinfo : EIATTR_MIN_STACK_SIZE
	.align		4
.L_442:
        /*0a2c*/ 	.byte	0x04, 0x12
        /*0a2e*/ 	.short	(.L_444 - .L_443)
	.align		4
.L_443:
        /*0a30*/ 	.word	index@(_ZN10layer_norm31ln_parallel_residual_fwd_kernelINS_13Kernel_traitsIf6__halffS2_fjLj256ELj1ELj4ELj1ELj16ENS_18Kernel_traits_baseILj256EfS2_fS2_fjLj128EEEEELb0ELb0ELb1EEEvNS_9FwdParamsE)
        /*0a34*/ 	.word	0x00000000


	//----- nvinfo : EIATTR_MIN_STACK_SIZE
	.align		4
.L_444:
        /*0a38*/ 	.byte	0x04, 0x12
        /*0a3a*/ 	.short	(.L_446 - .L_445)
	.align		4
.L_445:
        /*0a3c*/ 	.word	index@(_ZN10layer_norm31ln_parallel_residual_fwd_kernelINS_13Kernel_traitsIf6__halffS2_fjLj256ELj1ELj4ELj1ELj16ENS_18Kernel_traits_baseILj256EfS2_fS2_fjLj128EEEEELb0ELb1ELb0EEEvNS_9FwdParamsE)
        /*0a40*/ 	.word	0x00000000


	//----- nvinfo : EIATTR_MIN_STACK_SIZE
	.align		4
.L_446:
        /*0a44*/ 	.byte	0x04, 0x12
        /*0a46*/ 	.short	(.L_448 - .L_447)
	.align		4
.L_447:
        /*0a48*/ 	.word	index@(_ZN10layer_norm31ln_parallel_residual_fwd_kernelINS_13Kernel_traitsIf6__halffS2_fjLj256ELj1ELj4ELj1ELj16ENS_18Kernel_traits_baseILj256EfS2_fS2_fjLj128EEEEELb0ELb1ELb1EEEvNS_9FwdParamsE)
        /*0a4c*/ 	.word	0x00000000


	//----- nvinfo : EIATTR_MIN_STACK_SIZE
	.align		4
.L_448:
        /*0a50*/ 	.byte	0x04, 0x12
        /*0a52*/ 	.short	(.L_450 - .L_449)
	.align		4
.L_449:
        /*0a54*/ 	.word	index@(_ZN10layer_norm31ln_parallel_residual_fwd_kernelINS_13Kernel_traitsIf6__halffS2_fjLj256ELj1ELj4ELj1ELj16ENS_18Kernel_traits_baseILj256EfS2_fS2_fjLj128EEEEELb1ELb0ELb0EEEvNS_9FwdParamsE)
        /*0a58*/ 	.word	0x00000000


	//----- nvinfo : EIATTR_MIN_STACK_SIZE
	.align		4
.L_450:
        /*0a5c*/ 	.byte	0x04, 0x12
        /*0a5e*/ 	.short	(.L_452 - .L_451)
	.align		4
.L_451:
        /*0a60*/ 	.word	index@(_ZN10layer_norm31ln_parallel_residual_fwd_kernelINS_13Kernel_traitsIf6__halffS2_fjLj256ELj1ELj4ELj1ELj16ENS_18Kernel_traits_baseILj256EfS2_fS2_fjLj128EEEEELb1ELb0ELb1EEEvNS_9FwdParamsE)
        /*0a64*/ 	.word	0x00000000


	//----- nvinfo : EIATTR_MIN_STACK_SIZE
	.align		4
.L_452:
        /*0a68*/ 	.byte	0x04, 0x12
        /*0a6a*/ 	.short	(.L_454 - .L_453)
	.align		4
.L_453:
        /*0a6c*/ 	.word	index@(_ZN10layer_norm31ln_parallel_residual_fwd_kernelINS_13Kernel_traitsIf6__halffS2_fjLj256ELj1ELj4ELj1ELj16ENS_18Kernel_traits_baseILj256EfS2_fS2_fjLj128EEEEELb1ELb1ELb0EEEvNS_9FwdParamsE)
        /*0a70*/ 	.word	0x00000000


	//----- nvinfo : EIATTR_MIN_STACK_SIZE
	.align		4
.L_454:
        /*0a74*/ 	.byte	0x04, 0x12
        /*0a76*/ 	.short	(.L_456 - .L_455)
	.align		4
.L_455:
        /*0a78*/ 	.word	index@(_ZN10layer_norm31ln_parallel_residual_fwd_kernelINS_13Kernel_traitsIf6__halffS2_fjLj256ELj1ELj4ELj1ELj16ENS_18Kernel_traits_baseILj256EfS2_fS2_fjLj128EEEEELb1ELb1ELb1EEEvNS_9FwdParamsE)
        /*0a7c*/ 	.word	0x00000000


	//----- nvinfo : EIATTR_MIN_STACK_SIZE
	.align		4
.L_456:
        /*0a80*/ 	.byte	0x04, 0x12
        /*0a82*/ 	.short	(.L_458 - .L_457)
	.align		4
.L_457:
        /*0a84*/ 	.word	index@(_ZN10layer_norm31ln_parallel_residual_fwd_kernelINS_13Kernel_traitsI6__halfffffjLj256ELj1ELj4ELj1ELj16ENS_18Kernel_traits_baseILj256ES2_ffffjLj128EEEEELb0ELb0ELb0EEEvNS_9FwdParamsE)
        /*0a88*/ 	.word	0x00000000


	//----- nvinfo : EIATTR_MIN_STACK_SIZE
	.align		4
.L_458:
        /*0a8c*/ 	.byte	0x04, 0x12
        /*0a8e*/ 	.short	(.L_460 - .L_459)
	.align		4
.L_459:
        /*0a90*/ 	.word	index@(_ZN10layer_norm31ln_parallel_residual_fwd_kernelINS_13Kernel_traitsI6__halfffffjLj256ELj1ELj4ELj1ELj16ENS_18Kernel_traits_baseILj256ES2_ffffjLj128EEEEELb0ELb0ELb1EEEvNS_9FwdParamsE)
        /*0a94*/ 	.word	0x00000000


	//----- nvinfo : EIATTR_MIN_STACK_SIZE
	.align		4
.L_460:
        /*0a98*/ 	.byte	0x04, 0x12
        /*0a9a*/ 	.short	(.L_462 - .L_461)
	.align		4
.L_461:
        /*0a9c*/ 	.word	index@(_ZN10layer_norm31ln_parallel_residual_fwd_kernelINS_13Kernel_traitsI6__halfffffjLj256ELj1ELj4ELj1ELj16ENS_18Kernel_traits_baseILj256ES2_ffffjLj128EEEEELb0ELb1ELb0EEEvNS_9FwdParamsE)
        /*0aa0*/ 	.word	0x00000000


	//----- nvinfo : EIATTR_MIN_STACK_SIZE
	.align		4
.L_462:
        /*0aa4*/ 	.byte	0x04, 0x12
        /*0aa6*/ 	.short	(.L_464 - .L_463)
	.align		4
.L_463:
        /*0aa8*/ 	.word	index@(_ZN10layer_norm31ln_parallel_residual_fwd_kernelINS_13Kernel_traitsI6__halfffffjLj256ELj1ELj4ELj1ELj16ENS_18Kernel_traits_baseILj256ES2_ffffjLj128EEEEELb0ELb1ELb1EEEvNS_9FwdParamsE)
        /*0aac*/ 	.word	0x00000000


	//----- nvinfo : EIATTR_MIN_STACK_SIZE
	.align		4
.L_464:
        /*0ab0*/ 	.byte	0x04, 0x12
        /*0ab2*/ 	.short	(.L_466 - .L_465)
	.align		4
.L_465:
        /*0ab4*/ 	.word	index@(_ZN10layer_norm31ln_parallel_residual_fwd_kernelINS_13Kernel_traitsI6__halfffffjLj256ELj1ELj4ELj1ELj16ENS_18Kernel_traits_baseILj256ES2_ffffjLj128EEEEELb1ELb0ELb0EEEvNS_9FwdParamsE)
        /*0ab8*/ 	.word	0x00000000


	//----- nvinfo : EIATTR_MIN_STACK_SIZE
	.align		4
.L_466:
        /*0abc*/ 	.byte	0x04, 0x12
        /*0abe*/ 	.short	(.L_468 - .L_467)
	.align		4
.L_467:
        /*0ac0*/ 	.word	index@(_ZN10layer_norm31ln_parallel_residual_fwd_kernelINS_13Kernel_traitsI6__halfffffjLj256ELj1ELj4ELj1ELj16ENS_18Kernel_traits_baseILj256ES2_ffffjLj128EEEEELb1ELb0ELb1EEEvNS_9FwdParamsE)
        /*0ac4*/ 	.word	0x00000000


	//----- nvinfo : EIATTR_MIN_STACK_SIZE
	.align		4
.L_468:
        /*0ac8*/ 	.byte	0x04, 0x12
        /*0aca*/ 	.short	(.L_470 - .L_469)
	.align		4
.L_469:
        /*0acc*/ 	.word	index@(_ZN10layer_norm31ln_parallel_residual_fwd_kernelINS_13Kernel_traitsI6__halfffffjLj256ELj1ELj4ELj1ELj16ENS_18Kernel_traits_baseILj256ES2_ffffjLj128EEEEELb1ELb1ELb0EEEvNS_9FwdParamsE)
        /*0ad0*/ 	.word	0x00000000


	//----- nvinfo : EIATTR_MIN_STACK_SIZE
	.align		4
.L_470:
        /*0ad4*/ 	.byte	0x04, 0x12
        /*0ad6*/ 	.short	(.L_472 - .L_471)
	.align		4
.L_471:
        /*0ad8*/ 	.word	index@(_ZN10layer_norm31ln_parallel_residual_fwd_kernelINS_13Kernel_traitsI6__halfffffjLj256ELj1ELj4ELj1ELj16ENS_18Kernel_traits_baseILj256ES2_ffffjLj128EEEEELb1ELb1ELb1EEEvNS_9FwdParamsE)
        /*0adc*/ 	.word	0x00000000


	//----- nvinfo : EIATTR_MIN_STACK_SIZE
	.align		4
.L_472:
        /*0ae0*/ 	.byte	0x04, 0x12
        /*0ae2*/ 	.short	(.L_474 - .L_473)
	.align		4
.L_473:
        /*0ae4*/ 	.word	index@(_ZN10layer_norm31ln_parallel_residual_fwd_kernelINS_13Kernel_traitsIfffffjLj256ELj1ELj4ELj1ELj16ENS_18Kernel_traits_baseILj256EfffffjLj128EEEEELb0ELb0ELb0EEEvNS_9FwdParamsE)
        /*0ae8*/ 	.word	0x00000000


	//----- nvinfo : EIATTR_MIN_STACK_SIZE
	.align		4
.L_474:
        /*0aec*/ 	.byte	0x04, 0x12
        /*0aee*/ 	.short	(.L_476 - .L_475)
	.align		4
.L_475:
        /*0af0*/ 	.word	index@(_ZN10layer_norm31ln_parallel_residual_fwd_kernelINS_13Kernel_traitsIfffffjLj256ELj1ELj4ELj1ELj16ENS_18Kernel_traits_baseILj256EfffffjLj128EEEEELb0ELb0ELb1EEEvNS_9FwdParamsE)
        /*0af4*/ 	.word	0x00000000


	//----- nvinfo : EIATTR_MIN_STACK_SIZE
	.align		4
.L_476:
        /*0af8*/ 	.byte	0x04, 0x12
        /*0afa*/ 	.short	(.L_478 - .L_477)
	.align		4
.L_477:
        /*0afc*/ 	.word	index@(_ZN10layer_norm31ln_parallel_residual_fwd_kernelINS_13Kernel_traitsIfffffjLj256ELj1ELj4ELj1ELj16ENS_18Kernel_traits_baseILj256EfffffjLj128EEEEELb0ELb1ELb0EEEvNS_9FwdParamsE)
        /*0b00*/ 	.word	0x00000000


	//----- nvinfo : EIATTR_MIN_STACK_SIZE
	.align		4
.L_478:
        /*0b04*/ 	.byte	0x04, 0x12
        /*0b06*/ 	.short	(.L_480 - .L_479)
	.align		4
.L_479:
        /*0b08*/ 	.word	index@(_ZN10layer_norm31ln_parallel_residual_fwd_kernelINS_13Kernel_traitsIfffffjLj256ELj1ELj4ELj1ELj16ENS_18Kernel_traits_baseILj256EfffffjLj128EEEEELb0ELb1ELb1EEEvNS_9FwdParamsE)
        /*0b0c*/ 	.word	0x00000000


	//----- nvinfo : EIATTR_MIN_STACK_SIZE
	.align		4
.L_480:
        /*0b10*/ 	.byte	0x04, 0x12
        /*0b12*/ 	.short	(.L_482 - .L_481)
	.align		4
.L_481:
        /*0b14*/ 	.word	index@(_ZN10layer_norm31ln_parallel_residual_fwd_kernelINS_13Kernel_traitsIfffffjLj256ELj1ELj4ELj1ELj16ENS_18Kernel_traits_baseILj256EfffffjLj128EEEEELb1ELb0ELb0EEEvNS_9FwdParamsE)
        /*0b18*/ 	.word	0x00000000


	//----- nvinfo : EIATTR_MIN_STACK_SIZE
	.align		4
.L_482:
        /*0b1c*/ 	.byte	0x04, 0x12
        /*0b1e*/ 	.short	(.L_484 - .L_483)
	.align		4
.L_483:
        /*0b20*/ 	.word	index@(_ZN10layer_norm31ln_parallel_residual_fwd_kernelINS_13Kernel_traitsIfffffjLj256ELj1ELj4ELj1ELj16ENS_18Kernel_traits_baseILj256EfffffjLj128EEEEELb1ELb0ELb1EEEvNS_9FwdParamsE)
        /*0b24*/ 	.word	0x00000000


	//----- nvinfo : EIATTR_MIN_STACK_SIZE
	.align		4
.L_484:
        /*0b28*/ 	.byte	0x04, 0x12
        /*0b2a*/ 	.short	(.L_486 - .L_485)
	.align		4
.L_485:
        /*0b2c*/ 	.word	index@(_ZN10layer_norm31ln_parallel_residual_fwd_kernelINS_13Kernel_traitsIfffffjLj256ELj1ELj4ELj1ELj16ENS_18Kernel_traits_baseILj256EfffffjLj128EEEEELb1ELb1ELb0EEEvNS_9FwdParamsE)
        /*0b30*/ 	.word	0x00000000


	//----- nvinfo : EIATTR_MIN_STACK_SIZE
	.align		4
.L_486:
        /*0b34*/ 	.byte	0x04, 0x12
        /*0b36*/ 	.short	(.L_488 - .L_487)
	.align		4
.L_487:
        /*0b38*/ 	.word	index@(_ZN10layer_norm31ln_parallel_residual_fwd_kernelINS_13Kernel_traitsIfffffjLj256ELj1ELj4ELj1ELj16ENS_18Kernel_traits_baseILj256EfffffjLj128EEEEELb1ELb1ELb1EEEvNS_9FwdParamsE)
        /*0b3c*/ 	.word	0x00000000
.L_488:


//--------------------- .nv.compat                --------------------------
	.section	.nv.compat,"",@"SHT_CUDA_COMPAT_INFO"
	.align	4
        /*0000*/ 	.byte	0x02, 0x09, 0x01, 0x00, 0x02, 0x02, 0x01, 0x00, 0x02, 0x05, 0x05, 0x00, 0x03, 0x07, 0x01, 0x01
        /*0010*/ 	.byte	0x02, 0x03, 0x00, 0x00, 0x02, 0x06, 0x01, 0x00, 0x04, 0x0b, 0x08, 0x00, 0x00, 0x00, 0x00, 0x00
        /*0020*/ 	.byte	0x00, 0x00, 0x00, 0x00


//--------------------- .nv.info._ZN10layer_norm31ln_parallel_residual_fwd_kernelINS_13Kernel_traitsI13__nv_bfloat16S2_S2_S2_fjLj256ELj1ELj4ELj1ELj16ENS_18Kernel_traits_baseILj256ES2_S2_S2_S2_fjLj128EEEEELb0ELb0ELb0EEEvNS_9FwdParamsE --------------------------
	.section	.nv.info._ZN10layer_norm31ln_parallel_residual_fwd_kernelINS_13Kernel_traitsI13__nv_bfloat16S2_S2_S2_fjLj256ELj1ELj4ELj1ELj16ENS_18Kernel_traits_baseILj256ES2_S2_S2_S2_fjLj128EEEEELb0ELb0ELb0EEEvNS_9FwdParamsE,"",@"SHT_CUDA_INFO"
	.sectionflags	@""
	.align	4


	//----- nvinfo : EIATTR_CUDA_API_VERSION
	.align		4
        /*0000*/ 	.byte	0x04, 0x37
        /*0002*/ 	.short	(.L_490 - .L_489)
.L_489:
        /*0004*/ 	.word	0x00000082


	//----- nvinfo : EIATTR_KPARAM_INFO
	.align		4
.L_490:
        /*0008*/ 	.byte	0x04, 0x17
        /*000a*/ 	.short	(.L_492 - .L_491)
.L_491:
        /*000c*/ 	.word	0x00000000
        /*0010*/ 	.short	0x0000
        /*0012*/ 	.short	0x0000
        /*0014*/ 	.byte	0x00, 0xf0, 0xa1, 0x03


	//----- nvinfo : EIATTR_SPARSE_MMA_MASK
	.align		4
.L_492:
        /*0018*/ 	.byte	0x03, 0x50
        /*001a*/ 	.short	0x0000


	//----- nvinfo : EIATTR_MAXREG_COUNT
	.align		4
        /*001c*/ 	.byte	0x03, 0x1b
        /*001e*/ 	.short	0x00ff


	//----- nvinfo : EIATTR_MERCURY_ISA_VERSION
	.align		4
        /*0020*/ 	.byte	0x03, 0x5f
        /*0022*/ 	.short	0x0101


	//----- nvinfo : EIATTR_COOP_GROUP_MASK_REGIDS
	.align		4
        /*0024*/ 	.byte	0x04, 0x29
        /*0026*/ 	.short	(.L_494 - .L_493)


	//   ....[0]....
.L_493:
        /*0028*/ 	.word	0xffffffff


	//   ....[1]....
        /*002c*/ 	.word	0xffffffff


	//   ....[2]....
        /*0030*/ 	.word	0xffffffff


	//   ....[3]....
        /*0034*/ 	.word	0xffffffff


	//   ....[4]....
        /*0038*/ 	.word	0xffffffff


	//   ....[5]....
        /*003c*/ 	.word	0xffffffff


	//   ....[6]....
        /*0040*/ 	.word	0xffffffff


	//   ....[7]....
        /*0044*/ 	.word	0xffffffff


	//   ....[8]....
        /*0048*/ 	.word	0xffffffff


	//   ....[9]....
        /*004c*/ 	.word	0xffffffff


	//   ....[10]....
        /*0050*/ 	.word	0x05000038


	//   ....[11]....
        /*0054*/ 	.word	0x05000038


	//   ....[12]....
        /*0058*/ 	.word	0x05000038


	//   ....[13]....
        /*005c*/ 	.word	0x05000038


	//   ....[14]....
        /*0060*/ 	.word	0x05000038


	//   ....[15]....
        /*0064*/ 	.word	0x05000038


	//   ....[16]....
        /*0068*/ 	.word	0x05000038


	//   ....[17]....
        /*006c*/ 	.word	0x05000038


	//   ....[18]....
        /*0070*/ 	.word	0x05000038


	//   ....[19]....
        /*0074*/ 	.word	0x05000038


	//----- nvinfo : EIATTR_COOP_GROUP_INSTR_OFFSETS
	.align		4
.L_494:
        /*0078*/ 	.byte	0x04, 0x28
        /*007a*/ 	.short	(.L_496 - .L_495)


	//   ....[0]....
.L_495:
        /*007c*/ 	.word	0x00000f80


	//   ....[1]....
        /*0080*/ 	.word	0x00000fb0


	//   ....[2]....
        /*0084*/ 	.word	0x00000fd0


	//   ....[3]....
        /*0088*/ 	.word	0x00000ff0


	//   ....[4]....
        /*008c*/ 	.word	0x00001010


	//   ....[5]....
        /*0090*/ 	.word	0x00001160


	//   ....[6]....
        /*0094*/ 	.word	0x00001180


	//   ....[7]....
        /*0098*/ 	.word	0x000011a0


	//   ....[8]....
        /*009c*/ 	.word	0x000011c0


	//   ....[9]....
        /*00a0*/ 	.word	0x000011e0


	//   ....[10]....
        /*00a4*/ 	.word	0x00001880


	//   ....[11]....
        /*00a8*/ 	.word	0x00001930


	//   ....[12]....
        /*00ac*/ 	.word	0x000019a0


	//   ....[13]....
        /*00b0*/ 	.word	0x00001a10


	//   ....[14]....
        /*00b4*/ 	.word	0x00001a80


	//   ....[15]....
        /*00b8*/ 	.word	0x00001c20


	//   ....[16]....
        /*00bc*/ 	.word	0x00001c90


	//   ....[17]....
        /*00c0*/ 	.word	0x00001d00


	//   ....[18]....
        /*00c4*/ 	.word	0x00001d70


	//   ....[19]....
        /*00c8*/ 	.word	0x00001de0


	//----- nvinfo : EIATTR_VRC_CTA_INIT_COUNT
	.align		4
.L_496:
        /*00cc*/ 	.byte	0x02, 0x4a
	.zero		1
	.zero		1


	//----- nvinfo : EIATTR_EXIT_INSTR_OFFSETS
	.align		4
        /*00d0*/ 	.byte	0x04, 0x1c
        /*00d2*/ 	.short	(.L_498 - .L_497)


	//   ....[0]....
.L_497:
        /*00d4*/ 	.word	0x00000290


	//   ....[1]....
        /*00d8*/ 	.word	0x00001810


	//----- nvinfo : EIATTR_MAX_THREADS
	.align		4
.L_498:
        /*00dc*/ 	.byte	0x04, 0x05
        /*00de*/ 	.short	(.L_500 - .L_499)
.L_499:
        /*00e0*/ 	.word	0x00000080
        /*00e4*/ 	.word	0x00000001
        /*00e8*/ 	.word	0x00000001


	//----- nvinfo : EIATTR_CRS_STACK_SIZE
	.align		4
.L_500:
        /*00ec*/ 	.byte	0x04, 0x1e
        /*00ee*/ 	.short	(.L_502 - .L_501)
.L_501:
        /*00f0*/ 	.word	0x00000000


	//----- nvinfo : EIATTR_CBANK_PARAM_SIZE
	.align		4
.L_502:
        /*00f4*/ 	.byte	0x03, 0x19
        /*00f6*/ 	.short	0x00e8


	//----- nvinfo : EIATTR_PARAM_CBANK
	.align		4
        /*00f8*/ 	.byte	0x04, 0x0a
        /*00fa*/ 	.short	(.L_504 - .L_503)
	.align		4
.L_503:
        /*00fc*/ 	.word	index@(.nv.constant0._ZN10layer_norm31ln_parallel_residual_fwd_kernelINS_13Kernel_traitsI13__nv_bfloat16S2_S2_S2_fjLj256ELj1ELj4ELj1ELj16ENS_18Kernel_traits_baseILj256ES2_S2_S2_S2_fjLj128EEEEELb0ELb0ELb0EEEvNS_9FwdParamsE)
        /*0100*/ 	.short	0x0380
        /*0102*/ 	.short	0x00e8


	//----- nvinfo : EIATTR_SW_WAR
	.align		4
.L_504:
        /*0104*/ 	.byte	0x04, 0x36
        /*0106*/ 	.short	(.L_506 - .L_505)
.L_505:
        /*0108*/ 	.word	0x00000008
.L_506:


//--------------------- .nv.info._ZN10layer_norm31ln_parallel_residual_fwd_kernelINS_13Kernel_traitsI13__nv_bfloat16S2_S2_S2_fjLj256ELj1ELj4ELj1ELj16ENS_18Kernel_traits_baseILj256ES2_S2_S2_S2_fjLj128EEEEELb0ELb0ELb1EEEvNS_9FwdParamsE --------------------------
	.section	.nv.info._ZN10layer_norm31ln_parallel_residual_fwd_kernelINS_13Kernel_traitsI13__nv_bfloat16S2_S2_S2_fjLj256ELj1ELj4ELj1ELj16ENS_18Kernel_traits_baseILj256ES2_S2_S2_S2_fjLj128EEEEELb0ELb0ELb1EEEvNS_9FwdParamsE,"",@"SHT_CUDA_INFO"
	.sectionflags	@""
	.align	4


	//----- nvinfo : EIATTR_CUDA_API_VERSION
	.align		4
        /*0000*/ 	.byte	0x04, 0x37
        /*0002*/ 	.short	(.L_508 - .L_507)
.L_507:
        /*0004*/ 	.word	0x00000082


	//----- nvinfo : EIATTR_KPARAM_INFO
	.align		4
.L_508:
        /*0008*/ 	.byte	0x04, 0x17
        /*000a*/ 	.short	(.L_510 - .L_509)
.L_509:
        /*000c*/ 	.word	0x00000000
        /*0010*/ 	.short	0x0000
        /*0012*/ 	.short	0x0000
        /*0014*/ 	.byte	0x00, 0xf0, 0xa1, 0x03


	//----- nvinfo : EIATTR_SPARSE_MMA_MASK
	.align		4
.L_510:
        /*0018*/ 	.byte	0x03, 0x50
        /*001a*/ 	.short	0x0000


	//----- nvinfo : EIATTR_MAXREG_COUNT
	.align		4
        /*001c*/ 	.byte	0x03, 0x1b
        /*001e*/ 	.short	0x00ff


	//----- nvinfo : EIATTR_MERCURY_ISA_VERSION
	.align		4
        /*0020*/ 	.byte	0x03, 0x5f
        /*0022*/ 	.short	0x0101


	//----- nvinfo : EIATTR_COOP_GROUP_MASK_REGIDS
	.align		4
        /*0024*/ 	.byte	0x04, 0x29
        /*0026*/ 	.short	(.L_512 - .L_511)


	//   ....[0]....
.L_511:
        /*0028*/ 	.word	0xffffffff


	//   ....[1]....
        /*002c*/ 	.word	0xffffffff


	//   ....[2]....
        /*0030*/ 	.word	0xffffffff


	//   ....[3]....
        /*0034*/ 	.word	0xffffffff


	//   ....[4]....
        /*0038*/ 	.word	0xffffffff


	//   ....[5]....
        /*003c*/ 	.word	0xffffffff


	//   ....[6]....
        /*0040*/ 	.word	0xffffffff


	//   ....[7]....
        /*0044*/ 	.word	0xffffffff


	//   ....[8]....
        /*0048*/ 	.word	0xffffffff


	//   ....[9]....
        /*004c*/ 	.word	0xffffffff


	//   ....[10]....
        /*0050*/ 	.word	0x0500001a


	//   ....[11]....
        /*0054*/ 	.word	0x0500001a


	//   ....[12]....
        /*0058*/ 	.word	0x0500001a


	//   ....[13]....
        /*005c*/ 	.word	0x0500001a


	//   ....[14]....
        /*0060*/ 	.word	0x0500001a


	//   ....[15]....
        /*0064*/ 	.word	0x0500001a


	//   ....[16]....
        /*0068*/ 	.word	0x0500001a


	//   ....[17]....
        /*006c*/ 	.word	0x0500001a


	//   ....[18]....
        /*0070*/ 	.word	0x0500001a


	//   ....[19]....
        /*0074*/ 	.word	0x0500001a


	//----- nvinfo : EIATTR_COOP_GROUP_INSTR_OFFSETS
	.align		4
.L_512:
        /*0078*/ 	.byte	0x04, 0x28
        /*007a*/ 	.short	(.L_514 - .L_513)


	//   ....[0]....
.L_513:
        /*007c*/ 	.word	0x000010c0


	//   ....[1]....
        /*0080*/ 	.word	0x000010e0


	//   ....[2]....
        /*0084*/ 	.word	0x00001100


	//   ....[3]....
        /*0088*/ 	.word	0x00001120


	//   ....[4]....
        /*008c*/ 	.word	0x00001150


	//   ....[5]....
        /*0090*/ 	.word	0x00001280


	//   ....[6]....
        /*0094*/ 	.word	0x000012a0


	//   ....[7]....
        /*0098*/ 	.word	0x000012c0


	//   ....[8]....
        /*009c*/ 	.word	0x000012e0


	//   ....[9]....
        /*00a0*/ 	.word	0x00001300


	//   ....[10]....
        /*00a4*/ 	.word	0x00001770


	//   ....[11]....
        /*00a8*/ 	.word	0x00001800


	//   ....[12]....
        /*00ac*/ 	.word	0x00001870


	//   ....[13]....
        /*00b0*/ 	.word	0x000018f0


	//   ....[14]....
        /*00b4*/ 	.word	0x00001980


	//   ....[15]....
        /*00b8*/ 	.word	0x00001b00


	//   ....[16]....
        /*00bc*/ 	.word	0x00001b60


	//   ....[17]....
        /*00c0*/ 	.word	0x00001bd0


	//   ....[18]....
        /*00c4*/ 	.word	0x00001c40


	//   ....[19]....
        /*00c8*/ 	.word	0x00001cb0


	//----- nvinfo : EIATTR_VRC_CTA_INIT_COUNT
	.align		4
.L_514:
        /*00cc*/ 	.byte	0x02, 0x4a
	.zero		1
	.zero		1


	//----- nvinfo : EIATTR_EXIT_INSTR_OFFSETS
	.align		4
        /*00d0*/ 	.byte	0x04, 0x1c
        /*00d2*/ 	.short	(.L_516 - .L_515)


	//   ....[0]....
.L_515:
        /*00d4*/ 	.word	0x000001f0


	//   ....[1]....
        /*00d8*/ 	.word	0x00001700


	//----- nvinfo : EIATTR_MAX_THREADS
	.align		4
.L_516:
        /*00dc*/ 	.byte	0x04, 0x05
        /*00de*/ 	.short	(.L_518 - .L_517)
.L_517:
        /*00e0*/ 	.word	0x00000080
        /*00e4*/ 	.word	0x00000001
        /*00e8*/ 	.word	0x00000001


	//----- nvinfo : EIATTR_CRS_STACK_SIZE
	.align		4
.L_518:
        /*00ec*/ 	.byte	0x04, 0x1e
        /*00ee*/ 	.short	(.L_520 - .L_519)
.L_519:
        /*00f0*/ 	.word	0x00000000


	//----- nvinfo : EIATTR_CBANK_PARAM_SIZE
	.align		4
.L_520:
        /*00f4*/ 	.byte	0x03, 0x19
        /*00f6*/ 	.short	0x00e8


	//----- nvinfo : EIATTR_PARAM_CBANK
	.align		4
        /*00f8*/ 	.byte	0x04, 0x0a
        /*00fa*/ 	.short	(.L_522 - .L_521)
	.align		4
.L_521:
        /*00fc*/ 	.word	index@(.nv.constant0._ZN10layer_norm31ln_parallel_residual_fwd_kernelINS_13Kernel_traitsI13__nv_bfloat16S2_S2_S2_fjLj256ELj1ELj4ELj1ELj16ENS_18Kernel_traits_baseILj256ES2_S2_S2_S2_fjLj128EEEEELb0ELb0ELb1EEEvNS_9FwdParamsE)
        /*0100*/ 	.short	0x0380
        /*0102*/ 	.short	0x00e8


	//----- nvinfo : EIATTR_SW_WAR
	.align		4
.L_522:
        /*0104*/ 	.byte	0x04, 0x36
        /*0106*/ 	.short	(.L_524 - .L_523)
.L_523:
        /*0108*/ 	.word	0x00000008
.L_524:


//--------------------- .nv.info._ZN10layer_norm31ln_parallel_residual_fwd_kernelINS_13Kernel_traitsI13__nv_bfloat16S2_S2_S2_fjLj256ELj1ELj4ELj1ELj16ENS_18Kernel_traits_baseILj256ES2_S2_S2_S2_fjLj128EEEEELb0ELb1ELb0EEEvNS_9FwdParamsE --------------------------
	.section	.nv.info._ZN10layer_norm31ln_parallel_residual_fwd_kernelINS_13Kernel_traitsI13__nv_bfloat16S2_S2_S2_fjLj256ELj1ELj4ELj1ELj16ENS_18Kernel_traits_baseILj256ES2_S2_S2_S2_fjLj128EEEEELb0ELb1ELb0EEEvNS_9FwdParamsE,"",@"SHT_CUDA_INFO"
	.sectionflags	@""
	.align	4


	//----- nvinfo : EIATTR_CUDA_API_VERSION
	.align		4
        /*0000*/ 	.byte	0x04, 0x37
        /*0002*/ 	.short	(.L_526 - .L_525)
.L_525:
        /*0004*/ 	.word	0x00000082


	//----- nvinfo : EIATTR_KPARAM_INFO
	.align		4
.L_526:
        /*0008*/ 	.byte	0x04, 0x17
        /*000a*/ 	.short	(.L_528 - .L_527)
.L_527:
        /*000c*/ 	.word	0x00000000
        /*0010*/ 	.short	0x0000
        /*0012*/ 	.short	0x0000
        /*0014*/ 	.byte	0x00, 0xf0, 0xa1, 0x03


	//----- nvinfo : EIATTR_SPARSE_MMA_MASK
	.align		4
.L_528:
        /*0018*/ 	.byte	0x03, 0x50
        /*001a*/ 	.short	0x0000


	//----- nvinfo : EIATTR_MAXREG_COUNT
	.align		4
        /*001c*/ 	.byte	0x03, 0x1b
        /*001e*/ 	.short	0x00ff


	//----- nvinfo : EIATTR_MERCURY_ISA_VERSION
	.align		4
        /*0020*/ 	.byte	0x03, 0x5f
        /*0022*/ 	.short	0x0101


	//----- nvinfo : EIATTR_COOP_GROUP_MASK_REGIDS
	.align		4
        /*0024*/ 	.byte	0x04, 0x29
        /*0026*/ 	.short	(.L_530 - .L_529)


	//   ....[0]....
.L_529:
        /*0028*/ 	.word	0xffffffff


	//   ....[1]....
        /*002c*/ 	.word	0xffffffff


	//   ....[2]....
        /*0030*/ 	.word	0xffffffff


	//   ....[3]....
        /*0034*/ 	.word	0xffffffff


	//   ....[4]....
        /*0038*/ 	.word	0xffffffff


	//   ....[5]....
        /*003c*/ 	.word	0xffffffff


	//   ....[6]....
        /*0040*/ 	.word	0xffffffff


	//   ....[7]....
        /*0044*/ 	.word	0xffffffff


	//   ....[8]....
        /*0048*/ 	.word	0xffffffff


	//   ....[9]....
        /*004c*/ 	.word	0xffffffff


	//   ....[10]....
        /*0050*/ 	.word	0x0500002c


	//   ....[11]....
        /*0054*/ 	.word	0x0500002c


	//   ....[12]....
        /*0058*/ 	.word	0x0500002c


	//   ....[13]....
        /*005c*/ 	.word	0x0500002c


	//   ....[14]....
        /*0060*/ 	.word	0x0500002c


	//   ....[15]....
        /*0064*/ 	.word	0x0500002c


	//   ....[16]....
        /*0068*/ 	.word	0x0500002c


	//   ....[17]....
        /*006c*/ 	.word	0x0500002c


	//   ....[18]....
        /*0070*/ 	.word	0x0500002c


	//   ....[19]....
        /*0074*/ 	.word	0x0500002c


	//----- nvinfo : EIATTR_COOP_GROUP_INSTR_OFFSETS
	.align		4
.L_530:
        /*0078*/ 	.byte	0x04, 0x28
        /*007a*/ 	.short	(.L_532 - .L_531)


	//   ....[0]....
.L_531:
        /*007c*/ 	.word	0x00000e10


	//   ....[1]....
        /*0080*/ 	.word	0x00000e40


	//   ....[2]....
        /*0084*/ 	.word	0x00000e60


	//   ....[3]....
        /*0088*/ 	.word	0x00000e80


	//   ....[4]....
        /*008c*/ 	.word	0x00000ea0


	//   ....[5]....
        /*0090*/ 	.word	0x00000ff0


	//   ....[6]....
        /*0094*/ 	.word	0x00001010


	//   ....[7]....
        /*0098*/ 	.word	0x00001030


	//   ....[8]....
        /*009c*/ 	.word	0x00001050


	//   ....[9]....
        /*00a0*/ 	.word	0x00001070


	//   ....[10]....
        /*00a4*/ 	.word	0x00001560


	//   ....[11]....
        /*00a8*/ 	.word	0x00001610


	//   ....[12]....
        /*00ac*/ 	.word	0x00001680


	//   ....[13]....
        /*00b0*/ 	.word	0x000016f0


	//   ....[14]....
        /*00b4*/ 	.word	0x00001760


	//   ....[15]....
        /*00b8*/ 	.word	0x00001900


	//   ....[16]....
        /*00bc*/ 	.word	0x00001970


	//   ....[17]....
        /*00c0*/ 	.word	0x000019e0


	//   ....[18]....
        /*00c4*/ 	.word	0x00001a50


	//   ....[19]....
        /*00c8*/ 	.word	0x00001ac0


	//----- nvinfo : EIATTR_VRC_CTA_INIT_COUNT
	.align		4
.L_532:
        /*00cc*/ 	.byte	0x02, 0x4a
	.zero		1
	.zero		1


	//----- nvinfo : EIATTR_EXIT_INSTR_OFFSETS
	.align		4
        /*00d0*/ 	.byte	0x04, 0x1c
        /*00d2*/ 	.short	(.L_534 - .L_533)


	//   ....[0]....
.L_533:
        /*00d4*/ 	.word	0x000001e0


	//   ....[1]....
        /*00d8*/ 	.word	0x000014f0


	//----- nvinfo : EIATTR_MAX_THREADS
	.align		4
.L_534:
        /*00dc*/ 	.byte	0x04, 0x05
        /*00de*/ 	.short	(.L_536 - .L_535)
.L_535:
        /*00e0*/ 	.word	0x00000080
        /*00e4*/ 	.word	0x00000001
        /*00e8*/ 	.word	0x00000001


	//----- nvinfo : EIATTR_CRS_STACK_SIZE
	.align		4
.L_536:
        /*00ec*/ 	.byte	0x04, 0x1e
        /*00ee*/ 	.short	(.L_538 - .L_537)
.L_537:
        /*00f0*/ 	.word	0x00000000


	//----- nvinfo : EIATTR_CBANK_PARAM_SIZE
	.align		4
.L_538:
        /*00f4*/ 	.byte	0x03, 0x19
        /*00f6*/ 	.short	0x00e8


	//----- nvinfo : EIATTR_PARAM_CBANK
	.align		4
        /*00f8*/ 	.byte	0x04, 0x0a
        /*00fa*/ 	.short	(.L_540 - .L_539)
	.align		4
.L_539:
        /*00fc*/ 	.word	index@(.nv.constant0._ZN10layer_norm31ln_parallel_residual_fwd_kernelINS_13Kernel_traitsI13__nv_bfloat16S2_S2_S2_fjLj256ELj1ELj4ELj1ELj16ENS_18Kernel_traits_baseILj256ES2_S2_S2_S2_fjLj128EEEEELb0ELb1ELb0EEEvNS_9FwdParamsE)
        /*0100*/ 	.short	0x0380
        /*0102*/ 	.short	0x00e8


	//----- nvinfo : EIATTR_SW_WAR
	.align		4
.L_540:
        /*0104*/ 	.byte	0x04, 0x36
        /*0106*/ 	.short	(.L_542 - .L_541)
.L_541:
        /*0108*/ 	.word	0x00000008
.L_542:


//--------------------- .nv.info._ZN10layer_norm31ln_parallel_residual_fwd_kernelINS_13Kernel_traitsI13__nv_bfloat16S2_S2_S2_fjLj256ELj1ELj4ELj1ELj16ENS_18Kernel_traits_baseILj256ES2_S2_S2_S2_fjLj128EEEEELb0ELb1ELb1EEEvNS_9FwdParamsE --------------------------
	.section	.nv.info._ZN10layer_norm31ln_parallel_residual_fwd_kernelINS_13Kernel_traitsI13__nv_bfloat16S2_S2_S2_fjLj256ELj1ELj4ELj1ELj16ENS_18Kernel_traits_baseILj256ES2_S2_S2_S2_fjLj128EEEEELb0ELb1ELb1EEEvNS_9FwdParamsE,"",@"SHT_CUDA_INFO"
	.sectionflags	@""
	.align	4


	//----- nvinfo : EIATTR_CUDA_API_VERSION
	.align		4
        /*0000*/ 	.byte	0x04, 0x37
        /*0002*/ 	.short	(.L_544 - .L_543)
.L_543:
        /*0004*/ 	.word	0x00000082


	//----- nvinfo : EIATTR_KPARAM_INFO
	.align		4
.L_544:
        /*0008*/ 	.byte	0x04, 0x17
        /*000a*/ 	.short	(.L_546 - .L_545)
.L_545:
        /*000c*/ 	.word	0x00000000
        /*0010*/ 	.short	0x0000
        /*0012*/ 	.short	0x0000
        /*0014*/ 	.byte	0x00, 0xf0, 0xa1, 0x03


	//----- nvinfo : EIATTR_SPARSE_MMA_MASK
	.align		4
.L_546:
        /*0018*/ 	.byte	0x03, 0x50
        /*001a*/ 	.short	0x0000


	//----- nvinfo : EIATTR_MAXREG_COUNT
	.align		4
        /*001c*/ 	.byte	0x03, 0x1b
        /*001e*/ 	.short	0x00ff


	//----- nvinfo : EIATTR_MERCURY_ISA_VERSION
	.align		4
        /*0020*/ 	.byte	0x03, 0x5f
        /*0022*/ 	.short	0x0101


	//----- nvinfo : EIATTR_COOP_GROUP_MASK_REGIDS
	.align		4
        /*0024*/ 	.byte	0x04, 0x29
        /*0026*/ 	.short	(.L_548 - .L_547)


	//   ....[0]....
.L_547:
        /*0028*/ 	.word	0xffffffff


	//   ....[1]....
        /*002c*/ 	.word	0xffffffff


	//   ....[2]....
        /*0030*/ 	.word	0xffffffff


	//   ....[3]....
        /*0034*/ 	.word	0xffffffff


	//   ....[4]....
        /*0038*/ 	.word	0xffffffff


	//   ....[5]....
        /*003c*/ 	.word	0xffffffff


	//   ....[6]....
        /*0040*/ 	.word	0xffffffff


	//   ....[7]....
        /*0044*/ 	.word	0xffffffff


	//   ....[8]....
        /*0048*/ 	.word	0xffffffff


	//   ....[9]....
        /*004c*/ 	.word	0xffffffff


	//   ....[10]....
        /*0050*/ 	.word	0x05000024


	//   ....[11]....
        /*0054*/ 	.word	0x05000024


	//   ....[12]....
        /*0058*/ 	.word	0x05000024


	//   ....[13]....
        /*005c*/ 	.word	0x05000024


	//   ....[14]....
        /*0060*/ 	.word	0x05000024


	//   ....[15]....
        /*0064*/ 	.word	0x05000024


	//   ....[16]....
        /*0068*/ 	.word	0x05000024


	//   ....[17]....
        /*006c*/ 	.word	0x05000024


	//   ....[18]....
        /*0070*/ 	.word	0x05000024


	//   ....[19]....
        /*0074*/ 	.word	0x05000024


	//----- nvinfo : EIATTR_COOP_GROUP_INSTR_OFFSETS
	.align		4
.L_548:
        /*0078*/ 	.byte	0x04, 0x28
        /*007a*/ 	.short	(.L_550 - .L_549)


	//   ....[0]....
.L_549:
        /*007c*/ 	.word	0x00000e70


	//   ....[1]....
        /*0080*/ 	.word	0x00000e90


	//   ....[2]....
        /*0084*/ 	.word	0x00000eb0


	//   ....[3]....
        /*0088*/ 	.word	0x00000ed0


	//   ....[4]....
        /*008c*/ 	.word	0x00000f00


	//   ....[5]....
        /*0090*/ 	.word	0x00001030


	//   ....[6]....
        /*0094*/ 	.word	0x00001050


	//   ....[7]....
        /*0098*/ 	.word	0x00001070


	//   ....[8]....
        /*009c*/ 	.word	0x00001090


	//   ....[9]....
        /*00a0*/ 	.word	0x000010b0


	//   ....[10]....
        /*00a4*/ 	.word	0x00001430


	//   ....[11]....
        /*00a8*/ 	.word	0x000014d0


	//   ....[12]....
        /*00ac*/ 	.word	0x00001540


	//   ....[13]....
        /*00b0*/ 	.word	0x000015b0


	//   ....[14]....
        /*00b4*/ 	.word	0x00001630


	//   ....[15]....
        /*00b8*/ 	.word	0x000017c0


	//   ....[16]....
        /*00bc*/ 	.word	0x00001830


	//   ....[17]....
        /*00c0*/ 	.word	0x000018a0


	//   ....[18]....
        /*00c4*/ 	.word	0x00001910


	//   ....[19]....
        /*00c8*/ 	.word	0x00001980


	//----- nvinfo : EIATTR_VRC_CTA_INIT_COUNT
	.align		4
.L_550:
        /*00cc*/ 	.byte	0x02, 0x4a
	.zero		1
	.zero		1


	//----- nvinfo : EIATTR_EXIT_INSTR_OFFSETS
	.align		4
        /*00d0*/ 	.byte	0x04, 0x1c
        /*00d2*/ 	.short	(.L_552 - .L_551)


	//   ....[0]....
.L_551:
        /*00d4*/ 	.word	0x00000170


	//   ....[1]....
        /*00d8*/ 	.word	0x000013c0


	//----- nvinfo : EIATTR_MAX_THREADS
	.align		4
.L_552:
        /*00dc*/ 	.byte	0x04, 0x05
        /*00de*/ 	.short	(.L_554 - .L_553)
.L_553:
        /*00e0*/ 	.word	0x00000080
        /*00e4*/ 	.word	0x00000001
        /*00e8*/ 	.word	0x00000001


	//----- nvinfo : EIATTR_CRS_STACK_SIZE
	.align		4
.L_554:
        /*00ec*/ 	.byte	0x04, 0x1e
        /*00ee*/ 	.short	(.L_556 - .L_555)
.L_555:
        /*00f0*/ 	.word	0x00000000


	//----- nvinfo : EIATTR_CBANK_PARAM_SIZE
	.align		4
.L_556:
        /*00f4*/ 	.byte	0x03, 0x19
        /*00f6*/ 	.short	0x00e8


	//----- nvinfo : EIATTR_PARAM_CBANK
	.align		4
        /*00f8*/ 	.byte	0x04, 0x0a
        /*00fa*/ 	.short	(.L_558 - .L_557)
	.align		4
.L_557:
        /*00fc*/ 	.word	index@(.nv.constant0._ZN10layer_norm31ln_parallel_residual_fwd_kernelINS_13Kernel_traitsI13__nv_bfloat16S2_S2_S2_fjLj256ELj1ELj4ELj1ELj16ENS_18Kernel_traits_baseILj256ES2_S2_S2_S2_fjLj128EEEEELb0ELb1ELb1EEEvNS_9FwdParamsE)
        /*0100*/ 	.short	0x0380
        /*0102*/ 	.short	0x00e8


	//----- nvinfo : EIATTR_SW_WAR
	.align		4
.L_558:
        /*0104*/ 	.byte	0x04, 0x36
        /*0106*/ 	.short	(.L_560 - .L_559)
.L_559:
        /*0108*/ 	.word	0x00000008
.L_560:


//--------------------- .nv.info._ZN10layer_norm31ln_parallel_residual_fwd_kernelINS_13Kernel_traitsI13__nv_bfloat16S2_S2_S2_fjLj256ELj1ELj4ELj1ELj16ENS_18Kernel_traits_baseILj256ES2_S2_S2_S2_fjLj128EEEEELb1ELb0ELb0EEEvNS_9FwdParamsE --------------------------
	.section	.nv.info._ZN10layer_norm31ln_parallel_residual_fwd_kernelINS_13Kernel_traitsI13__nv_bfloat16S2_S2_S2_fjLj256ELj1ELj4ELj1ELj16ENS_18Kernel_traits_baseILj256ES2_S2_S2_S2_fjLj128EEEEELb1ELb0ELb0EEEvNS_9FwdParamsE,"",@"SHT_CUDA_INFO"
	.sectionflags	@""
	.align	4


	//----- nvinfo : EIATTR_CUDA_API_VERSION
	.align		4
        /*0000*/ 	.byte	0x04, 0x37
        /*0002*/ 	.short	(.L_562 - .L_561)
.L_561:
        /*0004*/ 	.word	0x00000082


	//----- nvinfo : EIATTR_KPARAM_INFO
	.align		4
.L_562:
        /*0008*/ 	.byte	0x04, 0x17
        /*000a*/ 	.short	(.L_564 - .L_563)
.L_563:
        /*000c*/ 	.word	0x00000000
        /*0010*/ 	.short	0x0000
        /*0012*/ 	.short	0x0000
        /*0014*/ 	.byte	0x00, 0xf0, 0xa1, 0x03


	//----- nvinfo : EIATTR_SPARSE_MMA_MASK
	.align		4
.L_564:
        /*0018*/ 	.byte	0x03, 0x50
        /*001a*/ 	.short	0x0000


	//----- nvinfo : EIATTR_MAXREG_COUNT
	.align		4
        /*001c*/ 	.byte	0x03, 0x1b
        /*001e*/ 	.short	0x00ff


	//----- nvinfo : EIATTR_MERCURY_ISA_VERSION
	.align		4
        /*0020*/ 	.byte	0x03, 0x5f
        /*0022*/ 	.short	0x0101


	//----- nvinfo : EIATTR_COOP_GROUP_MASK_REGIDS
	.align		4
        /*0024*/ 	.byte	0x04, 0x29
        /*0026*/ 	.short	(.L_566 - .L_565)


	//   ....[0]....
.L_565:
        /*0028*/ 	.word	0xffffffff


	//   ....[1]....
        /*002c*/ 	.word	0xffffffff


	//   ....[2]....
        /*0030*/ 	.word	0xffffffff


	//   ....[3]....
        /*0034*/ 	.word	0xffffffff


	//   ....[4]....
        /*0038*/ 	.word	0xffffffff


	//   ....[5]....
        /*003c*/ 	.word	0xffffffff


	//   ....[6]....
        /*0040*/ 	.word	0xffffffff


	//   ....[7]....
        /*0044*/ 	.word	0xffffffff


	//   ....[8]....
        /*0048*/ 	.word	0xffffffff


	//   ....[9]....
        /*004c*/ 	.word	0xffffffff


	//   ....[10]....
        /*0050*/ 	.word	0x0500004b


	//   ....[11]....
        /*0054*/ 	.word	0x0500004b


	//   ....[12]....
        /*0058*/ 	.word	0x0500004b


	//   ....[13]....
        /*005c*/ 	.word	0x0500004b


	//   ....[14]....
        /*0060*/ 	.word	0x0500004b


	//   ....[15]....
        /*0064*/ 	.word	0x0500004b


	//   ....[16]....
        /*0068*/ 	.word	0x0500004b


	//   ....[17]....
        /*006c*/ 	.word	0x0500004b


	//   ....[18]....
        /*0070*/ 	.word	0x0500004b


	//   ....[19]....
        /*0074*/ 	.word	0x0500004b


	//----- nvinfo : EIATTR_COOP_GROUP_INSTR_OFFSETS
	.align		4
.L_566:
        /*0078*/ 	.byte	0x04, 0x28
        /*007a*/ 	.short	(.L_568 - .L_567)


	//   ....[0]....
.L_567:
        /*007c*/ 	.word	0x000065b0


	//   ....[1]....
        /*0080*/ 	.word	0x000065e0


	//   ....[2]....
        /*0084*/ 	.word	0x00006600


	//   ....[3]....
        /*0088*/ 	.word	0x00006620


	//   ....[4]....
        /*008c*/ 	.word	0x00006640


	//   ....[5]....
        /*0090*/ 	.word	0x00006790


	//   ....[6]....
        /*0094*/ 	.word	0x000067b0


	//   ....[7]....
        /*0098*/ 	.word	0x000067d0


	//   ....[8]....
        /*009c*/ 	.word	0x000067f0


	//   ....[9]....
        /*00a0*/ 	.word	0x00006810


	//   ....[10]....
        /*00a4*/ 	.word	0x00006ee0


	//   ....[11]....
        /*00a8*/ 	.word	0x00006f90


	//   ....[12]....
        /*00ac*/ 	.word	0x00007000


	//   ....[13]....
        /*00b0*/ 	.word	0x00007070


	//   ....[14]....
        /*00b4*/ 	.word	0x000070e0


	//   ....[15]....
        /*00b8*/ 	.word	0x00007280


	//   ....[16]....
        /*00bc*/ 	.word	0x000072f0


	//   ....[17]....
        /*00c0*/ 	.word	0x00007360


	//   ....[18]....
        /*00c4*/ 	.word	0x000073d0


	//   ....[19]....
        /*00c8*/ 	.word	0x00007440


	//----- nvinfo : EIATTR_VRC_CTA_INIT_COUNT
	.align		4
.L_568:
        /*00cc*/ 	.byte	0x02, 0x4a
	.zero		1
	.zero		1


	//----- nvinfo : EIATTR_EXIT_INSTR_OFFSETS
	.align		4
        /*00d0*/ 	.byte	0x04, 0x1c
        /*00d2*/ 	.short	(.L_570 - .L_569)


	//   ....[0]....
.L_569:
        /*00d4*/ 	.word	0x000004f0


	//   ....[1]....
        /*00d8*/ 	.word	0x00006e70


	//----- nvinfo : EIATTR_MAX_THREADS
	.align		4
.L_570:
        /*00dc*/ 	.byte	0x04, 0x05
        /*00de*/ 	.short	(.L_572 - .L_571)
.L_571:
        /*00e0*/ 	.word	0x00000080
        /*00e4*/ 	.word	0x00000001
        /*00e8*/ 	.word	0x00000001


	//----- nvinfo : EIATTR_CRS_STACK_SIZE
	.align		4
.L_572:
        /*00ec*/ 	.byte	0x04, 0x1e
        /*00ee*/ 	.short	(.L_574 - .L_573)
.L_573:
        /*00f0*/ 	.word	0x00000000


	//----- nvinfo : EIATTR_CBANK_PARAM_SIZE
	.align		4
.L_574:
        /*00f4*/ 	.byte	0x03, 0x19
        /*00f6*/ 	.short	0x00e8


	//----- nvinfo : EIATTR_PARAM_CBANK
	.align		4
        /*00f8*/ 	.byte	0x04, 0x0a
        /*00fa*/ 	.short	(.L_576 - .L_575)
	.align		4
.L_575:
        /*00fc*/ 	.word	index@(.nv.constant0._ZN10layer_norm31ln_parallel_residual_fwd_kernelINS_13Kernel_traitsI13__nv_bfloat16S2_S2_S2_fjLj256ELj1ELj4ELj1ELj16ENS_18Kernel_traits_baseILj256ES2_S2_S2_S2_fjLj128EEEEELb1ELb0ELb0EEEvNS_9FwdParamsE)
        /*0100*/ 	.short	0x0380
        /*0102*/ 	.short	0x00e8


	//----- nvinfo : EIATTR_SW_WAR
	.align		4
.L_576:
        /*0104*/ 	.byte	0x04, 0x36
        /*0106*/ 	.short	(.L_578 - .L_577)
.L_577:
        /*0108*/ 	.word	0x00000008
.L_578:


//--------------------- .nv.info._ZN10layer_norm31ln_parallel_residual_fwd_kernelINS_13Kernel_traitsI13__nv_bfloat16S2_S2_S2_fjLj256ELj1ELj4ELj1ELj16ENS_18Kernel_traits_baseILj256ES2_S2_S2_S2_fjLj128EEEEELb1ELb0ELb1EEEvNS_9FwdParamsE --------------------------
	.section	.nv.info._ZN10layer_norm31ln_parallel_residual_fwd_kernelINS_13Kernel_traitsI13__nv_bfloat16S2_S2_S2_fjLj256ELj1ELj4ELj1ELj16ENS_18Kernel_traits_baseILj256ES2_S2_S2_S2_fjLj128EEEEELb1ELb0ELb1EEEvNS_9FwdParamsE,"",@"SHT_CUDA_INFO"
	.sectionflags	@""
	.align	4


	//----- nvinfo : EIATTR_CUDA_API_VERSION
	.align		4
        /*0000*/ 	.byte	0x04, 0x37
        /*0002*/ 	.short	(.L_580 - .L_579)
.L_579:
        /*0004*/ 	.word	0x00000082


	//----- nvinfo : EIATTR_KPARAM_INFO
	.align		4
.L_580:
        /*0008*/ 	.byte	0x04, 0x17
        /*000a*/ 	.short	(.L_582 - .L_581)
.L_581:
        /*000c*/ 	.word	0x00000000
        /*0010*/ 	.short	0x0000
        /*0012*/ 	.short	0x0000
        /*0014*/ 	.byte	0x00, 0xf0, 0xa1, 0x03


	//----- nvinfo : EIATTR_SPARSE_MMA_MASK
	.align		4
.L_582:
        /*0018*/ 	.byte	0x03, 0x50
        /*001a*/ 	.short	0x0000


	//----- nvinfo : EIATTR_MAXREG_COUNT
	.align		4
        /*001c*/ 	.byte	0x03, 0x1b
        /*001e*/ 	.short	0x00ff


	//----- nvinfo : EIATTR_MERCURY_ISA_VERSION
	.align		4
        /*0020*/ 	.byte	0x03, 0x5f
        /*0022*/ 	.short	0x0101


	//----- nvinfo : EIATTR_COOP_GROUP_MASK_REGIDS
	.align		4
        /*0024*/ 	.byte	0x04, 0x29
        /*0026*/ 	.short	(.L_584 - .L_583)


	//   ....[0]....
.L_583:
        /*0028*/ 	.word	0xffffffff


	//   ....[1]....
        /*002c*/ 	.word	0xffffffff


	//   ....[2]....
        /*0030*/ 	.word	0xffffffff


	//   ....[3]....
        /*0034*/ 	.word	0xffffffff


	//   ....[4]....
        /*0038*/ 	.word	0xffffffff


	//   ....[5]....
        /*003c*/ 	.word	0xffffffff


	//   ....[6]....
        /*0040*/ 	.word	0xffffffff


	//   ....[7]....
        /*0044*/ 	.word	0xffffffff


	//   ....[8]....
        /*0048*/ 	.word	0xffffffff


	//   ....[9]....
        /*004c*/ 	.word	0xffffffff


	//   ....[10]....
        /*0050*/ 	.word	0x05000022


	//   ....[11]....
        /*0054*/ 	.word	0x05000022


	//   ....[12]....
        /*0058*/ 	.word	0x05000022


	//   ....[13]....
        /*005c*/ 	.word	0x05000022


	//   ....[14]....
        /*0060*/ 	.word	0x05000022


	//   ....[15]....
        /*0064*/ 	.word	0x05000022


	//   ....[16]....
        /*0068*/ 	.word	0x05000022


	//   ....[17]....
        /*006c*/ 	.word	0x05000022


	//   ....[18]....
        /*0070*/ 	.word	0x05000022


	//   ....[19]....
        /*0074*/ 	.word	0x05000022


	//----- nvinfo : EIATTR_COOP_GROUP_INSTR_OFFSETS
	.align		4
.L_584:
        /*0078*/ 	.byte	0x04, 0x28
        /*007a*/ 	.short	(.L_586 - .L_585)


	//   ....[0]....
.L_585:
        /*007c*/ 	.word	0x000067c0


	//   ....[1]....
        /*0080*/ 	.word	0x000067e0


	//   ....[2]....
        /*0084*/ 	.word	0x00006800


	//   ....[3]....
        /*0088*/ 	.word	0x00006820


	//   ....[4]....
        /*008c*/ 	.word	0x00006850


	//   ....[5]....
        /*0090*/ 	.word	0x00006980


	//   ....[6]....
        /*0094*/ 	.word	0x000069a0


	//   ....[7]....
        /*0098*/ 	.word	0x000069c0


	//   ....[8]....
        /*009c*/ 	.word	0x000069e0


	//   ....[9]....
        /*00a0*/ 	.word	0x00006a00


	//   ....[10]....
        /*00a4*/ 	.word	0x00006e90


	//   ....[11]....
        /*00a8*/ 	.word	0x00006f30


	//   ....[12]....
        /*00ac*/ 	.word	0x00006fa0


	//   ....[13]....
        /*00b0*/ 	.word	0x00007010


	//   ....[14]....
        /*00b4*/ 	.word	0x00007090


	//   ....[15]....
        /*00b8*/ 	.word	0x00007210


	//   ....[16]....
        /*00bc*/ 	.word	0x00007280


	//   ....[17]....
        /*00c0*/ 	.word	0x000072f0


	//   ....[18]....
        /*00c4*/ 	.word	0x00007360


	//   ....[19]....
        /*00c8*/ 	.word	0x000073d0


	//----- nvinfo : EIATTR_VRC_CTA_INIT_COUNT
	.align		4
.L_586:
        /*00cc*/ 	.byte	0x02, 0x4a
	.zero		1
	.zero		1


	//----- nvinfo : EIATTR_EXIT_INSTR_OFFSETS
	.align		4
        /*00d0*/ 	.byte	0x04, 0x1c
        /*00d2*/ 	.short	(.L_588 - .L_587)


	//   ....[0]....
.L_587:
        /*00d4*/ 	.word	0x00000290


	//   ....[1]....
        /*00d8*/ 	.word	0x00006e30


	//----- nvinfo : EIATTR_MAX_THREADS
	.align		4
.L_588:
        /*00dc*/ 	.byte	0x04, 0x05
        /*00de*/ 	.short	(.L_590 - .L_589)
.L_589:
        /*00e0*/ 	.word	0x00000080
        /*00e4*/ 	.word	0x00000001
        /*00e8*/ 	.word	0x00000001


	//----- nvinfo : EIATTR_CRS_STACK_SIZE
	.align		4
.L_590:
        /*00ec*/ 	.byte	0x04, 0x1e
        /*00ee*/ 	.short	(.L_592 - .L_591)
.L_591:
        /*00f0*/ 	.word	0x00000000


	//----- nvinfo : EIATTR_CBANK_PARAM_SIZE
	.align		4
.L_592:
        /*00f4*/ 	.byte	0x03, 0x19
        /*00f6*/ 	.short	0x00e8


	//----- nvinfo : EIATTR_PARAM_CBANK
	.align		4
        /*00f8*/ 	.byte	0x04, 0x0a
        /*00fa*/ 	.short	(.L_594 - .L_593)
	.align		4
.L_593:
        /*00fc*/ 	.word	index@(.nv.constant0._ZN10layer_norm31ln_parallel_residual_fwd_kernelINS_13Kernel_traitsI13__nv_bfloat16S2_S2_S2_fjLj256ELj1ELj4ELj1ELj16ENS_18Kernel_traits_baseILj256ES2_S2_S2_S2_fjLj128EEEEELb1ELb0ELb1EEEvNS_9FwdParamsE)
        /*0100*/ 	.short	0x0380
        /*0102*/ 	.short	0x00e8


	//----- nvinfo : EIATTR_SW_WAR
	.align		4
.L_594:
        /*0104*/ 	.byte	0x04, 0x36
        /*0106*/ 	.short	(.L_596 - .L_595)
.L_595:
        /*0108*/ 	.word	0x00000008
.L_596:


//--------------------- .nv.info._ZN10layer_norm31ln_parallel_residual_fwd_kernelINS_13Kernel_traitsI13__nv_bfloat16S2_S2_S2_fjLj256ELj1ELj4ELj1ELj16ENS_18Kernel_traits_baseILj256ES2_S2_S2_S2_fjLj128EEEEELb1ELb1ELb0EEEvNS_9FwdParamsE --------------------------
	.section	.nv.info._ZN10layer_norm31ln_parallel_residual_fwd_kernelINS_13Kernel_traitsI13__nv_bfloat16S2_S2_S2_fjLj256ELj1ELj4ELj1ELj16ENS_18Kernel_traits_baseILj256ES2_S2_S2_S2_fjLj128EEEEELb1ELb1ELb0EEEvNS_9FwdParamsE,"",@"SHT_CUDA_INFO"
	.sectionflags	@""
	.align	4


	//----- nvinfo : EIATTR_CUDA_API_VERSION
	.align		4
        /*0000*/ 	.byte	0x04, 0x37
        /*0002*/ 	.short	(.L_598 - .L_597)
.L_597:
        /*0004*/ 	.word	0x00000082


	//----- nvinfo : EIATTR_KPARAM_INFO
	.align		4
.L_598:
        /*0008*/ 	.byte	0x04, 0x17
        /*000a*/ 	.short	(.L_600 - .L_599)
.L_599:
        /*000c*/ 	.word	0x00000000
        /*0010*/ 	.short	0x0000
        /*0012*/ 	.short	0x0000
        /*0014*/ 	.byte	0x00, 0xf0, 0xa1, 0x03


	//----- nvinfo : EIATTR_SPARSE_MMA_MASK
	.align		4
.L_600:
        /*0018*/ 	.byte	0x03, 0x50
        /*001a*/ 	.short	0x0000


	//----- nvinfo : EIATTR_MAXREG_COUNT
	.align		4
        /*001c*/ 	.byte	0x03, 0x1b
        /*001e*/ 	.short	0x00ff


	//----- nvinfo : EIATTR_MERCURY_ISA_VERSION
	.align		4
        /*0020*/ 	.byte	0x03, 0x5f
        /*0022*/ 	.short	0x0101


	//----- nvinfo : EIATTR_COOP_GROUP_MASK_REGIDS
	.align		4
        /*0024*/ 	.byte	0x04, 0x29
        /*0026*/ 	.short	(.L_602 - .L_601)


	//   ....[0]....
.L_601:
        /*0028*/ 	.word	0xffffffff


	//   ....[1]....
        /*002c*/ 	.word	0xffffffff


	//   ....[2]....
        /*0030*/ 	.word	0xffffffff


	//   ....[3]....
        /*0034*/ 	.word	0xffffffff


	//   ....[4]....
        /*0038*/ 	.word	0xffffffff


	//   ....[5]....
        /*003c*/ 	.word	0xffffffff


	//   ....[6]....
        /*0040*/ 	.word	0xffffffff


	//   ....[7]....
        /*0044*/ 	.word	0xffffffff


	//   ....[8]....
        /*0048*/ 	.word	0xffffffff


	//   ....[9]....
        /*004c*/ 	.word	0xffffffff


	//   ....[10]....
        /*0050*/ 	.word	0x0500003e


	//   ....[11]....
        /*0054*/ 	.word	0x0500003e


	//   ....[12]....
        /*0058*/ 	.word	0x0500003e


	//   ....[13]....
        /*005c*/ 	.word	0x0500003e


	//   ....[14]....
        /*0060*/ 	.word	0x0500003e


	//   ....[15]....
        /*0064*/ 	.word	0x0500003e


	//   ....[16]....
        /*0068*/ 	.word	0x0500003e


	//   ....[17]....
        /*006c*/ 	.word	0x0500003e


	//   ....[18]....
        /*0070*/ 	.word	0x0500003e


	//   ....[19]....
        /*0074*/ 	.word	0x0500003e


	//----- nvinfo : EIATTR_COOP_GROUP_INSTR_OFFSETS
	.align		4
.L_602:
        /*0078*/ 	.byte	0x04, 0x28
        /*007a*/ 	.short	(.L_604 - .L_603)


	//   ....[0]....
.L_603:
        /*007c*/ 	.word	0x000063f0


	//   ....[1]....
        /*0080*/ 	.word	0x00006410


	//   ....[2]....
        /*0084*/ 	.word	0x00006430


	//   ....[3]....
        /*0088*/ 	.word	0x00006450


	//   ....[4]....
        /*008c*/ 	.word	0x00006480


	//   ....[5]....
        /*0090*/ 	.word	0x000065d0


	//   ....[6]....
        /*0094*/ 	.word	0x000065f0


	//   ....[7]....
        /*0098*/ 	.word	0x00006610


	//   ....[8]....
        /*009c*/ 	.word	0x00006630


	//   ....[9]....
        /*00a0*/ 	.word	0x00006650


	//   ....[10]....
        /*00a4*/ 	.word	0x00006b20


	//   ....[11]....
        /*00a8*/ 	.word	0x00006bc0


	//   ....[12]....
        /*00ac*/ 	.word	0x00006c30


	//   ....[13]....
        /*00b0*/ 	.word	0x00006ca0


	//   ....[14]....
        /*00b4*/ 	.word	0x00006d20


	//   ....[15]....
        /*00b8*/ 	.word	0x00006eb0


	//   ....[16]....
        /*00bc*/ 	.word	0x00006f20


	//   ....[17]....
        /*00c0*/ 	.word	0x00006f90


	//   ....[18]....
        /*00c4*/ 	.word	0x00007000


	//   ....[19]....
        /*00c8*/ 	.word	0x00007070


	//----- nvinfo : EIATTR_VRC_CTA_INIT_COUNT
	.align		4
.L_604:
        /*00cc*/ 	.byte	0x02, 0x4a
	.zero		1
	.zero		1


	//----- nvinfo : EIATTR_EXIT_INSTR_OFFSETS
	.align		4
        /*00d0*/ 	.byte	0x04, 0x1c
        /*00d2*/ 	.short	(.L_606 - .L_605)


	//   ....[0]....
.L_605:
        /*00d4*/ 	.word	0x00000420


	//   ....[1]....
        /*00d8*/ 	.word	0x00006ab0


	//----- nvinfo : EIATTR_MAX_THREADS
	.align		4
.L_606:
        /*00dc*/ 	.byte	0x04, 0x05
        /*00de*/ 	.short	(.L_608 - .L_607)
.L_607:
        /*00e0*/ 	.word	0x00000080
        /*00e4*/ 	.word	0x00000001
        /*00e8*/ 	.word	0x00000001


	//----- nvinfo : EIATTR_CRS_STACK_SIZE
	.align		4
.L_608:
        /*00ec*/ 	.byte	0x04, 0x1e
        /*00ee*/ 	.short	(.L_610 - .L_609)
.L_609:
        /*00f0*/ 	.word	0x00000000


	//----- nvinfo : EIATTR_CBANK_PARAM_SIZE
	.align		4
.L_610:
        /*00f4*/ 	.byte	0x03, 0x19
        /*00f6*/ 	.short	0x00e8


	//----- nvinfo : EIATTR_PARAM_CBANK
	.align		4
        /*00f8*/ 	.byte	0x04, 0x0a
        /*00fa*/ 	.short	(.L_612 - .L_611)
	.align		4
.L_611:
        /*00fc*/ 	.word	index@(.nv.constant0._ZN10layer_norm31ln_parallel_residual_fwd_kernelINS_13Kernel_traitsI13__nv_bfloat16S2_S2_S2_fjLj256ELj1ELj4ELj1ELj16ENS_18Kernel_traits_baseILj256ES2_S2_S2_S2_fjLj128EEEEELb1ELb1ELb0EEEvNS_9FwdParamsE)
        /*0100*/ 	.short	0x0380
        /*0102*/ 	.short	0x00e8


	//----- nvinfo : EIATTR_SW_WAR
	.align		4
.L_612:
        /*0104*/ 	.byte	0x04, 0x36
        /*0106*/ 	.short	(.L_614 - .L_613)
.L_613:
        /*0108*/ 	.word	0x00000008
.L_614:


//--------------------- .nv.info._ZN10layer_norm31ln_parallel_residual_fwd_kernelINS_13Kernel_traitsI13__nv_bfloat16S2_S2_S2_fjLj256ELj1ELj4ELj1ELj16ENS_18Kernel_traits_baseILj256ES2_S2_S2_S2_fjLj128EEEEELb1ELb1ELb1EEEvNS_9FwdParamsE --------------------------
	.section	.nv.info._ZN10layer_norm31ln_parallel_residual_fwd_kernelINS_13Kernel_traitsI13__nv_bfloat16S2_S2_S2_fjLj256ELj1ELj4ELj1ELj16ENS_18Kernel_traits_baseILj256ES2_S2_S2_S2_fjLj128EEEEELb1ELb1ELb1EEEvNS_9FwdParamsE,"",@"SHT_CUDA_INFO"
	.sectionflags	@""
	.align	4


	//----- nvinfo : EIATTR_CUDA_API_VERSION
	.align		4
        /*0000*/ 	.byte	0x04, 0x37
        /*0002*/ 	.short	(.L_616 - .L_615)
.L_615:
        /*0004*/ 	.word	0x00000082


	//----- nvinfo : EIATTR_KPARAM_INFO
	.align		4
.L_616:
        /*0008*/ 	.byte	0x04, 0x17
        /*000a*/ 	.short	(.L_618 - .L_617)
.L_617:
        /*000c*/ 	.word	0x00000000
        /*0010*/ 	.short	0x0000
        /*0012*/ 	.short	0x0000
        /*0014*/ 	.byte	0x00, 0xf0, 0xa1, 0x03


	//----- nvinfo : EIATTR_SPARSE_MMA_MASK
	.align		4
.L_618:
        /*0018*/ 	.byte	0x03, 0x50
        /*001a*/ 	.short	0x0000


	//----- nvinfo : EIATTR_MAXREG_COUNT
	.align		4
        /*001c*/ 	.byte	0x03, 0x1b
        /*001e*/ 	.short	0x00ff


	//----- nvinfo : EIATTR_MERCURY_ISA_VERSION
	.align		4
        /*0020*/ 	.byte	0x03, 0x5f
        /*0022*/ 	.short	0x0101


	//----- nvinfo : EIATTR_COOP_GROUP_MASK_REGIDS
	.align		4
        /*0024*/ 	.byte	0x04, 0x29
        /*0026*/ 	.short	(.L_620 - .L_619)


	//   ....[0]....
.L_619:
        /*0028*/ 	.word	0xffffffff


	//   ....[1]....
        /*002c*/ 	.word	0xffffffff


	//   ....[2]....
        /*0030*/ 	.word	0xffffffff


	//   ....[3]....
        /*0034*/ 	.word	0xffffffff


	//   ....[4]....
        /*0038*/ 	.word	0xffffffff


	//   ....[5]....
        /*003c*/ 	.word	0xffffffff


	//   ....[6]....
        /*0040*/ 	.word	0xffffffff


	//   ....[7]....
        /*0044*/ 	.word	0xffffffff


	//   ....[8]....
        /*0048*/ 	.word	0xffffffff


	//   ....[9]....
        /*004c*/ 	.word	0xffffffff


	//   ....[10]....
        /*0050*/ 	.word	0x0500003e


	//   ....[11]....
        /*0054*/ 	.word	0x0500003e


	//   ....[12]....
        /*0058*/ 	.word	0x0500003e


	//   ....[13]....
        /*005c*/ 	.word	0x0500003e


	//   ....[14]....
        /*0060*/ 	.word	0x0500003e


	//   ....[15]....
        /*0064*/ 	.word	0x0500003e


	//   ....[16]....
        /*0068*/ 	.word	0x0500003e


	//   ....[17]....
        /*006c*/ 	.word	0x0500003e


	//   ....[18]....
        /*0070*/ 	.word	0x0500003e


	//   ....[19]....
        /*0074*/ 	.word	0x0500003e


	//----- nvinfo : EIATTR_COOP_GROUP_INSTR_OFFSETS
	.align		4
.L_620:
        /*0078*/ 	.byte	0x04, 0x28
        /*007a*/ 	.short	(.L_622 - .L_621)


	//   ....[0]....
.L_621:
        /*007c*/ 	.word	0x000063b0


	//   ....[1]....
        /*0080*/ 	.word	0x000063d0


	//   ....[2]....
        /*0084*/ 	.word	0x000063f0


	//   ....[3]....
        /*0088*/ 	.word	0x00006410


	//   ....[4]....
        /*008c*/ 	.word	0x00006440


	//   ....[5]....
        /*0090*/ 	.word	0x00006570


	//   ....[6]....
        /*0094*/ 	.word	0x00006590


	//   ....[7]....
        /*0098*/ 	.word	0x000065b0


	//   ....[8]....
        /*009c*/ 	.word	0x000065d0


	//   ....[9]....
        /*00a0*/ 	.word	0x000065f0


	//   ....[10]....
        /*00a4*/ 	.word	0x00006990


	//   ....[11]....
        /*00a8*/ 	.word	0x00006a30


	//   ....[12]....
        /*00ac*/ 	.word	0x00006aa0


	//   ....[13]....
        /*00b0*/ 	.word	0x00006b10


	//   ....[14]....
        /*00b4*/ 	.word	0x00006b90


	//   ....[15]....
        /*00b8*/ 	.word	0x00006d00


	//   ....[16]....
        /*00bc*/ 	.word	0x00006d70


	//   ....[17]....
        /*00c0*/ 	.word	0x00006de0


	//   ....[18]....
        /*00c4*/ 	.word	0x00006e50


	//   ....[19]....
        /*00c8*/ 	.word	0x00006ec0


	//----- nvinfo : EIATTR_VRC_CTA_INIT_COUNT
	.align		4
.L_622:
        /*00cc*/ 	.byte	0x02, 0x4a
	.zero		1
	.zero		1


	//----- nvinfo : EIATTR_EXIT_INSTR_OFFSETS
	.align		4
        /*00d0*/ 	.byte	0x04, 0x1c
        /*00d2*/ 	.short	(.L_624 - .L_623)


	//   ....[0]....
.L_623:
        /*00d4*/ 	.word	0x00000210


	//   ....[1]....
        /*00d8*/ 	.word	0x00006920


	//----- nvinfo : EIATTR_MAX_THREADS
	.align		4
.L_624:
        /*00dc*/ 	.byte	0x04, 0x05
        /*00de*/ 	.short	(.L_626 - .L_625)
.L_625:
        /*00e0*/ 	.word	0x00000080
        /*00e4*/ 	.word	0x00000001
        /*00e8*/ 	.word	0x00000001


	//----- nvinfo : EIATTR_CRS_STACK_SIZE
	.align		4
.L_626:
        /*00ec*/ 	.byte	0x04, 0x1e
        /*00ee*/ 	.short	(.L_628 - .L_627)
.L_627:
        /*00f0*/ 	.word	0x00000000


	//----- nvinfo : EIATTR_CBANK_PARAM_SIZE
	.align		4
.L_628:
        /*00f4*/ 	.byte	0x03, 0x19
        /*00f6*/ 	.short	0x00e8


	//----- nvinfo : EIATTR_PARAM_CBANK
	.align		4
        /*00f8*/ 	.byte	0x04, 0x0a
        /*00fa*/ 	.short	(.L_630 - .L_629)
	.align		4
.L_629:
        /*00fc*/ 	.word	index@(.nv.constant0._ZN10layer_norm31ln_parallel_residual_fwd_kernelINS_13Kernel_traitsI13__nv_bfloat16S2_S2_S2_fjLj256ELj1ELj4ELj1ELj16ENS_18Kernel_traits_baseILj256ES2_S2_S2_S2_fjLj128EEEEELb1ELb1ELb1EEEvNS_9FwdParamsE)
        /*0100*/ 	.short	0x0380
        /*0102*/ 	.short	0x00e8


	//----- nvinfo : EIATTR_SW_WAR
	.align		4
.L_630:
        /*0104*/ 	.byte	0x04, 0x36
        /*0106*/ 	.short	(.L_632 - .L_631)
.L_631:
        /*0108*/ 	.word	0x00000008
.L_632:


//--------------------- .nv.info._ZN10layer_norm31ln_parallel_residual_fwd_kernelINS_13Kernel_traitsI6__halfS2_S2_S2_fjLj256ELj1ELj4ELj1ELj16ENS_18Kernel_traits_baseILj256ES2_S2_S2_S2_fjLj128EEEEELb0ELb0ELb0EEEvNS_9FwdParamsE --------------------------
	.section	.nv.info._ZN10layer_norm31ln_parallel_residual_fwd_kernelINS_13Kernel_traitsI6__halfS2_S2_S2_fjLj256ELj1ELj4ELj1ELj16ENS_18Kernel_traits_baseILj256ES2_S2_S2_S2_fjLj128EEEEELb0ELb0ELb0EEEvNS_9FwdParamsE,"",@"SHT_CUDA_INFO"
	.sectionflags	@""
	.align	4


	//----- nvinfo : EIATTR_CUDA_API_VERSION
	.align		4
        /*0000*/ 	.byte	0x04, 0x37
        /*0002*/ 	.short	(.L_634 - .L_633)
.L_633:
        /*0004*/ 	.word	0x00000082


	//----- nvinfo : EIATTR_KPARAM_INFO
	.align		4
.L_634:
        /*0008*/ 	.byte	0x04, 0x17
        /*000a*/ 	.short	(.L_636 - .L_635)
.L_635:
        /*000c*/ 	.word	0x00000000
        /*0010*/ 	.short	0x0000
        /*0012*/ 	.short	0x0000
        /*0014*/ 	.byte	0x00, 0xf0, 0xa1, 0x03


	//----- nvinfo : EIATTR_SPARSE_MMA_MASK
	.align		4
.L_636:
        /*0018*/ 	.byte	0x03, 0x50
        /*001a*/ 	.short	0x0000


	//----- nvinfo : EIATTR_MAXREG_COUNT
	.align		4
        /*001c*/ 	.byte	0x03, 0x1b
        /*001e*/ 	.short	0x00ff


	//----- nvinfo : EIATTR_MERCURY_ISA_VERSION
	.align		4
        /*0020*/ 	.byte	0x03, 0x5f
        /*0022*/ 	.short	0x0101


	//----- nvinfo : EIATTR_COOP_GROUP_MASK_REGIDS
	.align		4
        /*0024*/ 	.byte	0x04, 0x29
        /*0026*/ 	.short	(.L_638 - .L_637)


	//   ....[0]....
.L_637:
        /*0028*/ 	.word	0xffffffff


	//   ....[1]....
        /*002c*/ 	.word	0xffffffff


	//   ....[2]....
        /*0030*/ 	.word	0xffffffff


	//   ....[3]....
        /*0034*/ 	.word	0xffffffff


	//   ....[4]....
        /*0038*/ 	.word	0xffffffff


	//   ....[5]....
        /*003c*/ 	.word	0xffffffff


	//   ....[6]....
        /*0040*/ 	.word	0xffffffff


	//   ....[7]....
        /*0044*/ 	.word	0xffffffff


	//   ....[8]....
        /*0048*/ 	.word	0xffffffff


	//   ....[9]....
        /*004c*/ 	.word	0xffffffff


	//   ....[10]....
        /*0050*/ 	.word	0x05000020


	//   ....[11]....
        /*0054*/ 	.word	0x05000020


	//   ....[12]....
        /*0058*/ 	.word	0x05000020


	//   ....[13]....
        /*005c*/ 	.word	0x05000020


	//   ....[14]....
        /*0060*/ 	.word	0x05000020


	//   ....[15]....
        /*0064*/ 	.word	0x05000020


	//   ....[16]....
        /*0068*/ 	.word	0x05000020


	//   ....[17]....
        /*006c*/ 	.word	0x05000020


	//   ....[18]....
        /*0070*/ 	.word	0x05000020


	//   ....[19]....
        /*0074*/ 	.word	0x05000020


	//----- nvinfo : EIATTR_COOP_GROUP_INSTR_OFFSETS
	.align		4
.L_638:
        /*0078*/ 	.byte	0x04, 0x28
        /*007a*/ 	.short	(.L_640 - .L_639)


	//   ....[0]....
.L_639:
        /*007c*/ 	.word	0x00000cc0


	//   ....[1]....
        /*0080*/ 	.word	0x00000cf0


	//   ....[2]....
        /*0084*/ 	.word	0x00000d10


	//   ....[3]....
        /*0088*/ 	.word	0x00000d30


	//   ....[4]....
        /*008c*/ 	.word	0x00000d50


	//   ....[5]....
        /*0090*/ 	.word	0x00000ea0


	//   ....[6]....
        /*0094*/ 	.word	0x00000ec0


	//   ....[7]....
        /*0098*/ 	.word	0x00000ee0


	//   ....[8]....
        /*009c*/ 	.word	0x00000f00


	//   ....[9]....
        /*00a0*/ 	.word	0x00000f20


	//   ....[10]....
        /*00a4*/ 	.word	0x000015c0


	//   ....[11]....
        /*00a8*/ 	.word	0x00001670


	//   ....[12]....
        /*00ac*/ 	.word	0x000016e0


	//   ....[13]....
        /*00b0*/ 	.word	0x00001750


	//   ....[14]....
        /*00b4*/ 	.word	0x000017c0


	//   ....[15]....
        /*00b8*/ 	.word	0x00001960


	//   ....[16]....
        /*00bc*/ 	.word	0x000019d0


	//   ....[17]....
        /*00c0*/ 	.word	0x00001a40


	//   ....[18]....
        /*00c4*/ 	.word	0x00001ab0


	//   ....[19]....
        /*00c8*/ 	.word	0x00001b20


	//----- nvinfo : EIATTR_VRC_CTA_INIT_COUNT
	.align		4
.L_640:
        /*00cc*/ 	.byte	0x02, 0x4a
	.zero		1
	.zero		1


	//----- nvinfo : EIATTR_EXIT_INSTR_OFFSETS
	.align		4
        /*00d0*/ 	.byte	0x04, 0x1c
        /*00d2*/ 	.short	(.L_642 - .L_641)


	//   ....[0]....
.L_641:
        /*00d4*/ 	.word	0x00000290


	//   ....[1]....
        /*00d8*/ 	.word	0x00001550


	//----- nvinfo : EIATTR_MAX_THREADS
	.align		4
.L_642:
        /*00dc*/ 	.byte	0x04, 0x05
        /*00de*/ 	.short	(.L_644 - .L_643)
.L_643:
        /*00e0*/ 	.word	0x00000080
        /*00e4*/ 	.word	0x00000001
        /*00e8*/ 	.word	0x00000001


	//----- nvinfo : EIATTR_CRS_STACK_SIZE
	.align		4
.L_644:
        /*00ec*/ 	.byte	0x04, 0x1e
        /*00ee*/ 	.short	(.L_646 - .L_645)
.L_645:
        /*00f0*/ 	.word	0x00000000


	//----- nvinfo : EIATTR_CBANK_PARAM_SIZE
	.align		4
.L_646:
        /*00f4*/ 	.byte	0x03, 0x19
        /*00f6*/ 	.short	0x00e8


	//----- nvinfo : EIATTR_PARAM_CBANK
	.align		4
        /*00f8*/ 	.byte	0x04, 0x0a
        /*00fa*/ 	.short	(.L_648 - .L_647)
	.align		4
.L_647:
        /*00fc*/ 	.word	index@(.nv.constant0._ZN10layer_norm31ln_parallel_residual_fwd_kernelINS_13Kernel_traitsI6__halfS2_S2_S2_fjLj256ELj1ELj4ELj1ELj16ENS_18Kernel_traits_baseILj256ES2_S2_S2_S2_fjLj128EEEEELb0ELb0ELb0EEEvNS_9FwdParamsE)
        /*0100*/ 	.short	0x0380
        /*0102*/ 	.short	0x00e8


	//----- nvinfo : EIATTR_SW_WAR
	.align		4
.L_648:
        /*0104*/ 	.byte	0x04, 0x36
        /*0106*/ 	.short	(.L_650 - .L_649)
.L_649:
        /*0108*/ 	.word	0x00000008
.L_650:


//--------------------- .nv.info._ZN10layer_norm31ln_parallel_residual_fwd_kernelINS_13Kernel_traitsI6__halfS2_S2_S2_fjLj256ELj1ELj4ELj1ELj16ENS_18Kernel_traits_baseILj256ES2_S2_S2_S2_fjLj128EEEEELb0ELb0ELb1EEEvNS_9FwdParamsE --------------------------
	.section	.nv.info._ZN10layer_norm31ln_parallel_residual_fwd_kernelINS_13Kernel_traitsI6__halfS2_S2_S2_fjLj256ELj1ELj4ELj1ELj16ENS_18Kernel_traits_baseILj256ES2_S2_S2_S2_fjLj128EEEEELb0ELb0ELb1EEEvNS_9FwdParamsE,"",@"SHT_CUDA_INFO"
	.sectionflags	@""
	.align	4


	//----- nvinfo : EIATTR_CUDA_API_VERSION
	.align		4
        /*0000*/ 	.byte	0x04, 0x37
        /*0002*/ 	.short	(.L_652 - .L_651)
.L_651:
        /*0004*/ 	.word	0x00000082


	//----- nvinfo : EIATTR_KPARAM_INFO
	.align		4
.L_652:
        /*0008*/ 	.byte	0x04, 0x17
        /*000a*/ 	.short	(.L_654 - .L_653)
.L_653:
        /*000c*/ 	.word	0x00000000
        /*0010*/ 	.short	0x0000
        /*0012*/ 	.short	0x0000
        /*0014*/ 	.byte	0x00, 0xf0, 0xa1, 0x03


	//----- nvinfo : EIATTR_SPARSE_MMA_MASK
	.align		4
.L_654:
        /*0018*/ 	.byte	0x03, 0x50
        /*001a*/ 	.short	0x0000


	//----- nvinfo : EIATTR_MAXREG_COUNT
	.align		4
        /*001c*/ 	.byte	0x03, 0x1b
        /*001e*/ 	.short	0x00ff


	//----- nvinfo : EIATTR_MERCURY_ISA_VERSION
	.align		4
        /*0020*/ 	.byte	0x03, 0x5f
        /*0022*/ 	.short	0x0101


	//----- nvinfo : EIATTR_COOP_GROUP_MASK_REGIDS
	.align		4
        /*0024*/ 	.byte	0x04, 0x29
        /*0026*/ 	.short	(.L_656 - .L_655)


	//   ....[0]....
.L_655:
        /*0028*/ 	.word	0xffffffff


	//   ....[1]....
        /*002c*/ 	.word	0xffffffff


	//   ....[2]....
        /*0030*/ 	.word	0xffffffff


	//   ....[3]....
        /*0034*/ 	.word	0xffffffff


	//   ....[4]....
        /*0038*/ 	.word	0xffffffff


	//   ....[5]....
        /*003c*/ 	.word	0xffffffff


	//   ....[6]....
        /*0040*/ 	.word	0xffffffff


	//   ....[7]....
        /*0044*/ 	.word	0xffffffff


	//   ....[8]....
        /*0048*/ 	.word	0xffffffff


	//   ....[9]....
        /*004c*/ 	.word	0xffffffff


	//   ....[10]....
        /*0050*/ 	.word	0x0500001a


	//   ....[11]....
        /*0054*/ 	.word	0x0500001a


	//   ....[12]....
        /*0058*/ 	.word	0x0500001a


	//   ....[13]....
        /*005c*/ 	.word	0x0500001a


	//   ....[14]....
        /*0060*/ 	.word	0x0500001a


	//   ....[15]....
        /*0064*/ 	.word	0x0500001a


	//   ....[16]....
        /*0068*/ 	.word	0x0500001a


	//   ....[17]....
        /*006c*/ 	.word	0x0500001a


	//   ....[18]....
        /*0070*/ 	.word	0x0500001a


	//   ....[19]....
        /*0074*/ 	.word	0x0500001a


	//----- nvinfo : EIATTR_COOP_GROUP_INSTR_OFFSETS
	.align		4
.L_656:
        /*0078*/ 	.byte	0x04, 0x28
        /*007a*/ 	.short	(.L_658 - .L_657)


	//   ....[0]....
.L_657:
        /*007c*/ 	.word	0x00000de0


	//   ....[1]....
        /*0080*/ 	.word	0x00000e00


	//   ....[2]....
        /*0084*/ 	.word	0x00000e20


	//   ....[3]....
        /*0088*/ 	.word	0x00000e40


	//   ....[4]....
        /*008c*/ 	.word	0x00000e70


	//   ....[5]....
        /*0090*/ 	.word	0x00000fa0


	//   ....[6]....
        /*0094*/ 	.word	0x00000fc0


	//   ....[7]....
        /*0098*/ 	.word	0x00000fe0


	//   ....[8]....
        /*009c*/ 	.word	0x00001000


	//   ....[9]....
        /*00a0*/ 	.word	0x00001020


	//   ....[10]....
        /*00a4*/ 	.word	0x00001490


	//   ....[11]....
        /*00a8*/ 	.word	0x00001530


	//   ....[12]....
        /*00ac*/ 	.word	0x000015a0


	//   ....[13]....
        /*00b0*/ 	.word	0x00001610


	//   ....[14]....
        /*00b4*/ 	.word	0x00001690


	//   ....[15]....
        /*00b8*/ 	.word	0x00001820


	//   ....[16]....
        /*00bc*/ 	.word	0x00001890


	//   ....[17]....
        /*00c0*/ 	.word	0x00001900


	//   ....[18]....
        /*00c4*/ 	.word	0x00001970


	//   ....[19]....
        /*00c8*/ 	.word	0x000019e0


	//----- nvinfo : EIATTR_VRC_CTA_INIT_COUNT
	.align		4
.L_658:
        /*00cc*/ 	.byte	0x02, 0x4a
	.zero		1
	.zero		1


	//----- nvinfo : EIATTR_EXIT_INSTR_OFFSETS
	.align		4
        /*00d0*/ 	.byte	0x04, 0x1c
        /*00d2*/ 	.short	(.L_660 - .L_659)


	//   ....[0]....
.L_659:
        /*00d4*/ 	.word	0x000001f0


	//   ....[1]....
        /*00d8*/ 	.word	0x00001420


	//----- nvinfo : EIATTR_MAX_THREADS
	.align		4
.L_660:
        /*00dc*/ 	.byte	0x04, 0x05
        /*00de*/ 	.short	(.L_662 - .L_661)
.L_661:
        /*00e0*/ 	.word	0x00000080
        /*00e4*/ 	.word	0x00000001
        /*00e8*/ 	.word	0x00000001


	//----- nvinfo : EIATTR_CRS_STACK_SIZE
	.align		4
.L_662:
        /*00ec*/ 	.byte	0x04, 0x1e
        /*00ee*/ 	.short	(.L_664 - .L_663)
.L_663:
        /*00f0*/ 	.word	0x00000000


	//----- nvinfo : EIATTR_CBANK_PARAM_SIZE
	.align		4
.L_664:
        /*00f4*/ 	.byte	0x03, 0x19
        /*00f6*/ 	.short	0x00e8


	//----- nvinfo : EIATTR_PARAM_CBANK
	.align		4
        /*00f8*/ 	.byte	0x04, 0x0a
        /*00fa*/ 	.short	(.L_666 - .L_665)
	.align		4
.L_665:
        /*00fc*/ 	.word	index@(.nv.constant0._ZN10layer_norm31ln_parallel_residual_fwd_kernelINS_13Kernel_traitsI6__halfS2_S2_S2_fjLj256ELj1ELj4ELj1ELj16ENS_18Kernel_traits_baseILj256ES2_S2_S2_S2_fjLj128EEEEELb0ELb0ELb1EEEvNS_9FwdParamsE)
        /*0100*/ 	.short	0x0380
        /*0102*/ 	.short	0x00e8


	//----- nvinfo : EIATTR_SW_WAR
	.align		4
.L_666:
        /*0104*/ 	.byte	0x04, 0x36
        /*0106*/ 	.short	(.L_668 - .L_667)
.L_667:
        /*0108*/ 	.word	0x00000008
.L_668:


//--------------------- .nv.info._ZN10layer_norm31ln_parallel_residual_fwd_kernelINS_13Kernel_traitsI6__halfS2_S2_S2_fjLj256ELj1ELj4ELj1ELj16ENS_18Kernel_traits_baseILj256ES2_S2_S2_S2_fjLj128EEEEELb0ELb1ELb0EEEvNS_9FwdParamsE --------------------------
	.section	.nv.info._ZN10layer_norm31ln_parallel_residual_fwd_kernelINS_13Kernel_traitsI6__halfS2_S2_S2_fjLj256ELj1ELj4ELj1ELj16ENS_18Kernel_traits_baseILj256ES2_S2_S2_S2_fjLj128EEEEELb0ELb1ELb0EEEvNS_9FwdParamsE,"",@"SHT_CUDA_INFO"
	.sectionflags	@""
	.align	4


	//----- nvinfo : EIATTR_CUDA_API_VERSION
	.align		4
        /*0000*/ 	.byte	0x04, 0x37
        /*0002*/ 	.short	(.L_670 - .L_669)
.L_669:
        /*0004*/ 	.word	0x00000082


	//----- nvinfo : EIATTR_KPARAM_INFO
	.align		4
.L_670:
        /*0008*/ 	.byte	0x04, 0x17
        /*000a*/ 	.short	(.L_672 - .L_671)
.L_671:
        /*000c*/ 	.word	0x00000000
        /*0010*/ 	.short	0x0000
        /*0012*/ 	.short	0x0000
        /*0014*/ 	.byte	0x00, 0xf0, 0xa1, 0x03


	//----- nvinfo : EIATTR_SPARSE_MMA_MASK
	.align		4
.L_672:
        /*0018*/ 	.byte	0x03, 0x50
        /*001a*/ 	.short	0x0000


	//----- nvinfo : EIATTR_MAXREG_COUNT
	.align		4
        /*001c*/ 	.byte	0x03, 0x1b
        /*001e*/ 	.short	0x00ff


	//----- nvinfo : EIATTR_MERCURY_ISA_VERSION
	.align		4
        /*0020*/ 	.byte	0x03, 0x5f
        /*0022*/ 	.short	0x0101


	//----- nvinfo : EIATTR_COOP_GROUP_MASK_REGIDS
	.align		4
        /*0024*/ 	.byte	0x04, 0x29
        /*0026*/ 	.short	(.L_674 - .L_673)


	//   ....[0]....
.L_673:
        /*0028*/ 	.word	0xffffffff


	//   ....[1]....
        /*002c*/ 	.word	0xffffffff


	//   ....[2]....
        /*0030*/ 	.word	0xffffffff


	//   ....[3]....
        /*0034*/ 	.word	0xffffffff


	//   ....[4]....
        /*0038*/ 	.word	0xffffffff


	//   ....[5]....
        /*003c*/ 	.word	0xffffffff


	//   ....[6]....
        /*0040*/ 	.word	0xffffffff


	//   ....[7]....
        /*0044*/ 	.word	0xffffffff


	//   ....[8]....
        /*0048*/ 	.word	0xffffffff


	//   ....[9]....
        /*004c*/ 	.word	0xffffffff


	//   ....[10]....
        /*0050*/ 	.word	0x0500001d


	//   ....[11]....
        /*0054*/ 	.word	0x0500001d


	//   ....[12]....
        /*0058*/ 	.word	0x0500001d


	//   ....[13]....
        /*005c*/ 	.word	0x0500001d


	//   ....[14]....
        /*0060*/ 	.word	0x0500001d


	//   ....[15]....
        /*0064*/ 	.word	0x0500001d


	//   ....[16]....
        /*0068*/ 	.word	0x0500001d


	//   ....[17]....
        /*006c*/ 	.word	0x0500001d


	//   ....[18]....
        /*0070*/ 	.word	0x0500001d


	//   ....[19]....
        /*0074*/ 	.word	0x0500001d


	//----- nvinfo : EIATTR_COOP_GROUP_INSTR_OFFSETS
	.align		4
.L_674:
        /*0078*/ 	.byte	0x04, 0x28
        /*007a*/ 	.short	(.L_676 - .L_675)


	//   ....[0]....
.L_675:
        /*007c*/ 	.word	0x00000c10


	//   ....[1]....
        /*0080*/ 	.word	0x00000c30


	//   ....[2]....
        /*0084*/ 	.word	0x00000c60


	//   ....[3]....
        /*0088*/ 	.word	0x00000c80


	//   ....[4]....
        /*008c*/ 	.word	0x00000ca0


	//   ....[5]....
        /*0090*/ 	.word	0x00000df0


	//   ....[6]....
        /*0094*/ 	.word	0x00000e10


	//   ....[7]....
        /*0098*/ 	.word	0x00000e30


	//   ....[8]....
        /*009c*/ 	.word	0x00000e50


	//   ....[9]....
        /*00a0*/ 	.word	0x00000e70


	//   ....[10]....
        /*00a4*/ 	.word	0x00001320


	//   ....[11]....
        /*00a8*/ 	.word	0x000013c0


	//   ....[12]....
        /*00ac*/ 	.word	0x00001440


	//   ....[13]....
        /*00b0*/ 	.word	0x000014b0


	//   ....[14]....
        /*00b4*/ 	.word	0x00001520


	//   ....[15]....
        /*00b8*/ 	.word	0x000016d0


	//   ....[16]....
        /*00bc*/ 	.word	0x00001740


	//   ....[17]....
        /*00c0*/ 	.word	0x000017b0


	//   ....[18]....
        /*00c4*/ 	.word	0x00001820


	//   ....[19]....
        /*00c8*/ 	.word	0x00001890


	//----- nvinfo : EIATTR_VRC_CTA_INIT_COUNT
	.align		4
.L_676:
        /*00cc*/ 	.byte	0x02, 0x4a
	.zero		1
	.zero		1


	//----- nvinfo : EIATTR_EXIT_INSTR_OFFSETS
	.align		4
        /*00d0*/ 	.byte	0x04, 0x1c
        /*00d2*/ 	.short	(.L_678 - .L_677)


	//   ....[0]....
.L_677:
        /*00d4*/ 	.word	0x000001e0


	//   ....[1]....
        /*00d8*/ 	.word	0x000012b0


	//----- nvinfo : EIATTR_MAX_THREADS
	.align		4
.L_678:
        /*00dc*/ 	.byte	0x04, 0x05
        /*00de*/ 	.short	(.L_680 - .L_679)
.L_679:
        /*00e0*/ 	.word	0x00000080
        /*00e4*/ 	.word	0x00000001
        /*00e8*/ 	.word	0x00000001


	//----- nvinfo : EIATTR_CRS_STACK_SIZE
	.align		4
.L_680:
        /*00ec*/ 	.byte	0x04, 0x1e
        /*00ee*/ 	.short	(.L_682 - .L_681)
.L_681:
        /*00f0*/ 	.word	0x00000000


	//----- nvinfo : EIATTR_CBANK_PARAM_SIZE
	.align		4
.L_682:
        /*00f4*/ 	.byte	0x03, 0x19
        /*00f6*/ 	.short	0x00e8


	//----- nvinfo : EIATTR_PARAM_CBANK
	.align		4
        /*00f8*/ 	.byte	0x04, 0x0a
        /*00fa*/ 	.short	(.L_684 - .L_683)
	.align		4
.L_683:
        /*00fc*/ 	.word	index@(.nv.constant0._ZN10layer_norm31ln_parallel_residual_fwd_kernelINS_13Kernel_traitsI6__halfS2_S2_S2_fjLj256ELj1ELj4ELj1ELj16ENS_18Kernel_traits_baseILj256ES2_S2_S2_S2_fjLj128EEEEELb0ELb1ELb0EEEvNS_9FwdParamsE)
        /*0100*/ 	.short	0x0380
        /*0102*/ 	.short	0x00e8


	//----- nvinfo : EIATTR_SW_WAR
	.align		4
.L_684:
        /*0104*/ 	.byte	0x04, 0x36
        /*0106*/ 	.short	(.L_686 - .L_685)
.L_685:
        /*0108*/ 	.word	0x00000008
.L_686:


//--------------------- .nv.info._ZN10layer_norm31ln_parallel_residual_fwd_kernelINS_13Kernel_traitsI6__halfS2_S2_S2_fjLj256ELj1ELj4ELj1ELj16ENS_18Kernel_traits_baseILj256ES2_S2_S2_S2_fjLj128EEEEELb0ELb1ELb1EEEvNS_9FwdParamsE --------------------------
	.section	.nv.info._ZN10layer_norm31ln_parallel_residual_fwd_kernelINS_13Kernel_traitsI6__halfS2_S2_S2_fjLj256ELj1ELj4ELj1ELj16ENS_18Kernel_traits_baseILj256ES2_S2_S2_S2_fjLj128EEEEELb0ELb1ELb1EEEvNS_9FwdParamsE,"",@"SHT_CUDA_INFO"
	.sectionflags	@""
	.align	4


	//----- nvinfo : EIATTR_CUDA_API_VERSION
	.align		4
        /*0000*/ 	.byte	0x04, 0x37
        /*0002*/ 	.short	(.L_688 - .L_687)
.L_687:
        /*0004*/ 	.word	0x00000082


	//----- nvinfo : EIATTR_KPARAM_INFO
	.align		4
.L_688:
        /*0008*/ 	.byte	0x04, 0x17
        /*000a*/ 	.short	(.L_690 - .L_689)
.L_689:
        /*000c*/ 	.word	0x00000000
        /*0010*/ 	.short	0x0000
        /*0012*/ 	.short	0x0000
        /*0014*/ 	.byte	0x00, 0xf0, 0xa1, 0x03


	//----- nvinfo : EIATTR_SPARSE_MMA_MASK
	.align		4
.L_690:
        /*0018*/ 	.byte	0x03, 0x50
        /*001a*/ 	.short	0x0000


	//----- nvinfo : EIATTR_MAXREG_COUNT
	.align		4
        /*001c*/ 	.byte	0x03, 0x1b
        /*001e*/ 	.short	0x00ff


	//----- nvinfo : EIATTR_MERCURY_ISA_VERSION
	.align		4
        /*0020*/ 	.byte	0x03, 0x5f
        /*0022*/ 	.short	0x0101


	//----- nvinfo : EIATTR_COOP_GROUP_MASK_REGIDS
	.align		4
        /*0024*/ 	.byte	0x04, 0x29
        /*0026*/ 	.short	(.L_692 - .L_691)


	//   ....[0]....
.L_691:
        /*0028*/ 	.word	0xffffffff


	//   ....[1]....
        /*002c*/ 	.word	0xffffffff


	//   ....[2]....
        /*0030*/ 	.word	0xffffffff


	//   ....[3]....
        /*0034*/ 	.word	0xffffffff


	//   ....[4]....
        /*0038*/ 	.word	0xffffffff


	//   ....[5]....
        /*003c*/ 	.word	0xffffffff


	//   ....[6]....
        /*0040*/ 	.word	0xffffffff


	//   ....[7]....
        /*0044*/ 	.word	0xffffffff


	//   ....[8]....
        /*0048*/ 	.word	0xffffffff


	//   ....[9]....
        /*004c*/ 	.word	0xffffffff


	//   ....[10]....
        /*0050*/ 	.word	0x05000024


	//   ....[11]....
        /*0054*/ 	.word	0x05000024


	//   ....[12]....
        /*0058*/ 	.word	0x05000024


	//   ....[13]....
        /*005c*/ 	.word	0x05000024


	//   ....[14]....
        /*0060*/ 	.word	0x05000024


	//   ....[15]....
        /*0064*/ 	.word	0x05000024


	//   ....[16]....
        /*0068*/ 	.word	0x05000024


	//   ....[17]....
        /*006c*/ 	.word	0x05000024


	//   ....[18]....
        /*0070*/ 	.word	0x05000024


	//   ....[19]....
        /*0074*/ 	.word	0x05000024


	//----- nvinfo : EIATTR_COOP_GROUP_INSTR_OFFSETS
	.align		4
.L_692:
        /*0078*/ 	.byte	0x04, 0x28
        /*007a*/ 	.short	(.L_694 - .L_693)


	//   ....[0]....
.L_693:
        /*007c*/ 	.word	0x00000c30


	//   ....[1]....
        /*0080*/ 	.word	0x00000c50


	//   ....[2]....
        /*0084*/ 	.word	0x00000c70


	//   ....[3]....
        /*0088*/ 	.word	0x00000c90


	//   ....[4]....
        /*008c*/ 	.word	0x00000cc0


	//   ....[5]....
        /*0090*/ 	.word	0x00000df0


	//   ....[6]....
        /*0094*/ 	.word	0x00000e10


	//   ....[7]....
        /*0098*/ 	.word	0x00000e30


	//   ....[8]....
        /*009c*/ 	.word	0x00000e50


	//   ....[9]....
        /*00a0*/ 	.word	0x00000e70


	//   ....[10]....
        /*00a4*/ 	.word	0x000011f0


	//   ....[11]....
        /*00a8*/ 	.word	0x00001290


	//   ....[12]....
        /*00ac*/ 	.word	0x00001300


	//   ....[13]....
        /*00b0*/ 	.word	0x00001370


	//   ....[14]....
        /*00b4*/ 	.word	0x000013f0


	//   ....[15]....
        /*00b8*/ 	.word	0x00001580


	//   ....[16]....
        /*00bc*/ 	.word	0x000015f0


	//   ....[17]....
        /*00c0*/ 	.word	0x00001660


	//   ....[18]....
        /*00c4*/ 	.word	0x000016d0


	//   ....[19]....
        /*00c8*/ 	.word	0x00001740


	//----- nvinfo : EIATTR_VRC_CTA_INIT_COUNT
	.align		4
.L_694:
        /*00cc*/ 	.byte	0x02, 0x4a
	.zero		1
	.zero		1


	//----- nvinfo : EIATTR_EXIT_INSTR_OFFSETS
	.align		4
        /*00d0*/ 	.byte	0x04, 0x1c
        /*00d2*/ 	.short	(.L_696 - .L_695)


	//   ....[0]....
.L_695:
        /*00d4*/ 	.word	0x00000170


	//   ....[1]....
        /*00d8*/ 	.word	0x00001180


	//----- nvinfo : EIATTR_MAX_THREADS
	.align		4
.L_696:
        /*00dc*/ 	.byte	0x04, 0x05
        /*00de*/ 	.short	(.L_698 - .L_697)
.L_697:
        /*00e0*/ 	.word	0x00000080
        /*00e4*/ 	.word	0x00000001
        /*00e8*/ 	.word	0x00000001


	//----- nvinfo : EIATTR_CRS_STACK_SIZE
	.align		4
.L_698:
        /*00ec*/ 	.byte	0x04, 0x1e
        /*00ee*/ 	.short	(.L_700 - .L_699)
.L_699:
        /*00f0*/ 	.word	0x00000000


	//----- nvinfo : EIATTR_CBANK_PARAM_SIZE
	.align		4
.L_700:
        /*00f4*/ 	.byte	0x03, 0x19
        /*00f6*/ 	.short	0x00e8


	//----- nvinfo : EIATTR_PARAM_CBANK
	.align		4
        /*00f8*/ 	.byte	0x04, 0x0a
        /*00fa*/ 	.short	(.L_702 - .L_701)
	.align		4
.L_701:
        /*00fc*/ 	.word	index@(.nv.constant0._ZN10layer_norm31ln_parallel_residual_fwd_kernelINS_13Kernel_traitsI6__halfS2_S2_S2_fjLj256ELj1ELj4ELj1ELj16ENS_18Kernel_traits_baseILj256ES2_S2_S2_S2_fjLj128EEEEELb0ELb1ELb1EEEvNS_9FwdParamsE)
        /*0100*/ 	.short	0x0380
        /*0102*/ 	.short	0x00e8


	//----- nvinfo : EIATTR_SW_WAR
	.align		4
.L_702:
        /*0104*/ 	.byte	0x04, 0x36
        /*0106*/ 	.short	(.L_704 - .L_703)
.L_703:
        /*0108*/ 	.word	0x00000008
.L_704:


//--------------------- .nv.info._ZN10layer_norm31ln_parallel_residual_fwd_kernelINS_13Kernel_traitsI6__halfS2_S2_S2_fjLj256ELj1ELj4ELj1ELj16ENS_18Kernel_traits_baseILj256ES2_S2_S2_S2_fjLj128EEEEELb1ELb0ELb0EEEvNS_9FwdParamsE --------------------------
	.section	.nv.info._ZN10layer_norm31ln_parallel_residual_fwd_kernelINS_13Kernel_traitsI6__halfS2_S2_S2_fjLj256ELj1ELj4ELj1ELj16ENS_18Kernel_traits_baseILj256ES2_S2_S2_S2_fjLj128EEEEELb1ELb0ELb0EEEvNS_9FwdParamsE,"",@"SHT_CUDA_INFO"
	.sectionflags	@""
	.align	4


	//----- nvinfo : EIATTR_CUDA_API_VERSION
	.align		4
        /*0000*/ 	.byte	0x04, 0x37
        /*0002*/ 	.short	(.L_706 - .L_705)
.L_705:
        /*0004*/ 	.word	0x00000082


	//----- nvinfo : EIATTR_KPARAM_INFO
	.align		4
.L_706:
        /*0008*/ 	.byte	0x04, 0x17
        /*000a*/ 	.short	(.L_708 - .L_707)
.L_707:
        /*000c*/ 	.word	0x00000000
        /*0010*/ 	.short	0x0000
        /*0012*/ 	.short	0x0000
        /*0014*/ 	.byte	0x00, 0xf0, 0xa1, 0x03


	//----- nvinfo : EIATTR_SPARSE_MMA_MASK
	.align		4
.L_708:
        /*0018*/ 	.byte	0x03, 0x50
        /*001a*/ 	.short	0x0000


	//----- nvinfo : EIATTR_MAXREG_COUNT
	.align		4
        /*001c*/ 	.byte	0x03, 0x1b
        /*001e*/ 	.short	0x00ff


	//----- nvinfo : EIATTR_MERCURY_ISA_VERSION
	.align		4
        /*0020*/ 	.byte	0x03, 0x5f
        /*0022*/ 	.short	0x0101


	//----- nvinfo : EIATTR_COOP_GROUP_MASK_REGIDS
	.align		4
        /*0024*/ 	.byte	0x04, 0x29
        /*0026*/ 	.short	(.L_710 - .L_709)


	//   ....[0]....
.L_709:
        /*0028*/ 	.word	0xffffffff


	//   ....[1]....
        /*002c*/ 	.word	0xffffffff


	//   ....[2]....
        /*0030*/ 	.word	0xffffffff


	//   ....[3]....
        /*0034*/ 	.word	0xffffffff


	//   ....[4]....
        /*0038*/ 	.word	0xffffffff


	//   ....[5]....
        /*003c*/ 	.word	0xffffffff


	//   ....[6]....
        /*0040*/ 	.word	0xffffffff


	//   ....[7]....
        /*0044*/ 	.word	0xffffffff


	//   ....[8]....
        /*0048*/ 	.word	0xffffffff


	//   ....[9]....
        /*004c*/ 	.word	0xffffffff


	//   ....[10]....
        /*0050*/ 	.word	0x0500003b


	//   ....[11]....
        /*0054*/ 	.word	0x0500003b


	//   ....[12]....
        /*0058*/ 	.word	0x0500003b


	//   ....[13]....
        /*005c*/ 	.word	0x0500003b


	//   ....[14]....
        /*0060*/ 	.word	0x0500003b


	//   ....[15]....
        /*0064*/ 	.word	0x0500003b


	//   ....[16]....
        /*0068*/ 	.word	0x0500003b


	//   ....[17]....
        /*006c*/ 	.word	0x0500003b


	//   ....[18]....
        /*0070*/ 	.word	0x0500003b


	//   ....[19]....
        /*0074*/ 	.word	0x0500003b


	//----- nvinfo : EIATTR_COOP_GROUP_INSTR_OFFSETS
	.align		4
.L_710:
        /*0078*/ 	.byte	0x04, 0x28
        /*007a*/ 	.short	(.L_712 - .L_711)


	//   ....[0]....
.L_711:
        /*007c*/ 	.word	0x000063b0


	//   ....[1]....
        /*0080*/ 	.word	0x000063d0


	//   ....[2]....
        /*0084*/ 	.word	0x000063f0


	//   ....[3]....
        /*0088*/ 	.word	0x00006410


	//   ....[4]....
        /*008c*/ 	.word	0x00006440


	//   ....[5]....
        /*0090*/ 	.word	0x00006590


	//   ....[6]....
        /*0094*/ 	.word	0x000065b0


	//   ....[7]....
        /*0098*/ 	.word	0x000065d0


	//   ....[8]....
        /*009c*/ 	.word	0x000065f0


	//   ....[9]....
        /*00a0*/ 	.word	0x00006610


	//   ....[10]....
        /*00a4*/ 	.word	0x00006ce0


	//   ....[11]....
        /*00a8*/ 	.word	0x00006d80


	//   ....[12]....
        /*00ac*/ 	.word	0x00006df0


	//   ....[13]....
        /*00b0*/ 	.word	0x00006e60


	//   ....[14]....
        /*00b4*/ 	.word	0x00006ee0


	//   ....[15]....
        /*00b8*/ 	.word	0x00007080


	//   ....[16]....
        /*00bc*/ 	.word	0x000070f0


	//   ....[17]....
        /*00c0*/ 	.word	0x00007160


	//   ....[18]....
        /*00c4*/ 	.word	0x000071d0


	//   ....[19]....
        /*00c8*/ 	.word	0x00007240


	//----- nvinfo : EIATTR_VRC_CTA_INIT_COUNT
	.align		4
.L_712:
        /*00cc*/ 	.byte	0x02, 0x4a
	.zero		1
	.zero		1


	//----- nvinfo : EIATTR_EXIT_INSTR_OFFSETS
	.align		4
        /*00d0*/ 	.byte	0x04, 0x1c
        /*00d2*/ 	.short	(.L_714 - .L_713)


	//   ....[0]....
.L_713:
        /*00d4*/ 	.word	0x000004f0


	//   ....[1]....
        /*00d8*/ 	.word	0x00006c70


	//----- nvinfo : EIATTR_MAX_THREADS
	.align		4
.L_714:
        /*00dc*/ 	.byte	0x04, 0x05
        /*00de*/ 	.short	(.L_716 - .L_715)
.L_715:
        /*00e0*/ 	.word	0x00000080
        /*00e4*/ 	.word	0x00000001
        /*00e8*/ 	.word	0x00000001


	//----- nvinfo : EIATTR_CRS_STACK_SIZE
	.align		4
.L_716:
        /*00ec*/ 	.byte	0x04, 0x1e
        /*00ee*/ 	.short	(.L_718 - .L_717)
.L_717:
        /*00f0*/ 	.word	0x00000000


	//----- nvinfo : EIATTR_CBANK_PARAM_SIZE
	.align		4
.L_718:
        /*00f4*/ 	.byte	0x03, 0x19
        /*00f6*/ 	.short	0x00e8


	//----- nvinfo : EIATTR_PARAM_CBANK
	.align		4
        /*00f8*/ 	.byte	0x04, 0x0a
        /*00fa*/ 	.short	(.L_720 - .L_719)
	.align		4
.L_719:
        /*00fc*/ 	.word	index@(.nv.constant0._ZN10layer_norm31ln_parallel_residual_fwd_kernelINS_13Kernel_traitsI6__halfS2_S2_S2_fjLj256ELj1ELj4ELj1ELj16ENS_18Kernel_traits_baseILj256ES2_S2_S2_S2_fjLj128EEEEELb1ELb0ELb0EEEvNS_9FwdParamsE)
        /*0100*/ 	.short	0x0380
        /*0102*/ 	.short	0x00e8


	//----- nvinfo : EIATTR_SW_WAR
	.align		4
.L_720:
        /*0104*/ 	.byte	0x04, 0x36
        /*0106*/ 	.short	(.L_722 - .L_721)
.L_721:
        /*0108*/ 	.word	0x00000008
.L_722:


//--------------------- .nv.info._ZN10layer_norm31ln_parallel_residual_fwd_kernelINS_13Kernel_traitsI6__halfS2_S2_S2_fjLj256ELj1ELj4ELj1ELj16ENS_18Kernel_traits_baseILj256ES2_S2_S2_S2_fjLj128EEEEELb1ELb0ELb1EEEvNS_9FwdParamsE --------------------------
	.section	.nv.info._ZN10layer_norm31ln_parallel_residual_fwd_kernelINS_13Kernel_traitsI6__halfS2_S2_S2_fjLj256ELj1ELj4ELj1ELj16ENS_18Kernel_traits_baseILj256ES2_S2_S2_S2_fjLj128EEEEELb1ELb0ELb1EEEvNS_9FwdParamsE,"",@"SHT_CUDA_INFO"
	.sectionflags	@""
	.align	4


	//----- nvinfo : EIATTR_CUDA_API_VERSION
	.align		4
        /*0000*/ 	.byte	0x04, 0x37
        /*0002*/ 	.short	(.L_724 - .L_723)
.L_723:
        /*0004*/ 	.word	0x00000082


	//----- nvinfo : EIATTR_KPARAM_INFO
	.align		4
.L_724:
        /*0008*/ 	.byte	0x04, 0x17
        /*000a*/ 	.short	(.L_726 - .L_725)
.L_725:
        /*000c*/ 	.word	0x00000000
        /*0010*/ 	.short	0x0000
        /*0012*/ 	.short	0x0000
        /*0014*/ 	.byte	0x00, 0xf0, 0xa1, 0x03


	//----- nvinfo : EIATTR_SPARSE_MMA_MASK
	.align		4
.L_726:
        /*0018*/ 	.byte	0x03, 0x50
        /*001a*/ 	.short	0x0000


	//----- nvinfo : EIATTR_MAXREG_COUNT
	.align		4
        /*001c*/ 	.byte	0x03, 0x1b
        /*001e*/ 	.short	0x00ff


	//----- nvinfo : EIATTR_MERCURY_ISA_VERSION
	.align		4
        /*0020*/ 	.byte	0x03, 0x5f
        /*0022*/ 	.short	0x0101


	//----- nvinfo : EIATTR_COOP_GROUP_MASK_REGIDS
	.align		4
        /*0024*/ 	.byte	0x04, 0x29
        /*0026*/ 	.short	(.L_728 - .L_727)


	//   ....[0]....
.L_727:
        /*0028*/ 	.word	0xffffffff


	//   ....[1]....
        /*002c*/ 	.word	0xffffffff


	//   ....[2]....
        /*0030*/ 	.word	0xffffffff


	//   ....[3]....
        /*0034*/ 	.word	0xffffffff


	//   ....[4]....
        /*0038*/ 	.word	0xffffffff


	//   ....[5]....
        /*003c*/ 	.word	0xffffffff


	//   ....[6]....
        /*0040*/ 	.word	0xffffffff


	//   ....[7]....
        /*0044*/ 	.word	0xffffffff


	//   ....[8]....
        /*0048*/ 	.word	0xffffffff


	//   ....[9]....
        /*004c*/ 	.word	0xffffffff


	//   ....[10]....
        /*0050*/ 	.word	0x05000038


	//   ....[11]....
        /*0054*/ 	.word	0x05000038


	//   ....[12]....
        /*0058*/ 	.word	0x05000038


	//   ....[13]....
        /*005c*/ 	.word	0x05000038


	//   ....[14]....
        /*0060*/ 	.word	0x05000038


	//   ....[15]....
        /*0064*/ 	.word	0x05000038


	//   ....[16]....
        /*0068*/ 	.word	0x05000038


	//   ....[17]....
        /*006c*/ 	.word	0x05000038


	//   ....[18]....
        /*0070*/ 	.word	0x05000038


	//   ....[19]....
        /*0074*/ 	.word	0x05000038


	//----- nvinfo : EIATTR_COOP_GROUP_INSTR_OFFSETS
	.align		4
.L_728:
        /*0078*/ 	.byte	0x04, 0x28
        /*007a*/ 	.short	(.L_730 - .L_729)


	//   ....[0]....
.L_729:
        /*007c*/ 	.word	0x000065b0


	//   ....[1]....
        /*0080*/ 	.word	0x000065d0


	//   ....[2]....
        /*0084*/ 	.word	0x000065f0


	//   ....[3]....
        /*0088*/ 	.word	0x00006610


	//   ....[4]....
        /*008c*/ 	.word	0x00006640


	//   ....[5]....
        /*0090*/ 	.word	0x00006770


	//   ....[6]....
        /*0094*/ 	.word	0x00006790


	//   ....[7]....
        /*0098*/ 	.word	0x000067b0


	//   ....[8]....
        /*009c*/ 	.word	0x000067d0


	//   ....[9]....
        /*00a0*/ 	.word	0x000067f0


	//   ....[10]....
        /*00a4*/ 	.word	0x00006c90


	//   ....[11]....
        /*00a8*/ 	.word	0x00006d30


	//   ....[12]....
        /*00ac*/ 	.word	0x00006da0


	//   ....[13]....
        /*00b0*/ 	.word	0x00006e10


	//   ....[14]....
        /*00b4*/ 	.word	0x00006e90


	//   ....[15]....
        /*00b8*/ 	.word	0x00007010


	//   ....[16]....
        /*00bc*/ 	.word	0x00007080


	//   ....[17]....
        /*00c0*/ 	.word	0x000070f0


	//   ....[18]....
        /*00c4*/ 	.word	0x00007160


	//   ....[19]....
        /*00c8*/ 	.word	0x000071d0


	//----- nvinfo : EIATTR_VRC_CTA_INIT_COUNT
	.align		4
.L_730:
        /*00cc*/ 	.byte	0x02, 0x4a
	.zero		1
	.zero		1


	//----- nvinfo : EIATTR_EXIT_INSTR_OFFSETS
	.align		4
        /*00d0*/ 	.byte	0x04, 0x1c
        /*00d2*/ 	.short	(.L_732 - .L_731)


	//   ....[0]....
.L_731:
        /*00d4*/ 	.word	0x00000270


	//   ....[1]....
        /*00d8*/ 	.word	0x00006c20


	//----- nvinfo : EIATTR_MAX_THREADS
	.align		4
.L_732:
        /*00dc*/ 	.byte	0x04, 0x05
        /*00de*/ 	.short	(.L_734 - .L_733)
.L_733:
        /*00e0*/ 	.word	0x00000080
        /*00e4*/ 	.word	0x00000001
        /*00e8*/ 	.word	0x00000001


	//----- nvinfo : EIATTR_CRS_STACK_SIZE
	.align		4
.L_734:
        /*00ec*/ 	.byte	0x04, 0x1e
        /*00ee*/ 	.short	(.L_736 - .L_735)
.L_735:
        /*00f0*/ 	.word	0x00000000


	//----- nvinfo : EIATTR_CBANK_PARAM_SIZE
	.align		4
.L_736:
        /*00f4*/ 	.byte	0x03, 0x19
        /*00f6*/ 	.short	0x00e8


	//----- nvinfo : EIATTR_PARAM_CBANK
	.align		4
        /*00f8*/ 	.byte	0x04, 0x0a
        /*00fa*/ 	.short	(.L_738 - .L_737)
	.align		4
.L_737:
        /*00fc*/ 	.word	index@(.nv.constant0._ZN10layer_norm31ln_parallel_residual_fwd_kernelINS_13Kernel_traitsI6__halfS2_S2_S2_fjLj256ELj1ELj4ELj1ELj16ENS_18Kernel_traits_baseILj256ES2_S2_S2_S2_fjLj128EEEEELb1ELb0ELb1EEEvNS_9FwdParamsE)
        /*0100*/ 	.short	0x0380
        /*0102*/ 	.short	0x00e8


	//----- nvinfo : EIATTR_SW_WAR
	.align		4
.L_738:
        /*0104*/ 	.byte	0x04, 0x36
        /*0106*/ 	.short	(.L_740 - .L_739)
.L_739:
        /*0108*/ 	.word	0x00000008
.L_740:


//--------------------- .nv.info._ZN10layer_norm31ln_parallel_residual_fwd_kernelINS_13Kernel_traitsI6__halfS2_S2_S2_fjLj256ELj1ELj4ELj1ELj16ENS_18Kernel_traits_baseILj256ES2_S2_S2_S2_fjLj128EEEEELb1ELb1ELb0EEEvNS_9FwdParamsE --------------------------
	.section	.nv.info._ZN10layer_norm31ln_parallel_residual_fwd_kernelINS_13Kernel_traitsI6__halfS2_S2_S2_fjLj256ELj1ELj4ELj1ELj16ENS_18Kernel_traits_baseILj256ES2_S2_S2_S2_fjLj128EEEEELb1ELb1ELb0EEEvNS_9FwdParamsE,"",@"SHT_CUDA_INFO"
	.sectionflags	@""
	.align	4


	//----- nvinfo : EIATTR_CUDA_API_VERSION
	.align		4
        /*0000*/ 	.byte	0x04, 0x37
        /*0002*/ 	.short	(.L_742 - .L_741)
.L_741:
        /*0004*/ 	.word	0x00000082


	//----- nvinfo : EIATTR_KPARAM_INFO
	.align		4
.L_742:
        /*0008*/ 	.byte	0x04, 0x17
        /*000a*/ 	.short	(.L_744 - .L_743)
.L_743:
        /*000c*/ 	.word	0x00000000
        /*0010*/ 	.short	0x0000
        /*0012*/ 	.short	0x0000
        /*0014*/ 	.byte	0x00, 0xf0, 0xa1, 0x03


	//----- nvinfo : EIATTR_SPARSE_MMA_MASK
	.align		4
.L_744:
        /*0018*/ 	.byte	0x03, 0x50
        /*001a*/ 	.short	0x0000


	//----- nvinfo : EIATTR_MAXREG_COUNT
	.align		4
        /*001c*/ 	.byte	0x03, 0x1b
        /*001e*/ 	.short	0x00ff


	//----- nvinfo : EIATTR_MERCURY_ISA_VERSION
	.align		4
        /*0020*/ 	.byte	0x03, 0x5f
        /*0022*/ 	.short	0x0101


	//----- nvinfo : EIATTR_COOP_GROUP_MASK_REGIDS
	.align		4
        /*0024*/ 	.byte	0x04, 0x29
        /*0026*/ 	.short	(.L_746 - .L_745)


	//   ....[0]....
.L_745:
        /*0028*/ 	.word	0xffffffff


	//   ....[1]....
        /*002c*/ 	.word	0xffffffff


	//   ....[2]....
        /*0030*/ 	.word	0xffffffff


	//   ....[3]....
        /*0034*/ 	.word	0xffffffff


	//   ....[4]....
        /*0038*/ 	.word	0xffffffff


	//   ....[5]....
        /*003c*/ 	.word	0xffffffff


	//   ....[6]....
        /*0040*/ 	.word	0xffffffff


	//   ....[7]....
        /*0044*/ 	.word	0xffffffff


	//   ....[8]....
        /*0048*/ 	.word	0xffffffff


	//   ....[9]....
        /*004c*/ 	.word	0xffffffff


	//   ....[10]....
        /*0050*/ 	.word	0x05000036


	//   ....[11]....
        /*0054*/ 	.word	0x05000036


	//   ....[12]....
        /*0058*/ 	.word	0x05000036


	//   ....[13]....
        /*005c*/ 	.word	0x05000036


	//   ....[14]....
        /*0060*/ 	.word	0x05000036


	//   ....[15]....
        /*0064*/ 	.word	0x05000036


	//   ....[16]....
        /*0068*/ 	.word	0x05000036


	//   ....[17]....
        /*006c*/ 	.word	0x05000036


	//   ....[18]....
        /*0070*/ 	.word	0x05000036


	//   ....[19]....
        /*0074*/ 	.word	0x05000036


	//----- nvinfo : EIATTR_COOP_GROUP_INSTR_OFFSETS
	.align		4
.L_746:
        /*0078*/ 	.byte	0x04, 0x28
        /*007a*/ 	.short	(.L_748 - .L_747)


	//   ....[0]....
.L_747:
        /*007c*/ 	.word	0x000061b0


	//   ....[1]....
        /*0080*/ 	.word	0x000061d0


	//   ....[2]....
        /*0084*/ 	.word	0x000061f0


	//   ....[3]....
        /*0088*/ 	.word	0x00006210


	//   ....[4]....
        /*008c*/ 	.word	0x00006240


	//   ....[5]....
        /*0090*/ 	.word	0x00006390


	//   ....[6]....
        /*0094*/ 	.word	0x000063b0


	//   ....[7]....
        /*0098*/ 	.word	0x000063d0


	//   ....[8]....
        /*009c*/ 	.word	0x000063f0


	//   ....[9]....
        /*00a0*/ 	.word	0x00006410


	//   ....[10]....
        /*00a4*/ 	.word	0x000068e0


	//   ....[11]....
        /*00a8*/ 	.word	0x00006980


	//   ....[12]....
        /*00ac*/ 	.word	0x000069f0


	//   ....[13]....
        /*00b0*/ 	.word	0x00006a60


	//   ....[14]....
        /*00b4*/ 	.word	0x00006ae0


	//   ....[15]....
        /*00b8*/ 	.word	0x00006c80


	//   ....[16]....
        /*00bc*/ 	.word	0x00006cf0


	//   ....[17]....
        /*00c0*/ 	.word	0x00006d60


	//   ....[18]....
        /*00c4*/ 	.word	0x00006dd0


	//   ....[19]....
        /*00c8*/ 	.word	0x00006e40


	//----- nvinfo : EIATTR_VRC_CTA_INIT_COUNT
	.align		4
.L_748:
        /*00cc*/ 	.byte	0x02, 0x4a
	.zero		1
	.zero		1


	//----- nvinfo : EIATTR_EXIT_INSTR_OFFSETS
	.align		4
        /*00d0*/ 	.byte	0x04, 0x1c
        /*00d2*/ 	.short	(.L_750 - .L_749)


	//   ....[0]....
.L_749:
        /*00d4*/ 	.word	0x00000420


	//   ....[1]....
        /*00d8*/ 	.word	0x00006870


	//----- nvinfo : EIATTR_MAX_THREADS
	.align		4
.L_750:
        /*00dc*/ 	.byte	0x04, 0x05
        /*00de*/ 	.short	(.L_752 - .L_751)
.L_751:
        /*00e0*/ 	.word	0x00000080
        /*00e4*/ 	.word	0x00000001
        /*00e8*/ 	.word	0x00000001


	//----- nvinfo : EIATTR_CRS_STACK_SIZE
	.align		4
.L_752:
        /*00ec*/ 	.byte	0x04, 0x1e
        /*00ee*/ 	.short	(.L_754 - .L_753)
.L_753:
        /*00f0*/ 	.word	0x00000000


	//----- nvinfo : EIATTR_CBANK_PARAM_SIZE
	.align		4
.L_754:
        /*00f4*/ 	.byte	0x03, 0x19
        /*00f6*/ 	.short	0x00e8


	//----- nvinfo : EIATTR_PARAM_CBANK
	.align		4
        /*00f8*/ 	.byte	0x04, 0x0a
        /*00fa*/ 	.short	(.L_756 - .L_755)
	.align		4
.L_755:
        /*00fc*/ 	.word	index@(.nv.constant0._ZN10layer_norm31ln_parallel_residual_fwd_kernelINS_13Kernel_traitsI6__halfS2_S2_S2_fjLj256ELj1ELj4ELj1ELj16ENS_18Kernel_traits_baseILj256ES2_S2_S2_S2_fjLj128EEEEELb1ELb1ELb0EEEvNS_9FwdParamsE)
        /*0100*/ 	.short	0x0380
        /*0102*/ 	.short	0x00e8


	//----- nvinfo : EIATTR_SW_WAR
	.align		4
.L_756:
        /*0104*/ 	.byte	0x04, 0x36
        /*0106*/ 	.short	(.L_758 - .L_757)
.L_757:
        /*0108*/ 	.word	0x00000008
.L_758:


//--------------------- .nv.info._ZN10layer_norm31ln_parallel_residual_fwd_kernelINS_13Kernel_traitsI6__halfS2_S2_S2_fjLj256ELj1ELj4ELj1ELj16ENS_18Kernel_traits_baseILj256ES2_S2_S2_S2_fjLj128EEEEELb1ELb1ELb1EEEvNS_9FwdParamsE --------------------------
	.section	.nv.info._ZN10layer_norm31ln_parallel_residual_fwd_kernelINS_13Kernel_traitsI6__halfS2_S2_S2_fjLj256ELj1ELj4ELj1ELj16ENS_18Kernel_traits_baseILj256ES2_S2_S2_S2_fjLj128EEEEELb1ELb1ELb1EEEvNS_9FwdParamsE,"",@"SHT_CUDA_INFO"
	.sectionflags	@""
	.align	4


	//----- nvinfo : EIATTR_CUDA_API_VERSION
	.align		4
        /*0000*/ 	.byte	0x04, 0x37
        /*0002*/ 	.short	(.L_760 - .L_759)
.L_759:
        /*0004*/ 	.word	0x00000082


	//----- nvinfo : EIATTR_KPARAM_INFO
	.align		4
.L_760:
        /*0008*/ 	.byte	0x04, 0x17
        /*000a*/ 	.short	(.L_762 - .L_761)
.L_761:
        /*000c*/ 	.word	0x00000000
        /*0010*/ 	.short	0x0000
        /*0012*/ 	.short	0x0000
        /*0014*/ 	.byte	0x00, 0xf0, 0xa1, 0x03


	//----- nvinfo : EIATTR_SPARSE_MMA_MASK
	.align		4
.L_762:
        /*0018*/ 	.byte	0x03, 0x50
        /*001a*/ 	.short	0x0000


	//----- nvinfo : EIATTR_MAXREG_COUNT
	.align		4
        /*001c*/ 	.byte	0x03, 0x1b
        /*001e*/ 	.short	0x00ff


	//----- nvinfo : EIATTR_MERCURY_ISA_VERSION
	.align		4
        /*0020*/ 	.byte	0x03, 0x5f
        /*0022*/ 	.short	0x0101


	//----- nvinfo : EIATTR_COOP_GROUP_MASK_REGIDS
	.align		4
        /*0024*/ 	.byte	0x04, 0x29
        /*0026*/ 	.short	(.L_764 - .L_763)


	//   ....[0]....
.L_763:
        /*0028*/ 	.word	0xffffffff


	//   ....[1]....
        /*002c*/ 	.word	0xffffffff


	//   ....[2]....
        /*0030*/ 	.word	0xffffffff


	//   ....[3]....
        /*0034*/ 	.word	0xffffffff


	//   ....[4]....
        /*0038*/ 	.word	0xffffffff


	//   ....[5]....
        /*003c*/ 	.word	0xffffffff


	//   ....[6]....
        /*0040*/ 	.word	0xffffffff


	//   ....[7]....
        /*0044*/ 	.word	0xffffffff


	//   ....[8]....
        /*0048*/ 	.word	0xffffffff


	//   ....[9]....
        /*004c*/ 	.word	0xffffffff


	//   ....[10]....
        /*0050*/ 	.word	0x0500003f


	//   ....[11]....
        /*0054*/ 	.word	0x0500003f


	//   ....[12]....
        /*0058*/ 	.word	0x0500003f


	//   ....[13]....
        /*005c*/ 	.word	0x0500003f


	//   ....[14]....
        /*0060*/ 	.word	0x0500003f


	//   ....[15]....
        /*0064*/ 	.word	0x0500003f


	//   ....[16]....
        /*0068*/ 	.word	0x0500003f


	//   ....[17]....
        /*006c*/ 	.word	0x0500003f


	//   ....[18]....
        /*0070*/ 	.word	0x0500003f


	//   ....[19]....
        /*0074*/ 	.word	0x0500003f


	//----- nvinfo : EIATTR_COOP_GROUP_INSTR_OFFSETS
	.align		4
.L_764:
        /*0078*/ 	.byte	0x04, 0x28
        /*007a*/ 	.short	(.L_766 - .L_765)


	//   ....[0]....
.L_765:
        /*007c*/ 	.word	0x00006240


	//   ....[1]....
        /*0080*/ 	.word	0x00006260


	//   ....[2]....
        /*0084*/ 	.word	0x00006280


	//   ....[3]....
        /*0088*/ 	.word	0x000062a0


	//   ....[4]....
        /*008c*/ 	.word	0x000062d0


	//   ....[5]....
        /*0090*/ 	.word	0x00006400


	//   ....[6]....
        /*0094*/ 	.word	0x00006420


	//   ....[7]....
        /*0098*/ 	.word	0x00006440


	//   ....[8]....
        /*009c*/ 	.word	0x00006460


	//   ....[9]....
        /*00a0*/ 	.word	0x00006480


	//   ....[10]....
        /*00a4*/ 	.word	0x00006820


	//   ....[11]....
        /*00a8*/ 	.word	0x000068c0


	//   ....[12]....
        /*00ac*/ 	.word	0x00006930


	//   ....[13]....
        /*00b0*/ 	.word	0x000069a0


	//   ....[14]....
        /*00b4*/ 	.word	0x00006a20


	//   ....[15]....
        /*00b8*/ 	.word	0x00006ba0


	//   ....[16]....
        /*00bc*/ 	.word	0x00006c10


	//   ....[17]....
        /*00c0*/ 	.word	0x00006c80


	//   ....[18]....
        /*00c4*/ 	.word	0x00006cf0


	//   ....[19]....
        /*00c8*/ 	.word	0x00006d60


	//----- nvinfo : EIATTR_VRC_CTA_INIT_COUNT
	.align		4
.L_766:
        /*00cc*/ 	.byte	0x02, 0x4a
	.zero		1
	.zero		1


	//----- nvinfo : EIATTR_EXIT_INSTR_OFFSETS
	.align		4
        /*00d0*/ 	.byte	0x04, 0x1c
        /*00d2*/ 	.short	(.L_768 - .L_767)


	//   ....[0]....
.L_767:
        /*00d4*/ 	.word	0x000001f0


	//   ....[1]....
        /*00d8*/ 	.word	0x000067b0


	//----- nvinfo : EIATTR_MAX_THREADS
	.align		4
.L_768:
        /*00dc*/ 	.byte	0x04, 0x05
        /*00de*/ 	.short	(.L_770 - .L_769)
.L_769:
        /*00e0*/ 	.word	0x00000080
        /*00e4*/ 	.word	0x00000001
        /*00e8*/ 	.word	0x00000001


	//----- nvinfo : EIATTR_CRS_STACK_SIZE
	.align		4
.L_770:
        /*00ec*/ 	.byte	0x04, 0x1e
        /*00ee*/ 	.short	(.L_772 - .L_771)
.L_771:
        /*00f0*/ 	.word	0x00000000


	//----- nvinfo : EIATTR_CBANK_PARAM_SIZE
	.align		4
.L_772:
        /*00f4*/ 	.byte	0x03, 0x19
        /*00f6*/ 	.short	0x00e8


	//----- nvinfo : EIATTR_PARAM_CBANK
	.align		4
        /*00f8*/ 	.byte	0x04, 0x0a
        /*00fa*/ 	.short	(.L_774 - .L_773)
	.align		4
.L_773:
        /*00fc*/ 	.word	index@(.nv.constant0._ZN10layer_norm31ln_parallel_residual_fwd_kernelINS_13Kernel_traitsI6__halfS2_S2_S2_fjLj256ELj1ELj4ELj1ELj16ENS_18Kernel_traits_baseILj256ES2_S2_S2_S2_fjLj128EEEEELb1ELb1ELb1EEEvNS_9FwdParamsE)
        /*0100*/ 	.short	0x0380
        /*0102*/ 	.short	0x00e8


	//----- nvinfo : EIATTR_SW_WAR
	.align		4
.L_774:
        /*0104*/ 	.byte	0x04, 0x36
        /*0106*/ 	.short	(.L_776 - .L_775)
.L_775:
        /*0108*/ 	.word	0x00000008
.L_776:


//--------------------- .nv.info._ZN10layer_norm31ln_parallel_residual_fwd_kernelINS_13Kernel_traitsIf13__nv_bfloat16S2_S2_fjLj256ELj1ELj4ELj1ELj16ENS_18Kernel_traits_baseILj256EfS2_S2_S2_fjLj128EEEEELb0ELb0ELb0EEEvNS_9FwdParamsE --------------------------
	.section	.nv.info._ZN10layer_norm31ln_parallel_residual_fwd_kernelINS_13Kernel_traitsIf13__nv_bfloat16S2_S2_fjLj256ELj1ELj4ELj1ELj16ENS_18Kernel_traits_baseILj256EfS2_S2_S2_fjLj128EEEEELb0ELb0ELb0EEEvNS_9FwdParamsE,"",@"SHT_CUDA_INFO"
	.sectionflags	@""
	.align	4


	//----- nvinfo : EIATTR_CUDA_API_VERSION
	.align		4
        /*0000*/ 	.byte	0x04, 0x37
        /*0002*/ 	.short	(.L_778 - .L_777)
.L_777:
        /*0004*/ 	.word	0x00000082


	//----- nvinfo : EIATTR_KPARAM_INFO
	.align		4
.L_778:
        /*0008*/ 	.byte	0x04, 0x17
        /*000a*/ 	.short	(.L_780 - .L_779)
.L_779:
        /*000c*/ 	.word	0x00000000
        /*0010*/ 	.short	0x0000
        /*0012*/ 	.short	0x0000
        /*0014*/ 	.byte	0x00, 0xf0, 0xa1, 0x03


	//----- nvinfo : EIATTR_SPARSE_MMA_MASK
	.align		4
.L_780:
        /*0018*/ 	.byte	0x03, 0x50
        /*001a*/ 	.short	0x0000


	//----- nvinfo : EIATTR_MAXREG_COUNT
	.align		4
        /*001c*/ 	.byte	0x03, 0x1b
        /*001e*/ 	.short	0x00ff


	//----- nvinfo : EIATTR_MERCURY_ISA_VERSION
	.align		4
        /*0020*/ 	.byte	0x03, 0x5f
        /*0022*/ 	.short	0x0101


	//----- nvinfo : EIATTR_COOP_GROUP_MASK_REGIDS
	.align		4
        /*0024*/ 	.byte	0x04, 0x29
        /*0026*/ 	.short	(.L_782 - .L_781)


	//   ....[0]....
.L_781:
        /*0028*/ 	.word	0xffffffff


	//   ....[1]....
        /*002c*/ 	.word	0xffffffff


	//   ....[2]....
        /*0030*/ 	.word	0xffffffff


	//   ....[3]....
        /*0034*/ 	.word	0xffffffff


	//   ....[4]....
        /*0038*/ 	.word	0xffffffff


	//   ....[5]....
        /*003c*/ 	.word	0xffffffff


	//   ....[6]....
        /*0040*/ 	.word	0xffffffff


	//   ....[7]....
        /*0044*/ 	.word	0xffffffff


	//   ....[8]....
        /*0048*/ 	.word	0xffffffff


	//   ....[9]....
        /*004c*/ 	.word	0xffffffff


	//   ....[10]....
        /*0050*/ 	.word	0x05000032


	//   ....[11]....
        /*0054*/ 	.word	0x05000032


	//   ....[12]....
        /*0058*/ 	.word	0x05000032


	//   ....[13]....
        /*005c*/ 	.word	0x05000032


	//   ....[14]....
        /*0060*/ 	.word	0x05000032


	//   ....[15]....
        /*0064*/ 	.word	0x05000032


	//   ....[16]....
        /*0068*/ 	.word	0x05000032


	//   ....[17]....
        /*006c*/ 	.word	0x05000032


	//   ....[18]....
        /*0070*/ 	.word	0x05000032


	//   ....[19]....
        /*0074*/ 	.word	0x05000032


	//----- nvinfo : EIATTR_COOP_GROUP_INSTR_OFFSETS
	.align		4
.L_782:
        /*0078*/ 	.byte	0x04, 0x28
        /*007a*/ 	.short	(.L_784 - .L_783)


	//   ....[0]....
.L_783:
        /*007c*/ 	.word	0x00000f20


	//   ....[1]....
        /*0080*/ 	.word	0x00000f40


	//   ....[2]....
        /*0084*/ 	.word	0x00000f60


	//   ....[3]....
        /*0088*/ 	.word	0x00000f80


	//   ....[4]....
        /*008c*/ 	.word	0x00000fb0


	//   ....[5]....
        /*0090*/ 	.word	0x00001100


	//   ....[6]....
        /*0094*/ 	.word	0x00001120


	//   ....[7]....
        /*0098*/ 	.word	0x00001140


	//   ....[8]....
        /*009c*/ 	.word	0x00001160


	//   ....[9]....
        /*00a0*/ 	.word	0x00001180


	//   ....[10]....
        /*00a4*/ 	.word	0x00001620


	//   ....[11]....
        /*00a8*/ 	.word	0x000016c0


	//   ....[12]....
        /*00ac*/ 	.word	0x00001730


	//   ....[13]....
        /*00b0*/ 	.word	0x000017a0


	//   ....[14]....
        /*00b4*/ 	.word	0x00001820


	//   ....[15]....
        /*00b8*/ 	.word	0x000019d0


	//   ....[16]....
        /*00bc*/ 	.word	0x00001a40


	//   ....[17]....
        /*00c0*/ 	.word	0x00001ab0


	//   ....[18]....
        /*00c4*/ 	.word	0x00001b20


	//   ....[19]....
        /*00c8*/ 	.word	0x00001b90


	//----- nvinfo : EIATTR_VRC_CTA_INIT_COUNT
	.align		4
.L_784:
        /*00cc*/ 	.byte	0x02, 0x4a
	.zero		1
	.zero		1


	//----- nvinfo : EIATTR_EXIT_INSTR_OFFSETS
	.align		4
        /*00d0*/ 	.byte	0x04, 0x1c
        /*00d2*/ 	.short	(.L_786 - .L_785)


	//   ....[0]....
.L_785:
        /*00d4*/ 	.word	0x00000310


	//   ....[1]....
        /*00d8*/ 	.word	0x000015b0


	//----- nvinfo : EIATTR_MAX_THREADS
	.align		4
.L_786:
        /*00dc*/ 	.byte	0x04, 0x05
        /*00de*/ 	.short	(.L_788 - .L_787)
.L_787:
        /*00e0*/ 	.word	0x00000080
        /*00e4*/ 	.word	0x00000001
        /*00e8*/ 	.word	0x00000001


	//----- nvinfo : EIATTR_CRS_STACK_SIZE
	.align		4
.L_788:
        /*00ec*/ 	.byte	0x04, 0x1e
        /*00ee*/ 	.short	(.L_790 - .L_789)
.L_789:
        /*00f0*/ 	.word	0x00000000


	//----- nvinfo : EIATTR_CBANK_PARAM_SIZE
	.align		4
.L_790:
        /*00f4*/ 	.byte	0x03, 0x19
        /*00f6*/ 	.short	0x00e8


	//----- nvinfo : EIATTR_PARAM_CBANK
	.align		4
        /*00f8*/ 	.byte	0x04, 0x0a
        /*00fa*/ 	.short	(.L_792 - .L_791)
	.align		4
.L_791:
        /*00fc*/ 	.word	index@(.nv.constant0._ZN10layer_norm31ln_parallel_residual_fwd_kernelINS_13Kernel_traitsIf13__nv_bfloat16S2_S2_fjLj256ELj1ELj4ELj1ELj16ENS_18Kernel_traits_baseILj256EfS2_S2_S2_fjLj128EEEEELb0ELb0ELb0EEEvNS_9FwdParamsE)
        /*0100*/ 	.short	0x0380
        /*0102*/ 	.short	0x00e8


	//----- nvinfo : EIATTR_SW_WAR
	.align		4
.L_792:
        /*0104*/ 	.byte	0x04, 0x36
        /*0106*/ 	.short	(.L_794 - .L_793)
.L_793:
        /*0108*/ 	.word	0x00000008
.L_794:


//--------------------- .nv.info._ZN10layer_norm31ln_parallel_residual_fwd_kernelINS_13Kernel_traitsIf13__nv_bfloat16S2_S2_fjLj256ELj1ELj4ELj1ELj16ENS_18Kernel_traits_baseILj256EfS2_S2_S2_fjLj128EEEEELb0ELb0ELb1EEEvNS_9FwdParamsE --------------------------
	.section	.nv.info._ZN10layer_norm31ln_parallel_residual_fwd_kernelINS_13Kernel_traitsIf13__nv_bfloat16S2_S2_fjLj256ELj1ELj4ELj1ELj16ENS_18Kernel_traits_baseILj256EfS2_S2_S2_fjLj128EEEEELb0ELb0ELb1EEEvNS_9FwdParamsE,"",@"SHT_CUDA_INFO"
	.sectionflags	@""
	.align	4


	//----- nvinfo : EIATTR_CUDA_API_VERSION
	.align		4
        /*0000*/ 	.byte	0x04, 0x37
        /*0002*/ 	.short	(.L_796 - .L_795)
.L_795:
        /*0004*/ 	.word	0x00000082


	//----- nvinfo : EIATTR_KPARAM_INFO
	.align		4
.L_796:
        /*0008*/ 	.byte	0x04, 0x17
        /*000a*/ 	.short	(.L_798 - .L_797)
.L_797:
        /*000c*/ 	.word	0x00000000
        /*0010*/ 	.short	0x0000
        /*0012*/ 	.short	0x0000
        /*0014*/ 	.byte	0x00, 0xf0, 0xa1, 0x03


	//----- nvinfo : EIATTR_SPARSE_MMA_MASK
	.align		4
.L_798:
        /*0018*/ 	.byte	0x03, 0x50
        /*001a*/ 	.short	0x0000


	//----- nvinfo : EIATTR_MAXREG_COUNT
	.align		4
        /*001c*/ 	.byte	0x03, 0x1b
        /*001e*/ 	.short	0x00ff


	//----- nvinfo : EIATTR_MERCURY_ISA_VERSION
	.align		4
        /*0020*/ 	.byte	0x03, 0x5f
        /*0022*/ 	.short	0x0101


	//----- nvinfo : EIATTR_COOP_GROUP_MASK_REGIDS
	.align		4
        /*0024*/ 	.byte	0x04, 0x29
        /*0026*/ 	.short	(.L_800 - .L_799)


	//   ....[0]....
.L_799:
        /*0028*/ 	.word	0xffffffff


	//   ....[1]....
        /*002c*/ 	.word	0xffffffff


	//   ....[2]....
        /*0030*/ 	.word	0xffffffff


	//   ....[3]....
        /*0034*/ 	.word	0xffffffff


	//   ....[4]....
        /*0038*/ 	.word	0xffffffff


	//   ....[5]....
        /*003c*/ 	.word	0xffffffff


	//   ....[6]....
        /*0040*/ 	.word	0xffffffff


	//   ....[7]....
        /*0044*/ 	.word	0xffffffff


	//   ....[8]....
        /*0048*/ 	.word	0xffffffff


	//   ....[9]....
        /*004c*/ 	.word	0xffffffff


	//   ....[10]....
        /*0050*/ 	.word	0x05000034


	//   ....[11]....
        /*0054*/ 	.word	0x05000034


	//   ....[12]....
        /*0058*/ 	.word	0x05000034


	//   ....[13]....
        /*005c*/ 	.word	0x05000034


	//   ....[14]....
        /*0060*/ 	.word	0x05000034


	//   ....[15]....
        /*0064*/ 	.word	0x05000034


	//   ....[16]....
        /*0068*/ 	.word	0x05000034


	//   ....[17]....
        /*006c*/ 	.word	0x05000034


	//   ....[18]....
        /*0070*/ 	.word	0x05000034


	//   ....[19]....
        /*0074*/ 	.word	0x05000034


	//----- nvinfo : EIATTR_COOP_GROUP_INSTR_OFFSETS
	.align		4
.L_800:
        /*0078*/ 	.byte	0x04, 0x28
        /*007a*/ 	.short	(.L_802 - .L_801)


	//   ....[0]....
.L_801:
        /*007c*/ 	.word	0x00000e40


	//   ....[1]....
        /*0080*/ 	.word	0x00000e60


	//   ....[2]....
        /*0084*/ 	.word	0x00000e80


	//   ....[3]....
        /*0088*/ 	.word	0x00000eb0


	//   ....[4]....
        /*008c*/ 	.word	0x00000ed0


	//   ....[5]....
        /*0090*/ 	.word	0x00001000


	//   ....[6]....
        /*0094*/ 	.word	0x00001020


	//   ....[7]....
        /*0098*/ 	.word	0x00001040


	//   ....[8]....
        /*009c*/ 	.word	0x00001060


	//   ....[9]....
        /*00a0*/ 	.word	0x00001080


	//   ....[10]....
        /*00a4*/ 	.word	0x000014f0


	//   ....[11]....
        /*00a8*/ 	.word	0x00001570


	//   ....[12]....
        /*00ac*/ 	.word	0x000015f0


	//   ....[13]....
        /*00b0*/ 	.word	0x00001680


	//   ....[14]....
        /*00b4*/ 	.word	0x00001700


	//   ....[15]....
        /*00b8*/ 	.word	0x00001890


	//   ....[16]....
        /*00bc*/ 	.word	0x00001900


	//   ....[17]....
        /*00c0*/ 	.word	0x00001980


	//   ....[18]....
        /*00c4*/ 	.word	0x00001a00


	//   ....[19]....
        /*00c8*/ 	.word	0x00001a80


	//----- nvinfo : EIATTR_VRC_CTA_INIT_COUNT
	.align		4
.L_802:
        /*00cc*/ 	.byte	0x02, 0x4a
	.zero		1
	.zero		1


	//----- nvinfo : EIATTR_EXIT_INSTR_OFFSETS
	.align		4
        /*00d0*/ 	.byte	0x04, 0x1c
        /*00d2*/ 	.short	(.L_804 - .L_803)


	//   ....[0]....
.L_803:
        /*00d4*/ 	.word	0x00000250


	//   ....[1]....
        /*00d8*/ 	.word	0x00001480


	//----- nvinfo : EIATTR_MAX_THREADS
	.align		4
.L_804:
        /*00dc*/ 	.byte	0x04, 0x05
        /*00de*/ 	.short	(.L_806 - .L_805)
.L_805:
        /*00e0*/ 	.word	0x00000080
        /*00e4*/ 	.word	0x00000001
        /*00e8*/ 	.word	0x00000001


	//----- nvinfo : EIATTR_CRS_STACK_SIZE
	.align		4
.L_806:
        /*00ec*/ 	.byte	0x04, 0x1e
        /*00ee*/ 	.short	(.L_808 - .L_807)
.L_807:
        /*00f0*/ 	.word	0x00000000


	//----- nvinfo : EIATTR_CBANK_PARAM_SIZE
	.align		4
.L_808:
        /*00f4*/ 	.byte	0x03, 0x19
        /*00f6*/ 	.short	0x00e8


	//----- nvinfo : EIATTR_PARAM_CBANK
	.align		4
        /*00f8*/ 	.byte	0x04, 0x0a
        /*00fa*/ 	.short	(.L_810 - .L_809)
	.align		4
.L_809:
        /*00fc*/ 	.word	index@(.nv.constant0._ZN10layer_norm31ln_parallel_residual_fwd_kernelINS_13Kernel_traitsIf13__nv_bfloat16S2_S2_fjLj256ELj1ELj4ELj1ELj16ENS_18Kernel_traits_baseILj256EfS2_S2_S2_fjLj128EEEEELb0ELb0ELb1EEEvNS_9FwdParamsE)
        /*0100*/ 	.short	0x0380
        /*0102*/ 	.short	0x00e8


	//----- nvinfo : EIATTR_SW_WAR
	.align		4
.L_810:
        /*0104*/ 	.byte	0x04, 0x36
        /*0106*/ 	.short	(.L_812 - .L_811)
.L_811:
        /*0108*/ 	.word	0x00000008
.L_812:


//--------------------- .nv.info._ZN10layer_norm31ln_parallel_residual_fwd_kernelINS_13Kernel_traitsIf13__nv_bfloat16S2_S2_fjLj256ELj1ELj4ELj1ELj16ENS_18Kernel_traits_baseILj256EfS2_S2_S2_fjLj128EEEEELb0ELb1ELb0EEEvNS_9FwdParamsE --------------------------
	.section	.nv.info._ZN10layer_norm31ln_parallel_residual_fwd_kernelINS_13Kernel_traitsIf13__nv_bfloat16S2_S2_fjLj256ELj1ELj4ELj1ELj16ENS_18Kernel_traits_baseILj256EfS2_S2_S2_fjLj128EEEEELb0ELb1ELb0EEEvNS_9FwdParamsE,"",@"SHT_CUDA_INFO"
	.sectionflags	@""
	.align	4


	//----- nvinfo : EIATTR_CUDA_API_VERSION
	.align		4
        /*0000*/ 	.byte	0x04, 0x37
        /*0002*/ 	.short	(.L_814 - .L_813)
.L_813:
        /*0004*/ 	.word	0x00000082


	//----- nvinfo : EIATTR_KPARAM_INFO
	.align		4
.L_814:
        /*0008*/ 	.byte	0x04, 0x17
        /*000a*/ 	.short	(.L_816 - .L_815)
.L_815:
        /*000c*/ 	.word	0x00000000
        /*0010*/ 	.short	0x0000
        /*0012*/ 	.short	0x0000
        /*0014*/ 	.byte	0x00, 0xf0, 0xa1, 0x03


	//----- nvinfo : EIATTR_SPARSE_MMA_MASK
	.align		4
.L_816:
        /*0018*/ 	.byte	0x03, 0x50
        /*001a*/ 	.short	0x0000


	//----- nvinfo : EIATTR_MAXREG_COUNT
	.align		4
        /*001c*/ 	.byte	0x03, 0x1b
        /*001e*/ 	.short	0x00ff


	//----- nvinfo : EIATTR_MERCURY_ISA_VERSION
	.align		4
        /*0020*/ 	.byte	0x03, 0x5f
        /*0022*/ 	.short	0x0101


	//----- nvinfo : EIATTR_COOP_GROUP_MASK_REGIDS
	.align		4
        /*0024*/ 	.byte	0x04, 0x29
        /*0026*/ 	.short	(.L_818 - .L_817)


	//   ....[0]....
.L_817:
        /*0028*/ 	.word	0xffffffff


	//   ....[1]....
        /*002c*/ 	.word	0xffffffff


	//   ....[2]....
        /*0030*/ 	.word	0xffffffff


	//   ....[3]....
        /*0034*/ 	.word	0xffffffff


	//   ....[4]....
        /*0038*/ 	.word	0xffffffff


	//   ....[5]....
        /*003c*/ 	.word	0xffffffff


	//   ....[6]....
        /*0040*/ 	.word	0xffffffff


	//   ....[7]....
        /*0044*/ 	.word	0xffffffff


	//   ....[8]....
        /*0048*/ 	.word	0xffffffff


	//   ....[9]....
        /*004c*/ 	.word	0xffffffff


	//   ....[10]....
        /*0050*/ 	.word	0x05000026


	//   ....[11]....
        /*0054*/ 	.word	0x05000026


	//   ....[12]....
        /*0058*/ 	.word	0x05000026


	//   ....[13]....
        /*005c*/ 	.word	0x05000026


	//   ....[14]....
        /*0060*/ 	.word	0x05000026


	//   ....[15]....
        /*0064*/ 	.word	0x05000026


	//   ....[16]....
        /*0068*/ 	.word	0x05000026


	//   ....[17]....
        /*006c*/ 	.word	0x05000026


	//   ....[18]....
        /*0070*/ 	.word	0x05000026


	//   ....[19]....
        /*0074*/ 	.word	0x05000026


	//----- nvinfo : EIATTR_COOP_GROUP_INSTR_OFFSETS
	.align		4
.L_818:
        /*0078*/ 	.byte	0x04, 0x28
        /*007a*/ 	.short	(.L_820 - .L_819)


	//   ....[0]....
.L_819:
        /*007c*/ 	.word	0x00000e10


	//   ....[1]....
        /*0080*/ 	.word	0x00000e30


	//   ....[2]....
        /*0084*/ 	.word	0x00000e50


	//   ....[3]....
        /*0088*/ 	.word	0x00000e70


	//   ....[4]....
        /*008c*/ 	.word	0x00000ea0


	//   ....[5]....
        /*0090*/ 	.word	0x00000ff0


	//   ....[6]....
        /*0094*/ 	.word	0x00001010


	//   ....[7]....
        /*0098*/ 	.word	0x00001030


	//   ....[8]....
        /*009c*/ 	.word	0x00001050


	//   ....[9]....
        /*00a0*/ 	.word	0x00001070


	//   ....[10]....
        /*00a4*/ 	.word	0x00001420


	//   ....[11]....
        /*00a8*/ 	.word	0x000014c0


	//   ....[12]....
        /*00ac*/ 	.word	0x00001530


	//   ....[13]....
        /*00b0*/ 	.word	0x000015a0


	//   ....[14]....
        /*00b4*/ 	.word	0x00001620


	//   ....[15]....
        /*00b8*/ 	.word	0x000017d0


	//   ....[16]....
        /*00bc*/ 	.word	0x00001840


	//   ....[17]....
        /*00c0*/ 	.word	0x000018b0


	//   ....[18]....
        /*00c4*/ 	.word	0x00001920


	//   ....[19]....
        /*00c8*/ 	.word	0x00001990


	//----- nvinfo : EIATTR_VRC_CTA_INIT_COUNT
	.align		4
.L_820:
        /*00cc*/ 	.byte	0x02, 0x4a
	.zero		1
	.zero		1


	//----- nvinfo : EIATTR_EXIT_INSTR_OFFSETS
	.align		4
        /*00d0*/ 	.byte	0x04, 0x1c
        /*00d2*/ 	.short	(.L_822 - .L_821)


	//   ....[0]....
.L_821:
        /*00d4*/ 	.word	0x00000220


	//   ....[1]....
        /*00d8*/ 	.word	0x000013b0


	//----- nvinfo : EIATTR_MAX_THREADS
	.align		4
.L_822:
        /*00dc*/ 	.byte	0x04, 0x05
        /*00de*/ 	.short	(.L_824 - .L_823)
.L_823:
        /*00e0*/ 	.word	0x00000080
        /*00e4*/ 	.word	0x00000001
        /*00e8*/ 	.word	0x00000001


	//----- nvinfo : EIATTR_CRS_STACK_SIZE
	.align		4
.L_824:
        /*00ec*/ 	.byte	0x04, 0x1e
        /*00ee*/ 	.short	(.L_826 - .L_825)
.L_825:
        /*00f0*/ 	.word	0x00000000


	//----- nvinfo : EIATTR_CBANK_PARAM_SIZE
	.align		4
.L_826:
        /*00f4*/ 	.byte	0x03, 0x19
        /*00f6*/ 	.short	0x00e8


	//----- nvinfo : EIATTR_PARAM_CBANK
	.align		4
        /*00f8*/ 	.byte	0x04, 0x0a
        /*00fa*/ 	.short	(.L_828 - .L_827)
	.align		4
.L_827:
        /*00fc*/ 	.word	index@(.nv.constant0._ZN10layer_norm31ln_parallel_residual_fwd_kernelINS_13Kernel_traitsIf13__nv_bfloat16S2_S2_fjLj256ELj1ELj4ELj1ELj16ENS_18Kernel_traits_baseILj256EfS2_S2_S2_fjLj128EEEEELb0ELb1ELb0EEEvNS_9FwdParamsE)
        /*0100*/ 	.short	0x0380
        /*0102*/ 	.short	0x00e8


	//----- nvinfo : EIATTR_SW_WAR
	.align		4
.L_828:
        /*0104*/ 	.byte	0x04, 0x36
        /*0106*/ 	.short	(.L_830 - .L_829)
.L_829:
        /*0108*/ 	.word	0x00000008
.L_830:


//--------------------- .nv.info._ZN10layer_norm31ln_parallel_residual_fwd_kernelINS_13Kernel_traitsIf13__nv_bfloat16S2_S2_fjLj256ELj1ELj4ELj1ELj16ENS_18Kernel_traits_baseILj256EfS2_S2_S2_fjLj128EEEEELb0ELb1ELb1EEEvNS_9FwdParamsE --------------------------
	.section	.nv.info._ZN10layer_norm31ln_parallel_residual_fwd_kernelINS_13Kernel_traitsIf13__nv_bfloat16S2_S2_fjLj256ELj1ELj4ELj1ELj16ENS_18Kernel_traits_baseILj256EfS2_S2_S2_fjLj128EEEEELb0ELb1ELb1EEEvNS_9FwdParamsE,"",@"SHT_CUDA_INFO"
	.sectionflags	@""
	.align	4


	//----- nvinfo : EIATTR_CUDA_API_VERSION
	.align		4
        /*0000*/ 	.byte	0x04, 0x37
        /*0002*/ 	.short	(.L_832 - .L_831)
.L_831:
        /*0004*/ 	.word	0x00000082


	//----- nvinfo : EIATTR_KPARAM_INFO
	.align		4
.L_832:
        /*0008*/ 	.byte	0x04, 0x17
        /*000a*/ 	.short	(.L_834 - .L_833)
.L_833:
        /*000c*/ 	.word	0x00000000
        /*0010*/ 	.short	0x0000
        /*0012*/ 	.short	0x0000
        /*0014*/ 	.byte	0x00, 0xf0, 0xa1, 0x03


	//----- nvinfo : EIATTR_SPARSE_MMA_MASK
	.align		4
.L_834:
        /*0018*/ 	.byte	0x03, 0x50
        /*001a*/ 	.short	0x0000


	//----- nvinfo : EIATTR_MAXREG_COUNT
	.align		4
        /*001c*/ 	.byte	0x03, 0x1b
        /*001e*/ 	.short	0x00ff


	//----- nvinfo : EIATTR_MERCURY_ISA_VERSION
	.align		4
        /*0020*/ 	.byte	0x03, 0x5f
        /*0022*/ 	.short	0x0101


	//----- nvinfo : EIATTR_COOP_GROUP_MASK_REGIDS
	.align		4
        /*0024*/ 	.byte	0x04, 0x29
        /*0026*/ 	.short	(.L_836 - .L_835)


	//   ....[0]....
.L_835:
        /*0028*/ 	.word	0xffffffff


	//   ....[1]....
        /*002c*/ 	.word	0xffffffff


	//   ....[2]....
        /*0030*/ 	.word	0xffffffff


	//   ....[3]....
        /*0034*/ 	.word	0xffffffff


	//   ....[4]....
        /*0038*/ 	.word	0xffffffff


	//   ....[5]....
        /*003c*/ 	.word	0xffffffff


	//   ....[6]....
        /*0040*/ 	.word	0xffffffff


	//   ....[7]....
        /*0044*/ 	.word	0xffffffff


	//   ....[8]....
        /*0048*/ 	.word	0xffffffff


	//   ....[9]....
        /*004c*/ 	.word	0xffffffff


	//   ....[10]....
        /*0050*/ 	.word	0x05000003


	//   ....[11]....
        /*0054*/ 	.word	0x05000003


	//   ....[12]....
        /*0058*/ 	.word	0x05000003


	//   ....[13]....
        /*005c*/ 	.word	0x05000003


	//   ....[14]....
        /*0060*/ 	.word	0x05000003


	//   ....[15]....
        /*0064*/ 	.word	0x05000003


	//   ....[16]....
        /*0068*/ 	.word	0x05000003


	//   ....[17]....
        /*006c*/ 	.word	0x05000003


	//   ....[18]....
        /*0070*/ 	.word	0x05000003


	//   ....[19]....
        /*0074*/ 	.word	0x05000003


	//----- nvinfo : EIATTR_COOP_GROUP_INSTR_OFFSETS
	.align		4
.L_836:
        /*0078*/ 	.byte	0x04, 0x28
        /*007a*/ 	.short	(.L_838 - .L_837)


	//   ....[0]....
.L_837:
        /*007c*/ 	.word	0x00000d30


	//   ....[1]....
        /*0080*/ 	.word	0x00000d50


	//   ....[2]....
        /*0084*/ 	.word	0x00000d70


	//   ....[3]....
        /*0088*/ 	.word	0x00000da0


	//   ....[4]....
        /*008c*/ 	.word	0x00000dc0


	//   ....[5]....
        /*0090*/ 	.word	0x00000ef0


	//   ....[6]....
        /*0094*/ 	.word	0x00000f10


	//   ....[7]....
        /*0098*/ 	.word	0x00000f30


	//   ....[8]....
        /*009c*/ 	.word	0x00000f50


	//   ....[9]....
        /*00a0*/ 	.word	0x00000f70


	//   ....[10]....
        /*00a4*/ 	.word	0x000012f0


	//   ....[11]....
        /*00a8*/ 	.word	0x00001390


	//   ....[12]....
        /*00ac*/ 	.word	0x00001400


	//   ....[13]....
        /*00b0*/ 	.word	0x00001480


	//   ....[14]....
        /*00b4*/ 	.word	0x000014f0


	//   ....[15]....
        /*00b8*/ 	.word	0x00001680


	//   ....[16]....
        /*00bc*/ 	.word	0x000016f0


	//   ....[17]....
        /*00c0*/ 	.word	0x00001760


	//   ....[18]....
        /*00c4*/ 	.word	0x000017d0


	//   ....[19]....
        /*00c8*/ 	.word	0x00001840


	//----- nvinfo : EIATTR_VRC_CTA_INIT_COUNT
	.align		4
.L_838:
        /*00cc*/ 	.byte	0x02, 0x4a
	.zero		1
	.zero		1


	//----- nvinfo : EIATTR_EXIT_INSTR_OFFSETS
	.align		4
        /*00d0*/ 	.byte	0x04, 0x1c
        /*00d2*/ 	.short	(.L_840 - .L_839)


	//   ....[0]....
.L_839:
        /*00d4*/ 	.word	0x000001a0


	//   ....[1]....
        /*00d8*/ 	.word	0x00001280


	//----- nvinfo : EIATTR_MAX_THREADS
	.align		4
.L_840:
        /*00dc*/ 	.byte	0x04, 0x05
        /*00de*/ 	.short	(.L_842 - .L_841)
.L_841:
        /*00e0*/ 	.word	0x00000080
        /*00e4*/ 	.word	0x00000001
        /*00e8*/ 	.word	0x00000001


	//----- nvinfo : EIATTR_CRS_STACK_SIZE
	.align		4
.L_842:
        /*00ec*/ 	.byte	0x04, 0x1e
        /*00ee*/ 	.short	(.L_844 - .L_843)
.L_843:
        /*00f0*/ 	.word	0x00000000


	//----- nvinfo : EIATTR_CBANK_PARAM_SIZE
	.align		4
.L_844:
        /*00f4*/ 	.byte	0x03, 0x19
        /*00f6*/ 	.short	0x00e8


	//----- nvinfo : EIATTR_PARAM_CBANK
	.align		4
        /*00f8*/ 	.byte	0x04, 0x0a
        /*00fa*/ 	.short	(.L_846 - .L_845)
	.align		4
.L_845:
        /*00fc*/ 	.word	index@(.nv.constant0._ZN10layer_norm31ln_parallel_residual_fwd_kernelINS_13Kernel_traitsIf13__nv_bfloat16S2_S2_fjLj256ELj1ELj4ELj1ELj16ENS_18Kernel_traits_baseILj256EfS2_S2_S2_fjLj128EEEEELb0ELb1ELb1EEEvNS_9FwdParamsE)
        /*0100*/ 	.short	0x0380
        /*0102*/ 	.short	0x00e8


	//----- nvinfo : EIATTR_SW_WAR
	.align		4
.L_846:
        /*0104*/ 	.byte	0x04, 0x36
        /*0106*/ 	.short	(.L_848 - .L_847)
.L_847:
        /*0108*/ 	.word	0x00000008
.L_848:


//--------------------- .nv.info._ZN10layer_norm31ln_parallel_residual_fwd_kernelINS_13Kernel_traitsIf13__nv_bfloat16S2_S2_fjLj256ELj1ELj4ELj1ELj16ENS_18Kernel_traits_baseILj256EfS2_S2_S2_fjLj128EEEEELb1ELb0ELb0EEEvNS_9FwdParamsE --------------------------
	.section	.nv.info._ZN10layer_norm31ln_parallel_residual_fwd_kernelINS_13Kernel_traitsIf13__nv_bfloat16S2_S2_fjLj256ELj1ELj4ELj1ELj16ENS_18Kernel_traits_baseILj256EfS2_S2_S2_fjLj128EEEEELb1ELb0ELb0EEEvNS_9FwdParamsE,"",@"SHT_CUDA_INFO"
	.sectionflags	@""
	.align	4


	//----- nvinfo : EIATTR_CUDA_API_VERSION
	.align		4
        /*0000*/ 	.byte	0x04, 0x37
        /*0002*/ 	.short	(.L_850 - .L_849)
.L_849:
        /*0004*/ 	.word	0x00000082


	//----- nvinfo : EIATTR_KPARAM_INFO
	.align		4
.L_850:
        /*0008*/ 	.byte	0x04, 0x17
        /*000a*/ 	.short	(.L_852 - .L_851)
.L_851:
        /*000c*/ 	.word	0x00000000
        /*0010*/ 	.short	0x0000
        /*0012*/ 	.short	0x0000
        /*0014*/ 	.byte	0x00, 0xf0, 0xa1, 0x03


	//----- nvinfo : EIATTR_SPARSE_MMA_MASK
	.align		4
.L_852:
        /*0018*/ 	.byte	0x03, 0x50
        /*001a*/ 	.short	0x0000


	//----- nvinfo : EIATTR_MAXREG_COUNT
	.align		4
        /*001c*/ 	.byte	0x03, 0x1b
        /*001e*/ 	.short	0x00ff


	//----- nvinfo : EIATTR_MERCURY_ISA_VERSION
	.align		4
        /*0020*/ 	.byte	0x03, 0x5f
        /*0022*/ 	.short	0x0101


	//----- nvinfo : EIATTR_COOP_GROUP_MASK_REGIDS
	.align		4
        /*0024*/ 	.byte	0x04, 0x29
        /*0026*/ 	.short	(.L_854 - .L_853)


	//   ....[0]....
.L_853:
        /*0028*/ 	.word	0xffffffff


	//   ....[1]....
        /*002c*/ 	.word	0xffffffff


	//   ....[2]....
        /*0030*/ 	.word	0xffffffff


	//   ....[3]....
        /*0034*/ 	.word	0xffffffff


	//   ....[4]....
        /*0038*/ 	.word	0xffffffff


	//   ....[5]....
        /*003c*/ 	.word	0xffffffff


	//   ....[6]....
        /*0040*/ 	.word	0xffffffff


	//   ....[7]....
        /*0044*/ 	.word	0xffffffff


	//   ....[8]....
        /*0048*/ 	.word	0xffffffff


	//   ....[9]....
        /*004c*/ 	.word	0xffffffff


	//   ....[10]....
        /*0050*/ 	.word	0x0500004d


	//   ....[11]....
        /*0054*/ 	.word	0x0500004d


	//   ....[12]....
        /*0058*/ 	.word	0x0500004d


	//   ....[13]....
        /*005c*/ 	.word	0x0500004d


	//   ....[14]....
        /*0060*/ 	.word	0x0500004d


	//   ....[15]....
        /*0064*/ 	.word	0x0500004d


	//   ....[16]....
        /*0068*/ 	.word	0x0500004d


	//   ....[17]....
        /*006c*/ 	.word	0x0500004d


	//   ....[18]....
        /*0070*/ 	.word	0x0500004d


	//   ....[19]....
        /*0074*/ 	.word	0x0500004d


	//----- nvinfo : EIATTR_COOP_GROUP_INSTR_OFFSETS
	.align		4
.L_854:
        /*0078*/ 	.byte	0x04, 0x28
        /*007a*/ 	.short	(.L_856 - .L_855)


	//   ....[0]....
.L_855:
        /*007c*/ 	.word	0x00006510


	//   ....[1]....
        /*0080*/ 	.word	0x00006540


	//   ....[2]....
        /*0084*/ 	.word	0x00006560


	//   ....[3]....
        /*0088*/ 	.word	0x00006580


	//   ....[4]....
        /*008c*/ 	.word	0x000065a0


	//   ....[5]....
        /*0090*/ 	.word	0x000066f0


	//   ....[6]....
        /*0094*/ 	.word	0x00006710


	//   ....[7]....
        /*0098*/ 	.word	0x00006730


	//   ....[8]....
        /*009c*/ 	.word	0x00006750


	//   ....[9]....
        /*00a0*/ 	.word	0x00006770


	//   ....[10]....
        /*00a4*/ 	.word	0x00006c40


	//   ....[11]....
        /*00a8*/ 	.word	0x00006cf0


	//   ....[12]....
        /*00ac*/ 	.word	0x00006d60


	//   ....[13]....
        /*00b0*/ 	.word	0x00006dd0


	//   ....[14]....
        /*00b4*/ 	.word	0x00006e40


	//   ....[15]....
        /*00b8*/ 	.word	0x00006fe0


	//   ....[16]....
        /*00bc*/ 	.word	0x00007050


	//   ....[17]....
        /*00c0*/ 	.word	0x000070c0


	//   ....[18]....
        /*00c4*/ 	.word	0x00007130


	//   ....[19]....
        /*00c8*/ 	.word	0x000071a0


	//----- nvinfo : EIATTR_VRC_CTA_INIT_COUNT
	.align		4
.L_856:
        /*00cc*/ 	.byte	0x02, 0x4a
	.zero		1
	.zero		1


	//----- nvinfo : EIATTR_EXIT_INSTR_OFFSETS
	.align		4
        /*00d0*/ 	.byte	0x04, 0x1c
        /*00d2*/ 	.short	(.L_858 - .L_857)


	//   ....[0]....
.L_857:
        /*00d4*/ 	.word	0x00000550


	//   ....[1]....
        /*00d8*/ 	.word	0x00006bd0


	//----- nvinfo : EIATTR_MAX_THREADS
	.align		4
.L_858:
        /*00dc*/ 	.byte	0x04, 0x05
        /*00de*/ 	.short	(.L_860 - .L_859)
.L_859:
        /*00e0*/ 	.word	0x00000080
        /*00e4*/ 	.word	0x00000001
        /*00e8*/ 	.word	0x00000001


	//----- nvinfo : EIATTR_CRS_STACK_SIZE
	.align		4
.L_860:
        /*00ec*/ 	.byte	0x04, 0x1e
        /*00ee*/ 	.short	(.L_862 - .L_861)
.L_861:
        /*00f0*/ 	.word	0x00000000


	//----- nvinfo : EIATTR_CBANK_PARAM_SIZE
	.align		4
.L_862:
        /*00f4*/ 	.byte	0x03, 0x19
        /*00f6*/ 	.short	0x00e8


	//----- nvinfo : EIATTR_PARAM_CBANK
	.align		4
        /*00f8*/ 	.byte	0x04, 0x0a
        /*00fa*/ 	.short	(.L_864 - .L_863)
	.align		4
.L_863:
        /*00fc*/ 	.word	index@(.nv.constant0._ZN10layer_norm31ln_parallel_residual_fwd_kernelINS_13Kernel_traitsIf13__nv_bfloat16S2_S2_fjLj256ELj1ELj4ELj1ELj16ENS_18Kernel_traits_baseILj256EfS2_S2_S2_fjLj128EEEEELb1ELb0ELb0EEEvNS_9FwdParamsE)
        /*0100*/ 	.short	0x0380
        /*0102*/ 	.short	0x00e8


	//----- nvinfo : EIATTR_SW_WAR
	.align		4
.L_864:
        /*0104*/ 	.byte	0x04, 0x36
        /*0106*/ 	.short	(.L_866 - .L_865)
.L_865:
        /*0108*/ 	.word	0x00000008
.L_866:


//--------------------- .nv.info._ZN10layer_norm31ln_parallel_residual_fwd_kernelINS_13Kernel_traitsIf13__nv_bfloat16S2_S2_fjLj256ELj1ELj4ELj1ELj16ENS_18Kernel_traits_baseILj256EfS2_S2_S2_fjLj128EEEEELb1ELb0ELb1EEEvNS_9FwdParamsE --------------------------
	.section	.nv.info._ZN10layer_norm31ln_parallel_residual_fwd_kernelINS_13Kernel_traitsIf13__nv_bfloat16S2_S2_fjLj256ELj1ELj4ELj1ELj16ENS_18Kernel_traits_baseILj256EfS2_S2_S2_fjLj128EEEEELb1ELb0ELb1EEEvNS_9FwdParamsE,"",@"SHT_CUDA_INFO"
	.sectionflags	@""
	.align	4


	//----- nvinfo : EIATTR_CUDA_API_VERSION
	.align		4
        /*0000*/ 	.byte	0x04, 0x37
        /*0002*/ 	.short	(.L_868 - .L_867)
.L_867:
        /*0004*/ 	.word	0x00000082


	//----- nvinfo : EIATTR_KPARAM_INFO
	.align		4
.L_868:
        /*0008*/ 	.byte	0x04, 0x17
        /*000a*/ 	.short	(.L_870 - .L_869)
.L_869:
        /*000c*/ 	.word	0x00000000
        /*0010*/ 	.short	0x0000
        /*0012*/ 	.short	0x0000
        /*0014*/ 	.byte	0x00, 0xf0, 0xa1, 0x03


	//----- nvinfo : EIATTR_SPARSE_MMA_MASK
	.align		4
.L_870:
        /*0018*/ 	.byte	0x03, 0x50
        /*001a*/ 	.short	0x0000


	//----- nvinfo : EIATTR_MAXREG_COUNT
	.align		4
        /*001c*/ 	.byte	0x03, 0x1b
        /*001e*/ 	.short	0x00ff


	//----- nvinfo : EIATTR_MERCURY_ISA_VERSION
	.align		4
        /*0020*/ 	.byte	0x03, 0x5f
        /*0022*/ 	.short	0x0101


	//----- nvinfo : EIATTR_COOP_GROUP_MASK_REGIDS
	.align		4
        /*0024*/ 	.byte	0x04, 0x29
        /*0026*/ 	.short	(.L_872 - .L_871)


	//   ....[0]....
.L_871:
        /*0028*/ 	.word	0xffffffff


	//   ....[1]....
        /*002c*/ 	.word	0xffffffff


	//   ....[2]....
        /*0030*/ 	.word	0xffffffff


	//   ....[3]....
        /*0034*/ 	.word	0xffffffff


	//   ....[4]....
        /*0038*/ 	.word	0xffffffff


	//   ....[5]....
        /*003c*/ 	.word	0xffffffff


	//   ....[6]....
        /*0040*/ 	.word	0xffffffff


	//   ....[7]....
        /*0044*/ 	.word	0xffffffff


	//   ....[8]....
        /*0048*/ 	.word	0xffffffff


	//   ....[9]....
        /*004c*/ 	.word	0xffffffff


	//   ....[10]....
        /*0050*/ 	.word	0x0500004a


	//   ....[11]....
        /*0054*/ 	.word	0x0500004a


	//   ....[12]....
        /*0058*/ 	.word	0x0500004a


	//   ....[13]....
        /*005c*/ 	.word	0x0500004a


	//   ....[14]....
        /*0060*/ 	.word	0x0500004a


	//   ....[15]....
        /*0064*/ 	.word	0x0500004a


	//   ....[16]....
        /*0068*/ 	.word	0x0500004a


	//   ....[17]....
        /*006c*/ 	.word	0x0500004a


	//   ....[18]....
        /*0070*/ 	.word	0x0500004a


	//   ....[19]....
        /*0074*/ 	.word	0x0500004a


	//----- nvinfo : EIATTR_COOP_GROUP_INSTR_OFFSETS
	.align		4
.L_872:
        /*0078*/ 	.byte	0x04, 0x28
        /*007a*/ 	.short	(.L_874 - .L_873)


	//   ....[0]....
.L_873:
        /*007c*/ 	.word	0x00006440


	//   ....[1]....
        /*0080*/ 	.word	0x00006460


	//   ....[2]....
        /*0084*/ 	.word	0x00006480


	//   ....[3]....
        /*0088*/ 	.word	0x000064a0


	//   ....[4]....
        /*008c*/ 	.word	0x000064d0


	//   ....[5]....
        /*0090*/ 	.word	0x00006600


	//   ....[6]....
        /*0094*/ 	.word	0x00006620


	//   ....[7]....
        /*0098*/ 	.word	0x00006640


	//   ....[8]....
        /*009c*/ 	.word	0x00006660


	//   ....[9]....
        /*00a0*/ 	.word	0x00006680


	//   ....[10]....
        /*00a4*/ 	.word	0x00006b20


	//   ....[11]....
        /*00a8*/ 	.word	0x00006bc0


	//   ....[12]....
        /*00ac*/ 	.word	0x00006c30


	//   ....[13]....
        /*00b0*/ 	.word	0x00006ca0


	//   ....[14]....
        /*00b4*/ 	.word	0x00006d20


	//   ....[15]....
        /*00b8*/ 	.word	0x00006ea0


	//   ....[16]....
        /*00bc*/ 	.word	0x00006f10


	//   ....[17]....
        /*00c0*/ 	.word	0x00006f80


	//   ....[18]....
        /*00c4*/ 	.word	0x00006ff0


	//   ....[19]....
        /*00c8*/ 	.word	0x00007060


	//----- nvinfo : EIATTR_VRC_CTA_INIT_COUNT
	.align		4
.L_874:
        /*00cc*/ 	.byte	0x02, 0x4a
	.zero		1
	.zero		1


	//----- nvinfo : EIATTR_EXIT_INSTR_OFFSETS
	.align		4
        /*00d0*/ 	.byte	0x04, 0x1c
        /*00d2*/ 	.short	(.L_876 - .L_875)


	//   ....[0]....
.L_875:
        /*00d4*/ 	.word	0x000002d0


	//   ....[1]....
        /*00d8*/ 	.word	0x00006ab0


	//----- nvinfo : EIATTR_MAX_THREADS
	.align		4
.L_876:
        /*00dc*/ 	.byte	0x04, 0x05
        /*00de*/ 	.short	(.L_878 - .L_877)
.L_877:
        /*00e0*/ 	.word	0x00000080
        /*00e4*/ 	.word	0x00000001
        /*00e8*/ 	.word	0x00000001


	//----- nvinfo : EIATTR_CRS_STACK_SIZE
	.align		4
.L_878:
        /*00ec*/ 	.byte	0x04, 0x1e
        /*00ee*/ 	.short	(.L_880 - .L_879)
.L_879:
        /*00f0*/ 	.word	0x00000000


	//----- nvinfo : EIATTR_CBANK_PARAM_SIZE
	.align		4
.L_880:
        /*00f4*/ 	.byte	0x03, 0x19
        /*00f6*/ 	.short	0x00e8


	//----- nvinfo : EIATTR_PARAM_CBANK
	.align		4
        /*00f8*/ 	.byte	0x04, 0x0a
        /*00fa*/ 	.short	(.L_882 - .L_881)
	.align		4
.L_881:
        /*00fc*/ 	.word	index@(.nv.constant0._ZN10layer_norm31ln_parallel_residual_fwd_kernelINS_13Kernel_traitsIf13__nv_bfloat16S2_S2_fjLj256ELj1ELj4ELj1ELj16ENS_18Kernel_traits_baseILj256EfS2_S2_S2_fjLj128EEEEELb1ELb0ELb1EEEvNS_9FwdParamsE)
        /*0100*/ 	.short	0x0380
        /*0102*/ 	.short	0x00e8


	//----- nvinfo : EIATTR_SW_WAR
	.align		4
.L_882:
        /*0104*/ 	.byte	0x04, 0x36
        /*0106*/ 	.short	(.L_884 - .L_883)
.L_883:
        /*0108*/ 	.word	0x00000008
.L_884:


//--------------------- .nv.info._ZN10layer_norm31ln_parallel_residual_fwd_kernelINS_13Kernel_traitsIf13__nv_bfloat16S2_S2_fjLj256ELj1ELj4ELj1ELj16ENS_18Kernel_traits_baseILj256EfS2_S2_S2_fjLj128EEEEELb1ELb1ELb0EEEvNS_9FwdParamsE --------------------------
	.section	.nv.info._ZN10layer_norm31ln_parallel_residual_fwd_kernelINS_13Kernel_traitsIf13__nv_bfloat16S2_S2_fjLj256ELj1ELj4ELj1ELj16ENS_18Kernel_traits_baseILj256EfS2_S2_S2_fjLj128EEEEELb1ELb1ELb0EEEvNS_9FwdParamsE,"",@"SHT_CUDA_INFO"
	.sectionflags	@""
	.align	4


	//----- nvinfo : EIATTR_CUDA_API_VERSION
	.align		4
        /*0000*/ 	.byte	0x04, 0x37
        /*0002*/ 	.short	(.L_886 - .L_885)
.L_885:
        /*0004*/ 	.word	0x00000082


	//----- nvinfo : EIATTR_KPARAM_INFO
	.align		4
.L_886:
        /*0008*/ 	.byte	0x04, 0x17
        /*000a*/ 	.short	(.L_888 - .L_887)
.L_887:
        /*000c*/ 	.word	0x00000000
        /*0010*/ 	.short	0x0000
        /*0012*/ 	.short	0x0000
        /*0014*/ 	.byte	0x00, 0xf0, 0xa1, 0x03


	//----- nvinfo : EIATTR_SPARSE_MMA_MASK
	.align		4
.L_888:
        /*0018*/ 	.byte	0x03, 0x50
        /*001a*/ 	.short	0x0000


	//----- nvinfo : EIATTR_MAXREG_COUNT
	.align		4
        /*001c*/ 	.byte	0x03, 0x1b
        /*001e*/ 	.short	0x00ff


	//----- nvinfo : EIATTR_MERCURY_ISA_VERSION
	.align		4
        /*0020*/ 	.byte	0x03, 0x5f
        /*0022*/ 	.short	0x0101


	//----- nvinfo : EIATTR_COOP_GROUP_MASK_REGIDS
	.align		4
        /*0024*/ 	.byte	0x04, 0x29
        /*0026*/ 	.short	(.L_890 - .L_889)


	//   ....[0]....
.L_889:
        /*0028*/ 	.word	0xffffffff


	//   ....[1]....
        /*002c*/ 	.word	0xffffffff


	//   ....[2]....
        /*0030*/ 	.word	0xffffffff


	//   ....[3]....
        /*0034*/ 	.word	0xffffffff


	//   ....[4]....
        /*0038*/ 	.word	0xffffffff


	//   ....[5]....
        /*003c*/ 	.word	0xffffffff


	//   ....[6]....
        /*0040*/ 	.word	0xffffffff


	//   ....[7]....
        /*0044*/ 	.word	0xffffffff


	//   ....[8]....
        /*0048*/ 	.word	0xffffffff


	//   ....[9]....
        /*004c*/ 	.word	0xffffffff


	//   ....[10]....
        /*0050*/ 	.word	0x0500003e


	//   ....[11]....
        /*0054*/ 	.word	0x0500003e


	//   ....[12]....
        /*0058*/ 	.word	0x0500003e


	//   ....[13]....
        /*005c*/ 	.word	0x0500003e


	//   ....[14]....
        /*0060*/ 	.word	0x0500003e


	//   ....[15]....
        /*0064*/ 	.word	0x0500003e


	//   ....[16]....
        /*0068*/ 	.word	0x0500003e


	//   ....[17]....
        /*006c*/ 	.word	0x0500003e


	//   ....[18]....
        /*0070*/ 	.word	0x0500003e


	//   ....[19]....
        /*0074*/ 	.word	0x0500003e


	//----- nvinfo : EIATTR_COOP_GROUP_INSTR_OFFSETS
	.align		4
.L_890:
        /*0078*/ 	.byte	0x04, 0x28
        /*007a*/ 	.short	(.L_892 - .L_891)


	//   ....[0]....
.L_891:
        /*007c*/ 	.word	0x000063b0


	//   ....[1]....
        /*0080*/ 	.word	0x000063d0


	//   ....[2]....
        /*0084*/ 	.word	0x000063f0


	//   ....[3]....
        /*0088*/ 	.word	0x00006410


	//   ....[4]....
        /*008c*/ 	.word	0x00006440


	//   ....[5]....
        /*0090*/ 	.word	0x00006590


	//   ....[6]....
        /*0094*/ 	.word	0x000065b0


	//   ....[7]....
        /*0098*/ 	.word	0x000065d0


	//   ....[8]....
        /*009c*/ 	.word	0x000065f0


	//   ....[9]....
        /*00a0*/ 	.word	0x00006610


	//   ....[10]....
        /*00a4*/ 	.word	0x000069e0


	//   ....[11]....
        /*00a8*/ 	.word	0x00006a80


	//   ....[12]....
        /*00ac*/ 	.word	0x00006af0


	//   ....[13]....
        /*00b0*/ 	.word	0x00006b60


	//   ....[14]....
        /*00b4*/ 	.word	0x00006be0


	//   ....[15]....
        /*00b8*/ 	.word	0x00006d70


	//   ....[16]....
        /*00bc*/ 	.word	0x00006de0


	//   ....[17]....
        /*00c0*/ 	.word	0x00006e50


	//   ....[18]....
        /*00c4*/ 	.word	0x00006ec0


	//   ....[19]....
        /*00c8*/ 	.word	0x00006f30


	//----- nvinfo : EIATTR_VRC_CTA_INIT_COUNT
	.align		4
.L_892:
        /*00cc*/ 	.byte	0x02, 0x4a
	.zero		1
	.zero		1


	//----- nvinfo : EIATTR_EXIT_INSTR_OFFSETS
	.align		4
        /*00d0*/ 	.byte	0x04, 0x1c
        /*00d2*/ 	.short	(.L_894 - .L_893)


	//   ....[0]....
.L_893:
        /*00d4*/ 	.word	0x00000460


	//   ....[1]....
        /*00d8*/ 	.word	0x00006970


	//----- nvinfo : EIATTR_MAX_THREADS
	.align		4
.L_894:
        /*00dc*/ 	.byte	0x04, 0x05
        /*00de*/ 	.short	(.L_896 - .L_895)
.L_895:
        /*00e0*/ 	.word	0x00000080
        /*00e4*/ 	.word	0x00000001
        /*00e8*/ 	.word	0x00000001


	//----- nvinfo : EIATTR_CRS_STACK_SIZE
	.align		4
.L_896:
        /*00ec*/ 	.byte	0x04, 0x1e
        /*00ee*/ 	.short	(.L_898 - .L_897)
.L_897:
        /*00f0*/ 	.word	0x00000000


	//----- nvinfo : EIATTR_CBANK_PARAM_SIZE
	.align		4
.L_898:
        /*00f4*/ 	.byte	0x03, 0x19
        /*00f6*/ 	.short	0x00e8


	//----- nvinfo : EIATTR_PARAM_CBANK
	.align		4
        /*00f8*/ 	.byte	0x04, 0x0a
        /*00fa*/ 	.short	(.L_900 - .L_899)
	.align		4
.L_899:
        /*00fc*/ 	.word	index@(.nv.constant0._ZN10layer_norm31ln_parallel_residual_fwd_kernelINS_13Kernel_traitsIf13__nv_bfloat16S2_S2_fjLj256ELj1ELj4ELj1ELj16ENS_18Kernel_traits_baseILj256EfS2_S2_S2_fjLj128EEEEELb1ELb1ELb0EEEvNS_9FwdParamsE)
        /*0100*/ 	.short	0x0380
        /*0102*/ 	.short	0x00e8


	//----- nvinfo : EIATTR_SW_WAR
	.align		4
.L_900:
        /*0104*/ 	.byte	0x04, 0x36
        /*0106*/ 	.short	(.L_902 - .L_901)
.L_901:
        /*0108*/ 	.word	0x00000008
.L_902:


//--------------------- .nv.info._ZN10layer_norm31ln_parallel_residual_fwd_kernelINS_13Kernel_traitsIf13__nv_bfloat16S2_S2_fjLj256ELj1ELj4ELj1ELj16ENS_18Kernel_traits_baseILj256EfS2_S2_S2_fjLj128EEEEELb1ELb1ELb1EEEvNS_9FwdParamsE --------------------------
	.section	.nv.info._ZN10layer_norm31ln_parallel_residual_fwd_kernelINS_13Kernel_traitsIf13__nv_bfloat16S2_S2_fjLj256ELj1ELj4ELj1ELj16ENS_18Kernel_traits_baseILj256EfS2_S2_S2_fjLj128EEEEELb1ELb1ELb1EEEvNS_9FwdParamsE,"",@"SHT_CUDA_INFO"
	.sectionflags	@""
	.align	4


	//----- nvinfo : EIATTR_CUDA_API_VERSION
	.align		4
        /*0000*/ 	.byte	0x04, 0x37
        /*0002*/ 	.short	(.L_904 - .L_903)
.L_903:
        /*0004*/ 	.word	0x00000082


	//----- nvinfo : EIATTR_KPARAM_INFO
	.align		4
.L_904:
        /*0008*/ 	.byte	0x04, 0x17
        /*000a*/ 	.short	(.L_906 - .L_905)
.L_905:
        /*000c*/ 	.word	0x00000000
        /*0010*/ 	.short	0x0000
        /*0012*/ 	.short	0x0000
        /*0014*/ 	.byte	0x00, 0xf0, 0xa1, 0x03


	//----- nvinfo : EIATTR_SPARSE_MMA_MASK
	.align		4
.L_906:
        /*0018*/ 	.byte	0x03, 0x50
        /*001a*/ 	.short	0x0000


	//----- nvinfo : EIATTR_MAXREG_COUNT
	.align		4
        /*001c*/ 	.byte	0x03, 0x1b
        /*001e*/ 	.short	0x00ff


	//----- nvinfo : EIATTR_MERCURY_ISA_VERSION
	.align		4
        /*0020*/ 	.byte	0x03, 0x5f
        /*0022*/ 	.short	0x0101


	//----- nvinfo : EIATTR_COOP_GROUP_MASK_REGIDS
	.align		4
        /*0024*/ 	.byte	0x04, 0x29
        /*0026*/ 	.short	(.L_908 - .L_907)


	//   ....[0]....
.L_907:
        /*0028*/ 	.word	0xffffffff


	//   ....[1]....
        /*002c*/ 	.word	0xffffffff


	//   ....[2]....
        /*0030*/ 	.word	0xffffffff


	//   ....[3]....
        /*0034*/ 	.word	0xffffffff


	//   ....[4]....
        /*0038*/ 	.word	0xffffffff


	//   ....[5]....
        /*003c*/ 	.word	0xffffffff


	//   ....[6]....
        /*0040*/ 	.word	0xffffffff


	//   ....[7]....
        /*0044*/ 	.word	0xffffffff


	//   ....[8]....
        /*0048*/ 	.word	0xffffffff


	//   ....[9]....
        /*004c*/ 	.word	0xffffffff


	//   ....[10]....
        /*0050*/ 	.word	0x0500003c


	//   ....[11]....
        /*0054*/ 	.word	0x0500003c


	//   ....[12]....
        /*0058*/ 	.word	0x0500003c


	//   ....[13]....
        /*005c*/ 	.word	0x0500003c


	//   ....[14]....
        /*0060*/ 	.word	0x0500003c


	//   ....[15]....
        /*0064*/ 	.word	0x0500003c


	//   ....[16]....
        /*0068*/ 	.word	0x0500003c


	//   ....[17]....
        /*006c*/ 	.word	0x0500003c


	//   ....[18]....
        /*0070*/ 	.word	0x0500003c


	//   ....[19]....
        /*0074*/ 	.word	0x0500003c


	//----- nvinfo : EIATTR_COOP_GROUP_INSTR_OFFSETS
	.align		4
.L_908:
        /*0078*/ 	.byte	0x04, 0x28
        /*007a*/ 	.short	(.L_910 - .L_909)


	//   ....[0]....
.L_909:
        /*007c*/ 	.word	0x00006350


	//   ....[1]....
        /*0080*/ 	.word	0x00006370


	//   ....[2]....
        /*0084*/ 	.word	0x00006390


	//   ....[3]....
        /*0088*/ 	.word	0x000063b0


	//   ....[4]....
        /*008c*/ 	.word	0x000063e0


	//   ....[5]....
        /*0090*/ 	.word	0x00006510


	//   ....[6]....
        /*0094*/ 	.word	0x00006530


	//   ....[7]....
        /*0098*/ 	.word	0x00006550


	//   ....[8]....
        /*009c*/ 	.word	0x00006570


	//   ....[9]....
        /*00a0*/ 	.word	0x00006590


	//   ....[10]....
        /*00a4*/ 	.word	0x00006930


	//   ....[11]....
        /*00a8*/ 	.word	0x000069d0


	//   ....[12]....
        /*00ac*/ 	.word	0x00006a40


	//   ....[13]....
        /*00b0*/ 	.word	0x00006ab0


	//   ....[14]....
        /*00b4*/ 	.word	0x00006b30


	//   ....[15]....
        /*00b8*/ 	.word	0x00006cb0


	//   ....[16]....
        /*00bc*/ 	.word	0x00006d20


	//   ....[17]....
        /*00c0*/ 	.word	0x00006d90


	//   ....[18]....
        /*00c4*/ 	.word	0x00006e00


	//   ....[19]....
        /*00c8*/ 	.word	0x00006e70


	//----- nvinfo : EIATTR_VRC_CTA_INIT_COUNT
	.align		4
.L_910:
        /*00cc*/ 	.byte	0x02, 0x4a
	.zero		1
	.zero		1


	//----- nvinfo : EIATTR_EXIT_INSTR_OFFSETS
	.align		4
        /*00d0*/ 	.byte	0x04, 0x1c
        /*00d2*/ 	.short	(.L_912 - .L_911)


	//   ....[0]....
.L_911:
        /*00d4*/ 	.word	0x00000240


	//   ....[1]....
        /*00d8*/ 	.word	0x000068c0


	//----- nvinfo : EIATTR_MAX_THREADS
	.align		4
.L_912:
        /*00dc*/ 	.byte	0x04, 0x05
        /*00de*/ 	.short	(.L_914 - .L_913)
.L_913:
        /*00e0*/ 	.word	0x00000080
        /*00e4*/ 	.word	0x00000001
        /*00e8*/ 	.word	0x00000001


	//----- nvinfo : EIATTR_CRS_STACK_SIZE
	.align		4
.L_914:
        /*00ec*/ 	.byte	0x04, 0x1e
        /*00ee*/ 	.short	(.L_916 - .L_915)
.L_915:
        /*00f0*/ 	.word	0x00000000


	//----- nvinfo : EIATTR_CBANK_PARAM_SIZE
	.align		4
.L_916:
        /*00f4*/ 	.byte	0x03, 0x19
        /*00f6*/ 	.short	0x00e8


	//----- nvinfo : EIATTR_PARAM_CBANK
	.align		4
        /*00f8*/ 	.byte	0x04, 0x0a
        /*00fa*/ 	.short	(.L_918 - .L_917)
	.align		4
.L_917:
        /*00fc*/ 	.word	index@(.nv.constant0._ZN10layer_norm31ln_parallel_residual_fwd_kernelINS_13Kernel_traitsIf13__nv_bfloat16S2_S2_fjLj256ELj1ELj4ELj1ELj16ENS_18Kernel_traits_baseILj256EfS2_S2_S2_fjLj128EEEEELb1ELb1ELb1EEEvNS_9FwdParamsE)
        /*0100*/ 	.short	0x0380
        /*0102*/ 	.short	0x00e8


	//----- nvinfo : EIATTR_SW_WAR
	.align		4
.L_918:
        /*0104*/ 	.byte	0x04, 0x36
        /*0106*/ 	.short	(.L_920 - .L_919)
.L_919:
        /*0108*/ 	.word	0x00000008
.L_920:


//--------------------- .nv.info._ZN10layer_norm31ln_parallel_residual_fwd_kernelINS_13Kernel_traitsI13__nv_bfloat16S2_fS2_fjLj256ELj1ELj4ELj1ELj16ENS_18Kernel_traits_baseILj256ES2_S2_fS2_fjLj128EEEEELb0ELb0ELb0EEEvNS_9FwdParamsE --------------------------
	.section	.nv.info._ZN10layer_norm31ln_parallel_residual_fwd_kernelINS_13Kernel_traitsI13__nv_bfloat16S2_fS2_fjLj256ELj1ELj4ELj1ELj16ENS_18Kernel_traits_baseILj256ES2_S2_fS2_fjLj128EEEEELb0ELb0ELb0EEEvNS_9FwdParamsE,"",@"SHT_CUDA_INFO"
	.sectionflags	@""
	.align	4


	//----- nvinfo : EIATTR_CUDA_API_VERSION
	.align		4
        /*0000*/ 	.byte	0x04, 0x37
        /*0002*/ 	.short	(.L_922 - .L_921)
.L_921:
        /*0004*/ 	.word	0x00000082


	//----- nvinfo : EIATTR_KPARAM_INFO
	.align		4
.L_922:
        /*0008*/ 	.byte	0x04, 0x17
        /*000a*/ 	.short	(.L_924 - .L_923)
.L_923:
        /*000c*/ 	.word	0x00000000
        /*0010*/ 	.short	0x0000
        /*0012*/ 	.short	0x0000
        /*0014*/ 	.byte	0x00, 0xf0, 0xa1, 0x03


	//----- nvinfo : EIATTR_SPARSE_MMA_MASK
	.align		4
.L_924:
        /*0018*/ 	.byte	0x03, 0x50
        /*001a*/ 	.short	0x0000


	//----- nvinfo : EIATTR_MAXREG_COUNT
	.align		4
        /*001c*/ 	.byte	0x03, 0x1b
        /*001e*/ 	.short	0x00ff


	//----- nvinfo : EIATTR_MERCURY_ISA_VERSION
	.align		4
        /*0020*/ 	.byte	0x03, 0x5f
        /*0022*/ 	.short	0x0101


	//----- nvinfo : EIATTR_COOP_GROUP_MASK_REGIDS
	.align		4
        /*0024*/ 	.byte	0x04, 0x29
        /*0026*/ 	.short	(.L_926 - .L_925)


	//   ....[0]....
.L_925:
        /*0028*/ 	.word	0xffffffff


	//   ....[1]....
        /*002c*/ 	.word	0xffffffff


	//   ....[2]....
        /*0030*/ 	.word	0xffffffff


	//   ....[3]....
        /*0034*/ 	.word	0xffffffff


	//   ....[4]....
        /*0038*/ 	.word	0xffffffff


	//   ....[5]....
        /*003c*/ 	.word	0xffffffff


	//   ....[6]....
        /*0040*/ 	.word	0xffffffff


	//   ....[7]....
        /*0044*/ 	.word	0xffffffff


	//   ....[8]....
        /*0048*/ 	.word	0xffffffff


	//   ....[9]....
        /*004c*/ 	.word	0xffffffff


	//   ....[10]....
        /*0050*/ 	.word	0x05000024


	//   ....[11]....
        /*0054*/ 	.word	0x05000024


	//   ....[12]....
        /*0058*/ 	.word	0x05000024


	//   ....[13]....
        /*005c*/ 	.word	0x05000024


	//   ....[14]....
        /*0060*/ 	.word	0x05000024


	//   ....[15]....
        /*0064*/ 	.word	0x05000024


	//   ....[16]....
        /*0068*/ 	.word	0x05000024


	//   ....[17]....
        /*006c*/ 	.word	0x05000024


	//   ....[18]....
        /*0070*/ 	.word	0x05000024


	//   ....[19]....
        /*0074*/ 	.word	0x05000024


	//----- nvinfo : EIATTR_COOP_GROUP_INSTR_OFFSETS
	.align		4
.L_926:
        /*0078*/ 	.byte	0x04, 0x28
        /*007a*/ 	.short	(.L_928 - .L_927)


	//   ....[0]....
.L_927:
        /*007c*/ 	.word	0x00000d40


	//   ....[1]....
        /*0080*/ 	.word	0x00000d70


	//   ....[2]....
        /*0084*/ 	.word	0x00000d90


	//   ....[3]....
        /*0088*/ 	.word	0x00000db0


	//   ....[4]....
        /*008c*/ 	.word	0x00000dd0


	//   ....[5]....
        /*0090*/ 	.word	0x00000f20


	//   ....[6]....
        /*0094*/ 	.word	0x00000f40


	//   ....[7]....
        /*0098*/ 	.word	0x00000f60


	//   ....[8]....
        /*009c*/ 	.word	0x00000f80


	//   ....[9]....
        /*00a0*/ 	.word	0x00000fa0


	//   ....[10]....
        /*00a4*/ 	.word	0x000016c0


	//   ....[11]....
        /*00a8*/ 	.word	0x00001770


	//   ....[12]....
        /*00ac*/ 	.word	0x000017e0


	//   ....[13]....
        /*00b0*/ 	.word	0x00001850


	//   ....[14]....
        /*00b4*/ 	.word	0x000018c0


	//   ....[15]....
        /*00b8*/ 	.word	0x00001a60


	//   ....[16]....
        /*00bc*/ 	.word	0x00001ad0


	//   ....[17]....
        /*00c0*/ 	.word	0x00001b40


	//   ....[18]....
        /*00c4*/ 	.word	0x00001bb0


	//   ....[19]....
        /*00c8*/ 	.word	0x00001c20


	//----- nvinfo : EIATTR_VRC_CTA_INIT_COUNT
	.align		4
.L_928:
        /*00cc*/ 	.byte	0x02, 0x4a
	.zero		1
	.zero		1


	//----- nvinfo : EIATTR_EXIT_INSTR_OFFSETS
	.align		4
        /*00d0*/ 	.byte	0x04, 0x1c
        /*00d2*/ 	.short	(.L_930 - .L_929)


	//   ....[0]....
.L_929:
        /*00d4*/ 	.word	0x00000290


	//   ....[1]....
        /*00d8*/ 	.word	0x00001650


	//----- nvinfo : EIATTR_MAX_THREADS
	.align		4
.L_930:
        /*00dc*/ 	.byte	0x04, 0x05
        /*00de*/ 	.short	(.L_932 - .L_931)
.L_931:
        /*00e0*/ 	.word	0x00000080
        /*00e4*/ 	.word	0x00000001
        /*00e8*/ 	.word	0x00000001


	//----- nvinfo : EIATTR_CRS_STACK_SIZE
	.align		4
.L_932:
        /*00ec*/ 	.byte	0x04, 0x1e
        /*00ee*/ 	.short	(.L_934 - .L_933)
.L_933:
        /*00f0*/ 	.word	0x00000000


	//----- nvinfo : EIATTR_CBANK_PARAM_SIZE
	.align		4
.L_934:
        /*00f4*/ 	.byte	0x03, 0x19
        /*00f6*/ 	.short	0x00e8


	//----- nvinfo : EIATTR_PARAM_CBANK
	.align		4
        /*00f8*/ 	.byte	0x04, 0x0a
        /*00fa*/ 	.short	(.L_936 - .L_935)
	.align		4
.L_935:
        /*00fc*/ 	.word	index@(.nv.constant0._ZN10layer_norm31ln_parallel_residual_fwd_kernelINS_13Kernel_traitsI13__nv_bfloat16S2_fS2_fjLj256ELj1ELj4ELj1ELj16ENS_18Kernel_traits_baseILj256ES2_S2_fS2_fjLj128EEEEELb0ELb0ELb0EEEvNS_9FwdParamsE)
        /*0100*/ 	.short	0x0380
        /*0102*/ 	.short	0x00e8


	//----- nvinfo : EIATTR_SW_WAR
	.align		4
.L_936:
        /*0104*/ 	.byte	0x04, 0x36
        /*0106*/ 	.short	(.L_938 - .L_937)
.L_937:
        /*0108*/ 	.word	0x00000008
.L_938:


//--------------------- .nv.info._ZN10layer_norm31ln_parallel_residual_fwd_kernelINS_13Kernel_traitsI13__nv_bfloat16S2_fS2_fjLj256ELj1ELj4ELj1ELj16ENS_18Kernel_traits_baseILj256ES2_S2_fS2_fjLj128EEEEELb0ELb0ELb1EEEvNS_9FwdParamsE --------------------------
	.section	.nv.info._ZN10layer_norm31ln_parallel_residual_fwd_kernelINS_13Kernel_traitsI13__nv_bfloat16S2_fS2_fjLj256ELj1ELj4ELj1ELj16ENS_18Kernel_traits_baseILj256ES2_S2_fS2_fjLj128EEEEELb0ELb0ELb1EEEvNS_9FwdParamsE,"",@"SHT_CUDA_INFO"
	.sectionflags	@""
	.align	4


	//----- nvinfo : EIATTR_CUDA_API_VERSION
	.align		4
        /*0000*/ 	.byte	0x04, 0x37
        /*0002*/ 	.short	(.L_940 - .L_939)
.L_939:
        /*0004*/ 	.word	0x00000082


	//----- nvinfo : EIATTR_KPARAM_INFO
	.align		4
.L_940:
        /*0008*/ 	.byte	0x04, 0x17
        /*000a*/ 	.short	(.L_942 - .L_941)
.L_941:
        /*000c*/ 	.word	0x00000000
        /*0010*/ 	.short	0x0000
        /*0012*/ 	.short	0x0000
        /*0014*/ 	.byte	0x00, 0xf0, 0xa1, 0x03


	//----- nvinfo : EIATTR_SPARSE_MMA_MASK
	.align		4
.L_942:
        /*0018*/ 	.byte	0x03, 0x50
        /*001a*/ 	.short	0x0000


	//----- nvinfo : EIATTR_MAXREG_COUNT
	.align		4
        /*001c*/ 	.byte	0x03, 0x1b
        /*001e*/ 	.short	0x00ff


	//----- nvinfo : EIATTR_MERCURY_ISA_VERSION
	.align		4
        /*0020*/ 	.byte	0x03, 0x5f
        /*0022*/ 	.short	0x0101


	//----- nvinfo : EIATTR_COOP_GROUP_MASK_REGIDS
	.align		4
        /*0024*/ 	.byte	0x04, 0x29
        /*0026*/ 	.short	(.L_944 - .L_943)


	//   ....[0]....
.L_943:
        /*0028*/ 	.word	0xffffffff


	//   ....[1]....
        /*002c*/ 	.word	0xffffffff


	//   ....[2]....
        /*0030*/ 	.word	0xffffffff


	//   ....[3]....
        /*0034*/ 	.word	0xffffffff


	//   ....[4]....
        /*0038*/ 	.word	0xffffffff


	//   ....[5]....
        /*003c*/ 	.word	0xffffffff


	//   ....[6]....
        /*0040*/ 	.word	0xffffffff


	//   ....[7]....
        /*0044*/ 	.word	0xffffffff


	//   ....[8]....
        /*0048*/ 	.word	0xffffffff


	//   ....[9]....
        /*004c*/ 	.word	0xffffffff


	//   ....[10]....
        /*0050*/ 	.word	0x05000028


	//   ....[11]....
        /*0054*/ 	.word	0x05000028


	//   ....[12]....
        /*0058*/ 	.word	0x05000028


	//   ....[13]....
        /*005c*/ 	.word	0x05000028


	//   ....[14]....
        /*0060*/ 	.word	0x05000028


	//   ....[15]....
        /*0064*/ 	.word	0x05000028


	//   ....[16]....
        /*0068*/ 	.word	0x05000028


	//   ....[17]....
        /*006c*/ 	.word	0x05000028


	//   ....[18]....
        /*0070*/ 	.word	0x05000028


	//   ....[19]....
        /*0074*/ 	.word	0x05000028


	//----- nvinfo : EIATTR_COOP_GROUP_INSTR_OFFSETS
	.align		4
.L_944:
        /*0078*/ 	.byte	0x04, 0x28
        /*007a*/ 	.short	(.L_946 - .L_945)


	//   ....[0]....
.L_945:
        /*007c*/ 	.word	0x00000f20


	//   ....[1]....
        /*0080*/ 	.word	0x00000f40


	//   ....[2]....
        /*0084*/ 	.word	0x00000f60


	//   ....[3]....
        /*0088*/ 	.word	0x00000f80


	//   ....[4]....
        /*008c*/ 	.word	0x00000fb0


	//   ....[5]....
        /*0090*/ 	.word	0x000010e0


	//   ....[6]....
        /*0094*/ 	.word	0x00001100


	//   ....[7]....
        /*0098*/ 	.word	0x00001120


	//   ....[8]....
        /*009c*/ 	.word	0x00001140


	//   ....[9]....
        /*00a0*/ 	.word	0x00001160


	//   ....[10]....
        /*00a4*/ 	.word	0x000015d0


	//   ....[11]....
        /*00a8*/ 	.word	0x00001660


	//   ....[12]....
        /*00ac*/ 	.word	0x000016d0


	//   ....[13]....
        /*00b0*/ 	.word	0x00001750


	//   ....[14]....
        /*00b4*/ 	.word	0x000017e0


	//   ....[15]....
        /*00b8*/ 	.word	0x00001960


	//   ....[16]....
        /*00bc*/ 	.word	0x000019c0


	//   ....[17]....
        /*00c0*/ 	.word	0x00001a30


	//   ....[18]....
        /*00c4*/ 	.word	0x00001aa0


	//   ....[19]....
        /*00c8*/ 	.word	0x00001b10


	//----- nvinfo : EIATTR_VRC_CTA_INIT_COUNT
	.align		4
.L_946:
        /*00cc*/ 	.byte	0x02, 0x4a
	.zero		1
	.zero		1


	//----- nvinfo : EIATTR_EXIT_INSTR_OFFSETS
	.align		4
        /*00d0*/ 	.byte	0x04, 0x1c
        /*00d2*/ 	.short	(.L_948 - .L_947)


	//   ....[0]....
.L_947:
        /*00d4*/ 	.word	0x000001f0


	//   ....[1]....
        /*00d8*/ 	.word	0x00001560


	//----- nvinfo : EIATTR_MAX_THREADS
	.align		4
.L_948:
        /*00dc*/ 	.byte	0x04, 0x05
        /*00de*/ 	.short	(.L_950 - .L_949)
.L_949:
        /*00e0*/ 	.word	0x00000080
        /*00e4*/ 	.word	0x00000001
        /*00e8*/ 	.word	0x00000001


	//----- nvinfo : EIATTR_CRS_STACK_SIZE
	.align		4
.L_950:
        /*00ec*/ 	.byte	0x04, 0x1e
        /*00ee*/ 	.short	(.L_952 - .L_951)
.L_951:
        /*00f0*/ 	.word	0x00000000


	//----- nvinfo : EIATTR_CBANK_PARAM_SIZE
	.align		4
.L_952:
        /*00f4*/ 	.byte	0x03, 0x19
        /*00f6*/ 	.short	0x00e8


	//----- nvinfo : EIATTR_PARAM_CBANK
	.align		4
        /*00f8*/ 	.byte	0x04, 0x0a
        /*00fa*/ 	.short	(.L_954 - .L_953)
	.align		4
.L_953:
        /*00fc*/ 	.word	index@(.nv.constant0._ZN10layer_norm31ln_parallel_residual_fwd_kernelINS_13Kernel_traitsI13__nv_bfloat16S2_fS2_fjLj256ELj1ELj4ELj1ELj16ENS_18Kernel_traits_baseILj256ES2_S2_fS2_fjLj128EEEEELb0ELb0ELb1EEEvNS_9FwdParamsE)
        /*0100*/ 	.short	0x0380
        /*0102*/ 	.short	0x00e8


	//----- nvinfo : EIATTR_SW_WAR
	.align		4
.L_954:
        /*0104*/ 	.byte	0x04, 0x36
        /*0106*/ 	.short	(.L_956 - .L_955)
.L_955:
        /*0108*/ 	.word	0x00000008
.L_956:


//--------------------- .nv.info._ZN10layer_norm31ln_parallel_residual_fwd_kernelINS_13Kernel_traitsI13__nv_bfloat16S2_fS2_fjLj256ELj1ELj4ELj1ELj16ENS_18Kernel_traits_baseILj256ES2_S2_fS2_fjLj128EEEEELb0ELb1ELb0EEEvNS_9FwdParamsE --------------------------
	.section	.nv.info._ZN10layer_norm31ln_parallel_residual_fwd_kernelINS_13Kernel_traitsI13__nv_bfloat16S2_fS2_fjLj256ELj1ELj4ELj1ELj16ENS_18Kernel_traits_baseILj256ES2_S2_fS2_fjLj128EEEEELb0ELb1ELb0EEEvNS_9FwdParamsE,"",@"SHT_CUDA_INFO"
	.sectionflags	@""
	.align	4


	//----- nvinfo : EIATTR_CUDA_API_VERSION
	.align		4
        /*0000*/ 	.byte	0x04, 0x37
        /*0002*/ 	.short	(.L_958 - .L_957)
.L_957:
        /*0004*/ 	.word	0x00000082


	//----- nvinfo : EIATTR_KPARAM_INFO
	.align		4
.L_958:
        /*0008*/ 	.byte	0x04, 0x17
        /*000a*/ 	.short	(.L_960 - .L_959)
.L_959:
        /*000c*/ 	.word	0x00000000
        /*0010*/ 	.short	0x0000
        /*0012*/ 	.short	0x0000
        /*0014*/ 	.byte	0x00, 0xf0, 0xa1, 0x03


	//----- nvinfo : EIATTR_SPARSE_MMA_MASK
	.align		4
.L_960:
        /*0018*/ 	.byte	0x03, 0x50
        /*001a*/ 	.short	0x0000


	//----- nvinfo : EIATTR_MAXREG_COUNT
	.align		4
        /*001c*/ 	.byte	0x03, 0x1b
        /*001e*/ 	.short	0x00ff


	//----- nvinfo : EIATTR_MERCURY_ISA_VERSION
	.align		4
        /*0020*/ 	.byte	0x03, 0x5f
        /*0022*/ 	.short	0x0101


	//----- nvinfo : EIATTR_COOP_GROUP_MASK_REGIDS
	.align		4
        /*0024*/ 	.byte	0x04, 0x29
        /*0026*/ 	.short	(.L_962 - .L_961)


	//   ....[0]....
.L_961:
        /*0028*/ 	.word	0xffffffff


	//   ....[1]....
        /*002c*/ 	.word	0xffffffff


	//   ....[2]....
        /*0030*/ 	.word	0xffffffff


	//   ....[3]....
        /*0034*/ 	.word	0xffffffff


	//   ....[4]....
        /*0038*/ 	.word	0xffffffff


	//   ....[5]....
        /*003c*/ 	.word	0xffffffff


	//   ....[6]....
        /*0040*/ 	.word	0xffffffff


	//   ....[7]....
        /*0044*/ 	.word	0xffffffff


	//   ....[8]....
        /*0048*/ 	.word	0xffffffff


	//   ....[9]....
        /*004c*/ 	.word	0xffffffff


	//   ....[10]....
        /*0050*/ 	.word	0x05000026


	//   ....[11]....
        /*0054*/ 	.word	0x05000026


	//   ....[12]....
        /*0058*/ 	.word	0x05000026


	//   ....[13]....
        /*005c*/ 	.word	0x05000026


	//   ....[14]....
        /*0060*/ 	.word	0x05000026


	//   ....[15]....
        /*0064*/ 	.word	0x05000026


	//   ....[16]....
        /*0068*/ 	.word	0x05000026


	//   ....[17]....
        /*006c*/ 	.word	0x05000026


	//   ....[18]....
        /*0070*/ 	.word	0x05000026


	//   ....[19]....
        /*0074*/ 	.word	0x05000026


	//----- nvinfo : EIATTR_COOP_GROUP_INSTR_OFFSETS
	.align		4
.L_962:
        /*0078*/ 	.byte	0x04, 0x28
        /*007a*/ 	.short	(.L_964 - .L_963)


	//   ....[0]....
.L_963:
        /*007c*/ 	.word	0x00000c90


	//   ....[1]....
        /*0080*/ 	.word	0x00000cb0


	//   ....[2]....
        /*0084*/ 	.word	0x00000cd0


	//   ....[3]....
        /*0088*/ 	.word	0x00000d00


	//   ....[4]....
        /*008c*/ 	.word	0x00000d20


	//   ....[5]....
        /*0090*/ 	.word	0x00000e70


	//   ....[6]....
        /*0094*/ 	.word	0x00000e90


	//   ....[7]....
        /*0098*/ 	.word	0x00000eb0


	//   ....[8]....
        /*009c*/ 	.word	0x00000ed0


	//   ....[9]....
        /*00a0*/ 	.word	0x00000ef0


	//   ....[10]....
        /*00a4*/ 	.word	0x000013a0


	//   ....[11]....
        /*00a8*/ 	.word	0x00001440


	//   ....[12]....
        /*00ac*/ 	.word	0x000014b0


	//   ....[13]....
        /*00b0*/ 	.word	0x00001530


	//   ....[14]....
        /*00b4*/ 	.word	0x000015a0


	//   ....[15]....
        /*00b8*/ 	.word	0x00001750


	//   ....[16]....
        /*00bc*/ 	.word	0x000017c0


	//   ....[17]....
        /*00c0*/ 	.word	0x00001830


	//   ....[18]....
        /*00c4*/ 	.word	0x000018a0


	//   ....[19]....
        /*00c8*/ 	.word	0x00001910


	//----- nvinfo : EIATTR_VRC_CTA_INIT_COUNT
	.align		4
.L_964:
        /*00cc*/ 	.byte	0x02, 0x4a
	.zero		1
	.zero		1


	//----- nvinfo : EIATTR_EXIT_INSTR_OFFSETS
	.align		4
        /*00d0*/ 	.byte	0x04, 0x1c
        /*00d2*/ 	.short	(.L_966 - .L_965)


	//   ....[0]....
.L_965:
        /*00d4*/ 	.word	0x000001e0


	//   ....[1]....
        /*00d8*/ 	.word	0x00001330


	//----- nvinfo : EIATTR_MAX_THREADS
	.align		4
.L_966:
        /*00dc*/ 	.byte	0x04, 0x05
        /*00de*/ 	.short	(.L_968 - .L_967)
.L_967:
        /*00e0*/ 	.word	0x00000080
        /*00e4*/ 	.word	0x00000001
        /*00e8*/ 	.word	0x00000001


	//----- nvinfo : EIATTR_CRS_STACK_SIZE
	.align		4
.L_968:
        /*00ec*/ 	.byte	0x04, 0x1e
        /*00ee*/ 	.short	(.L_970 - .L_969)
.L_969:
        /*00f0*/ 	.word	0x00000000


	//----- nvinfo : EIATTR_CBANK_PARAM_SIZE
	.align		4
.L_970:
        /*00f4*/ 	.byte	0x03, 0x19
        /*00f6*/ 	.short	0x00e8


	//----- nvinfo : EIATTR_PARAM_CBANK
	.align		4
        /*00f8*/ 	.byte	0x04, 0x0a
        /*00fa*/ 	.short	(.L_972 - .L_971)
	.align		4
.L_971:
        /*00fc*/ 	.word	index@(.nv.constant0._ZN10layer_norm31ln_parallel_residual_fwd_kernelINS_13Kernel_traitsI13__nv_bfloat16S2_fS2_fjLj256ELj1ELj4ELj1ELj16ENS_18Kernel_traits_baseILj256ES2_S2_fS2_fjLj128EEEEELb0ELb1ELb0EEEvNS_9FwdParamsE)
        /*0100*/ 	.short	0x0380
        /*0102*/ 	.short	0x00e8


	//----- nvinfo : EIATTR_SW_WAR
	.align		4
.L_972:
        /*0104*/ 	.byte	0x04, 0x36
        /*0106*/ 	.short	(.L_974 - .L_973)
.L_973:
        /*0108*/ 	.word	0x00000008
.L_974:


//--------------------- .nv.info._ZN10layer_norm31ln_parallel_residual_fwd_kernelINS_13Kernel_traitsI13__nv_bfloat16S2_fS2_fjLj256ELj1ELj4ELj1ELj16ENS_18Kernel_traits_baseILj256ES2_S2_fS2_fjLj128EEEEELb0ELb1ELb1EEEvNS_9FwdParamsE --------------------------
	.section	.nv.info._ZN10layer_norm31ln_parallel_residual_fwd_kernelINS_13Kernel_traitsI13__nv_bfloat16S2_fS2_fjLj256ELj1ELj4ELj1ELj16ENS_18Kernel_traits_baseILj256ES2_S2_fS2_fjLj128EEEEELb0ELb1ELb1EEEvNS_9FwdParamsE,"",@"SHT_CUDA_INFO"
	.sectionflags	@""
	.align	4


	//----- nvinfo : EIATTR_CUDA_API_VERSION
	.align		4
        /*0000*/ 	.byte	0x04, 0x37
        /*0002*/ 	.short	(.L_976 - .L_975)
.L_975:
        /*0004*/ 	.word	0x00000082


	//----- nvinfo : EIATTR_KPARAM_INFO
	.align		4
.L_976:
        /*0008*/ 	.byte	0x04, 0x17
        /*000a*/ 	.short	(.L_978 - .L_977)
.L_977:
        /*000c*/ 	.word	0x00000000
        /*0010*/ 	.short	0x0000
        /*0012*/ 	.short	0x0000
        /*0014*/ 	.byte	0x00, 0xf0, 0xa1, 0x03


	//----- nvinfo : EIATTR_SPARSE_MMA_MASK
	.align		4
.L_978:
        /*0018*/ 	.byte	0x03, 0x50
        /*001a*/ 	.short	0x0000


	//----- nvinfo : EIATTR_MAXREG_COUNT
	.align		4
        /*001c*/ 	.byte	0x03, 0x1b
        /*001e*/ 	.short	0x00ff


	//----- nvinfo : EIATTR_MERCURY_ISA_VERSION
	.align		4
        /*0020*/ 	.byte	0x03, 0x5f
        /*0022*/ 	.short	0x0101


	//----- nvinfo : EIATTR_COOP_GROUP_MASK_REGIDS
	.align		4
        /*0024*/ 	.byte	0x04, 0x29
        /*0026*/ 	.short	(.L_980 - .L_979)


	//   ....[0]....
.L_979:
        /*0028*/ 	.word	0xffffffff


	//   ....[1]....
        /*002c*/ 	.word	0xffffffff


	//   ....[2]....
        /*0030*/ 	.word	0xffffffff


	//   ....[3]....
        /*0034*/ 	.word	0xffffffff


	//   ....[4]....
        /*0038*/ 	.word	0xffffffff


	//   ....[5]....
        /*003c*/ 	.word	0xffffffff


	//   ....[6]....
        /*0040*/ 	.word	0xffffffff


	//   ....[7]....
        /*0044*/ 	.word	0xffffffff


	//   ....[8]....
        /*0048*/ 	.word	0xffffffff


	//   ....[9]....
        /*004c*/ 	.word	0xffffffff


	//   ....[10]....
        /*0050*/ 	.word	0x05000028


	//   ....[11]....
        /*0054*/ 	.word	0x05000028


	//   ....[12]....
        /*0058*/ 	.word	0x05000028


	//   ....[13]....
        /*005c*/ 	.word	0x05000028


	//   ....[14]....
        /*0060*/ 	.word	0x05000028


	//   ....[15]....
        /*0064*/ 	.word	0x05000028


	//   ....[16]....
        /*0068*/ 	.word	0x05000028


	//   ....[17]....
        /*006c*/ 	.word	0x05000028


	//   ....[18]....
        /*0070*/ 	.word	0x05000028


	//   ....[19]....
        /*0074*/ 	.word	0x05000028


	//----- nvinfo : EIATTR_COOP_GROUP_INSTR_OFFSETS
	.align		4
.L_980:
        /*0078*/ 	.byte	0x04, 0x28
        /*007a*/ 	.short	(.L_982 - .L_981)


	//   ....[0]....
.L_981:
        /*007c*/ 	.word	0x00000cd0


	//   ....[1]....
        /*0080*/ 	.word	0x00000cf0


	//   ....[2]....
        /*0084*/ 	.word	0x00000d10


	//   ....[3]....
        /*0088*/ 	.word	0x00000d30


	//   ....[4]....
        /*008c*/ 	.word	0x00000d60


	//   ....[5]....
        /*0090*/ 	.word	0x00000e90


	//   ....[6]....
        /*0094*/ 	.word	0x00000eb0


	//   ....[7]....
        /*0098*/ 	.word	0x00000ed0


	//   ....[8]....
        /*009c*/ 	.word	0x00000ef0


	//   ....[9]....
        /*00a0*/ 	.word	0x00000f10


	//   ....[10]....
        /*00a4*/ 	.word	0x00001290


	//   ....[11]....
        /*00a8*/ 	.word	0x00001330


	//   ....[12]....
        /*00ac*/ 	.word	0x000013a0


	//   ....[13]....
        /*00b0*/ 	.word	0x00001410


	//   ....[14]....
        /*00b4*/ 	.word	0x00001490


	//   ....[15]....
        /*00b8*/ 	.word	0x00001620


	//   ....[16]....
        /*00bc*/ 	.word	0x00001690


	//   ....[17]....
        /*00c0*/ 	.word	0x00001700


	//   ....[18]....
        /*00c4*/ 	.word	0x00001770


	//   ....[19]....
        /*00c8*/ 	.word	0x000017e0


	//----- nvinfo : EIATTR_VRC_CTA_INIT_COUNT
	.align		4
.L_982:
        /*00cc*/ 	.byte	0x02, 0x4a
	.zero		1
	.zero		1


	//----- nvinfo : EIATTR_EXIT_INSTR_OFFSETS
	.align		4
        /*00d0*/ 	.byte	0x04, 0x1c
        /*00d2*/ 	.short	(.L_984 - .L_983)


	//   ....[0]....
.L_983:
        /*00d4*/ 	.word	0x00000170


	//   ....[1]....
        /*00d8*/ 	.word	0x00001220


	//----- nvinfo : EIATTR_MAX_THREADS
	.align		4
.L_984:
        /*00dc*/ 	.byte	0x04, 0x05
        /*00de*/ 	.short	(.L_986 - .L_985)
.L_985:
        /*00e0*/ 	.word	0x00000080
        /*00e4*/ 	.word	0x00000001
        /*00e8*/ 	.word	0x00000001


	//----- nvinfo : EIATTR_CRS_STACK_SIZE
	.align		4
.L_986:
        /*00ec*/ 	.byte	0x04, 0x1e
        /*00ee*/ 	.short	(.L_988 - .L_987)
.L_987:
        /*00f0*/ 	.word	0x00000000


	//----- nvinfo : EIATTR_CBANK_PARAM_SIZE
	.align		4
.L_988:
        /*00f4*/ 	.byte	0x03, 0x19
        /*00f6*/ 	.short	0x00e8


	//----- nvinfo : EIATTR_PARAM_CBANK
	.align		4
        /*00f8*/ 	.byte	0x04, 0x0a
        /*00fa*/ 	.short	(.L_990 - .L_989)
	.align		4
.L_989:
        /*00fc*/ 	.word	index@(.nv.constant0._ZN10layer_norm31ln_parallel_residual_fwd_kernelINS_13Kernel_traitsI13__nv_bfloat16S2_fS2_fjLj256ELj1ELj4ELj1ELj16ENS_18Kernel_traits_baseILj256ES2_S2_fS2_fjLj128EEEEELb0ELb1ELb1EEEvNS_9FwdParamsE)
        /*0100*/ 	.short	0x0380
        /*0102*/ 	.short	0x00e8


	//----- nvinfo : EIATTR_SW_WAR
	.align		4
.L_990:
        /*0104*/ 	.byte	0x04, 0x36
        /*0106*/ 	.short	(.L_992 - .L_991)
.L_991:
        /*0108*/ 	.word	0x00000008
.L_992:


//--------------------- .nv.info._ZN10layer_norm31ln_parallel_residual_fwd_kernelINS_13Kernel_traitsI13__nv_bfloat16S2_fS2_fjLj256ELj1ELj4ELj1ELj16ENS_18Kernel_traits_baseILj256ES2_S2_fS2_fjLj128EEEEELb1ELb0ELb0EEEvNS_9FwdParamsE --------------------------
	.section	.nv.info._ZN10layer_norm31ln_parallel_residual_fwd_kernelINS_13Kernel_traitsI13__nv_bfloat16S2_fS2_fjLj256ELj1ELj4ELj1ELj16ENS_18Kernel_traits_baseILj256ES2_S2_fS2_fjLj128EEEEELb1ELb0ELb0EEEvNS_9FwdParamsE,"",@"SHT_CUDA_INFO"
	.sectionflags	@""
	.align	4


	//----- nvinfo : EIATTR_CUDA_API_VERSION
	.align		4
        /*0000*/ 	.byte	0x04, 0x37
        /*0002*/ 	.short	(.L_994 - .L_993)
.L_993:
        /*0004*/ 	.word	0x00000082


	//----- nvinfo : EIATTR_KPARAM_INFO
	.align		4
.L_994:
        /*0008*/ 	.byte	0x04, 0x17
        /*000a*/ 	.short	(.L_996 - .L_995)
.L_995:
        /*000c*/ 	.word	0x00000000
        /*0010*/ 	.short	0x0000
        /*0012*/ 	.short	0x0000
        /*0014*/ 	.byte	0x00, 0xf0, 0xa1, 0x03


	//----- nvinfo : EIATTR_SPARSE_MMA_MASK
	.align		4
.L_996:
        /*0018*/ 	.byte	0x03, 0x50
        /*001a*/ 	.short	0x0000


	//----- nvinfo : EIATTR_MAXREG_COUNT
	.align		4
        /*001c*/ 	.byte	0x03, 0x1b
        /*001e*/ 	.short	0x00ff


	//----- nvinfo : EIATTR_MERCURY_ISA_VERSION
	.align		4
        /*0020*/ 	.byte	0x03, 0x5f
        /*0022*/ 	.short	0x0101


	//----- nvinfo : EIATTR_COOP_GROUP_MASK_REGIDS
	.align		4
        /*0024*/ 	.byte	0x04, 0x29
        /*0026*/ 	.short	(.L_998 - .L_997)


	//   ....[0]....
.L_997:
        /*0028*/ 	.word	0xffffffff


	//   ....[1]....
        /*002c*/ 	.word	0xffffffff


	//   ....[2]....
        /*0030*/ 	.word	0xffffffff


	//   ....[3]....
        /*0034*/ 	.word	0xffffffff


	//   ....[4]....
        /*0038*/ 	.word	0xffffffff


	//   ....[5]....
        /*003c*/ 	.word	0xffffffff


	//   ....[6]....
        /*0040*/ 	.word	0xffffffff


	//   ....[7]....
        /*0044*/ 	.word	0xffffffff


	//   ....[8]....
        /*0048*/ 	.word	0xffffffff


	//   ....[9]....
        /*004c*/ 	.word	0xffffffff


	//   ....[10]....
        /*0050*/ 	.word	0x05000052


	//   ....[11]....
        /*0054*/ 	.word	0x05000052


	//   ....[12]....
        /*0058*/ 	.word	0x05000052


	//   ....[13]....
        /*005c*/ 	.word	0x05000052


	//   ....[14]....
        /*0060*/ 	.word	0x05000052


	//   ....[15]....
        /*0064*/ 	.word	0x05000052


	//   ....[16]....
        /*0068*/ 	.word	0x05000052


	//   ....[17]....
        /*006c*/ 	.word	0x05000052


	//   ....[18]....
        /*0070*/ 	.word	0x05000052


	//   ....[19]....
        /*0074*/ 	.word	0x05000052


	//----- nvinfo : EIATTR_COOP_GROUP_INSTR_OFFSETS
	.align		4
.L_998:
        /*0078*/ 	.byte	0x04, 0x28
        /*007a*/ 	.short	(.L_1000 - .L_999)


	//   ....[0]....
.L_999:
        /*007c*/ 	.word	0x000061f0


	//   ....[1]....
        /*0080*/ 	.word	0x00006210


	//   ....[2]....
        /*0084*/ 	.word	0x00006230


	//   ....[3]....
        /*0088*/ 	.word	0x00006250


	//   ....[4]....
        /*008c*/ 	.word	0x00006280


	//   ....[5]....
        /*0090*/ 	.word	0x000063d0


	//   ....[6]....
        /*0094*/ 	.word	0x000063f0


	//   ....[7]....
        /*0098*/ 	.word	0x00006410


	//   ....[8]....
        /*009c*/ 	.word	0x00006430


	//   ....[9]....
        /*00a0*/ 	.word	0x00006450


	//   ....[10]....
        /*00a4*/ 	.word	0x00006b20


	//   ....[11]....
        /*00a8*/ 	.word	0x00006bc0


	//   ....[12]....
        /*00ac*/ 	.word	0x00006c30


	//   ....[13]....
        /*00b0*/ 	.word	0x00006ca0


	//   ....[14]....
        /*00b4*/ 	.word	0x00006d20


	//   ....[15]....
        /*00b8*/ 	.word	0x00006ec0


	//   ....[16]....
        /*00bc*/ 	.word	0x00006f30


	//   ....[17]....
        /*00c0*/ 	.word	0x00006fa0


	//   ....[18]....
        /*00c4*/ 	.word	0x00007010


	//   ....[19]....
        /*00c8*/ 	.word	0x00007080


	//----- nvinfo : EIATTR_VRC_CTA_INIT_COUNT
	.align		4
.L_1000:
        /*00cc*/ 	.byte	0x02, 0x4a
	.zero		1
	.zero		1


	//----- nvinfo : EIATTR_EXIT_INSTR_OFFSETS
	.align		4
        /*00d0*/ 	.byte	0x04, 0x1c
        /*00d2*/ 	.short	(.L_1002 - .L_1001)


	//   ....[0]....
.L_1001:
        /*00d4*/ 	.word	0x000004f0


	//   ....[1]....
        /*00d8*/ 	.word	0x00006ab0


	//----- nvinfo : EIATTR_MAX_THREADS
	.align		4
.L_1002:
        /*00dc*/ 	.byte	0x04, 0x05
        /*00de*/ 	.short	(.L_1004 - .L_1003)
.L_1003:
        /*00e0*/ 	.word	0x00000080
        /*00e4*/ 	.word	0x00000001
        /*00e8*/ 	.word	0x00000001


	//----- nvinfo : EIATTR_CRS_STACK_SIZE
	.align		4
.L_1004:
        /*00ec*/ 	.byte	0x04, 0x1e
        /*00ee*/ 	.short	(.L_1006 - .L_1005)
.L_1005:
        /*00f0*/ 	.word	0x00000000


	//----- nvinfo : EIATTR_CBANK_PARAM_SIZE
	.align		4
.L_1006:
        /*00f4*/ 	.byte	0x03, 0x19
        /*00f6*/ 	.short	0x00e8


	//----- nvinfo : EIATTR_PARAM_CBANK
	.align		4
        /*00f8*/ 	.byte	0x04, 0x0a
        /*00fa*/ 	.short	(.L_1008 - .L_1007)
	.align		4
.L_1007:
        /*00fc*/ 	.word	index@(.nv.constant0._ZN10layer_norm31ln_parallel_residual_fwd_kernelINS_13Kernel_traitsI13__nv_bfloat16S2_fS2_fjLj256ELj1ELj4ELj1ELj16ENS_18Kernel_traits_baseILj256ES2_S2_fS2_fjLj128EEEEELb1ELb0ELb0EEEvNS_9FwdParamsE)
        /*0100*/ 	.short	0x0380
        /*0102*/ 	.short	0x00e8


	//----- nvinfo : EIATTR_SW_WAR
	.align		4
.L_1008:
        /*0104*/ 	.byte	0x04, 0x36
        /*0106*/ 	.short	(.L_1010 - .L_1009)
.L_1009:
        /*0108*/ 	.word	0x00000008
.L_1010:


//--------------------- .nv.info._ZN10layer_norm31ln_parallel_residual_fwd_kernelINS_13Kernel_traitsI13__nv_bfloat16S2_fS2_fjLj256ELj1ELj4ELj1ELj16ENS_18Kernel_traits_baseILj256ES2_S2_fS2_fjLj128EEEEELb1ELb0ELb1EEEvNS_9FwdParamsE --------------------------
	.section	.nv.info._ZN10layer_norm31ln_parallel_residual_fwd_kernelINS_13Kernel_traitsI13__nv_bfloat16S2_fS2_fjLj256ELj1ELj4ELj1ELj16ENS_18Kernel_traits_baseILj256ES2_S2_fS2_fjLj128EEEEELb1ELb0ELb1EEEvNS_9FwdParamsE,"",@"SHT_CUDA_INFO"
	.sectionflags	@""
	.align	4


	//----- nvinfo : EIATTR_CUDA_API_VERSION
	.align		4
        /*0000*/ 	.byte	0x04, 0x37
        /*0002*/ 	.short	(.L_1012 - .L_1011)
.L_1011:
        /*0004*/ 	.word	0x00000082


	//----- nvinfo : EIATTR_KPARAM_INFO
	.align		4
.L_1012:
        /*0008*/ 	.byte	0x04, 0x17
        /*000a*/ 	.short	(.L_1014 - .L_1013)
.L_1013:
        /*000c*/ 	.word	0x00000000
        /*0010*/ 	.short	0x0000
        /*0012*/ 	.short	0x0000
        /*0014*/ 	.byte	0x00, 0xf0, 0xa1, 0x03


	//----- nvinfo : EIATTR_SPARSE_MMA_MASK
	.align		4
.L_1014:
        /*0018*/ 	.byte	0x03, 0x50
        /*001a*/ 	.short	0x0000


	//----- nvinfo : EIATTR_MAXREG_COUNT
	.align		4
        /*001c*/ 	.byte	0x03, 0x1b
        /*001e*/ 	.short	0x00ff


	//----- nvinfo : EIATTR_MERCURY_ISA_VERSION
	.align		4
        /*0020*/ 	.byte	0x03, 0x5f
        /*0022*/ 	.short	0x0101


	//----- nvinfo : EIATTR_COOP_GROUP_MASK_REGIDS
	.align		4
        /*0024*/ 	.byte	0x04, 0x29
        /*0026*/ 	.short	(.L_1016 - .L_1015)


	//   ....[0]....
.L_1015:
        /*0028*/ 	.word	0xffffffff


	//   ....[1]....
        /*002c*/ 	.word	0xffffffff


	//   ....[2]....
        /*0030*/ 	.word	0xffffffff


	//   ....[3]....
        /*0034*/ 	.word	0xffffffff


	//   ....[4]....
        /*0038*/ 	.word	0xffffffff


	//   ....[5]....
        /*003c*/ 	.word	0xffffffff


	//   ....[6]....
        /*0040*/ 	.word	0xffffffff


	//   ....[7]....
        /*0044*/ 	.word	0xffffffff


	//   ....[8]....
        /*0048*/ 	.word	0xffffffff


	//   ....[9]....
        /*004c*/ 	.word	0xffffffff


	//   ....[10]....
        /*0050*/ 	.word	0x05000050


	//   ....[11]....
        /*0054*/ 	.word	0x05000050


	//   ....[12]....
        /*0058*/ 	.word	0x05000050


	//   ....[13]....
        /*005c*/ 	.word	0x05000050


	//   ....[14]....
        /*0060*/ 	.word	0x05000050


	//   ....[15]....
        /*0064*/ 	.word	0x05000050


	//   ....[16]....
        /*0068*/ 	.word	0x05000050


	//   ....[17]....
        /*006c*/ 	.word	0x05000050


	//   ....[18]....
        /*0070*/ 	.word	0x05000050


	//   ....[19]....
        /*0074*/ 	.word	0x05000050


	//----- nvinfo : EIATTR_COOP_GROUP_INSTR_OFFSETS
	.align		4
.L_1016:
        /*0078*/ 	.byte	0x04, 0x28
        /*007a*/ 	.short	(.L_1018 - .L_1017)


	//   ....[0]....
.L_1017:
        /*007c*/ 	.word	0x00006410


	//   ....[1]....
        /*0080*/ 	.word	0x00006430


	//   ....[2]....
        /*0084*/ 	.word	0x00006450


	//   ....[3]....
        /*0088*/ 	.word	0x00006480


	//   ....[4]....
        /*008c*/ 	.word	0x000064a0


	//   ....[5]....
        /*0090*/ 	.word	0x000065d0


	//   ....[6]....
        /*0094*/ 	.word	0x000065f0


	//   ....[7]....
        /*0098*/ 	.word	0x00006610


	//   ....[8]....
        /*009c*/ 	.word	0x00006630


	//   ....[9]....
        /*00a0*/ 	.word	0x00006650


	//   ....[10]....
        /*00a4*/ 	.word	0x00006af0


	//   ....[11]....
        /*00a8*/ 	.word	0x00006b90


	//   ....[12]....
        /*00ac*/ 	.word	0x00006c00


	//   ....[13]....
        /*00b0*/ 	.word	0x00006c80


	//   ....[14]....
        /*00b4*/ 	.word	0x00006cf0


	//   ....[15]....
        /*00b8*/ 	.word	0x00006e60


	//   ....[16]....
        /*00bc*/ 	.word	0x00006ed0


	//   ....[17]....
        /*00c0*/ 	.word	0x00006f40


	//   ....[18]....
        /*00c4*/ 	.word	0x00006fb0


	//   ....[19]....
        /*00c8*/ 	.word	0x00007020


	//----- nvinfo : EIATTR_VRC_CTA_INIT_COUNT
	.align		4
.L_1018:
        /*00cc*/ 	.byte	0x02, 0x4a
	.zero		1
	.zero		1


	//----- nvinfo : EIATTR_EXIT_INSTR_OFFSETS
	.align		4
        /*00d0*/ 	.byte	0x04, 0x1c
        /*00d2*/ 	.short	(.L_1020 - .L_1019)


	//   ....[0]....
.L_1019:
        /*00d4*/ 	.word	0x00000280


	//   ....[1]....
        /*00d8*/ 	.word	0x00006a80


	//----- nvinfo : EIATTR_MAX_THREADS
	.align		4
.L_1020:
        /*00dc*/ 	.byte	0x04, 0x05
        /*00de*/ 	.short	(.L_1022 - .L_1021)
.L_1021:
        /*00e0*/ 	.word	0x00000080
        /*00e4*/ 	.word	0x00000001
        /*00e8*/ 	.word	0x00000001


	//----- nvinfo : EIATTR_CRS_STACK_SIZE
	.align		4
.L_1022:
        /*00ec*/ 	.byte	0x04, 0x1e
        /*00ee*/ 	.short	(.L_1024 - .L_1023)
.L_1023:
        /*00f0*/ 	.word	0x00000000


	//----- nvinfo : EIATTR_CBANK_PARAM_SIZE
	.align		4
.L_1024:
        /*00f4*/ 	.byte	0x03, 0x19
        /*00f6*/ 	.short	0x00e8


	//----- nvinfo : EIATTR_PARAM_CBANK
	.align		4
        /*00f8*/ 	.byte	0x04, 0x0a
        /*00fa*/ 	.short	(.L_1026 - .L_1025)
	.align		4
.L_1025:
        /*00fc*/ 	.word	index@(.nv.constant0._ZN10layer_norm31ln_parallel_residual_fwd_kernelINS_13Kernel_traitsI13__nv_bfloat16S2_fS2_fjLj256ELj1ELj4ELj1ELj16ENS_18Kernel_traits_baseILj256ES2_S2_fS2_fjLj128EEEEELb1ELb0ELb1EEEvNS_9FwdParamsE)
        /*0100*/ 	.short	0x0380
        /*0102*/ 	.short	0x00e8


	//----- nvinfo : EIATTR_SW_WAR
	.align		4
.L_1026:
        /*0104*/ 	.byte	0x04, 0x36
        /*0106*/ 	.short	(.L_1028 - .L_1027)
.L_1027:
        /*0108*/ 	.word	0x00000008
.L_1028:


//--------------------- .nv.info._ZN10layer_norm31ln_parallel_residual_fwd_kernelINS_13Kernel_traitsI13__nv_bfloat16S2_fS2_fjLj256ELj1ELj4ELj1ELj16ENS_18Kernel_traits_baseILj256ES2_S2_fS2_fjLj128EEEEELb1ELb1ELb0EEEvNS_9FwdParamsE --------------------------
	.section	.nv.info._ZN10layer_norm31ln_parallel_residual_fwd_kernelINS_13Kernel_traitsI13__nv_bfloat16S2_fS2_fjLj256ELj1ELj4ELj1ELj16ENS_18Kernel_traits_baseILj256ES2_S2_fS2_fjLj128EEEEELb1ELb1ELb0EEEvNS_9FwdParamsE,"",@"SHT_CUDA_INFO"
	.sectionflags	@""
	.align	4


	//----- nvinfo : EIATTR_CUDA_API_VERSION
	.align		4
        /*0000*/ 	.byte	0x04, 0x37
        /*0002*/ 	.short	(.L_1030 - .L_1029)
.L_1029:
        /*0004*/ 	.word	0x00000082


	//----- nvinfo : EIATTR_KPARAM_INFO
	.align		4
.L_1030:
        /*0008*/ 	.byte	0x04, 0x17
        /*000a*/ 	.short	(.L_1032 - .L_1031)
.L_1031:
        /*000c*/ 	.word	0x00000000
        /*0010*/ 	.short	0x0000
        /*0012*/ 	.short	0x0000
        /*0014*/ 	.byte	0x00, 0xf0, 0xa1, 0x03


	//----- nvinfo : EIATTR_SPARSE_MMA_MASK
	.align		4
.L_1032:
        /*0018*/ 	.byte	0x03, 0x50
        /*001a*/ 	.short	0x0000


	//----- nvinfo : EIATTR_MAXREG_COUNT
	.align		4
        /*001c*/ 	.byte	0x03, 0x1b
        /*001e*/ 	.short	0x00ff


	//----- nvinfo : EIATTR_MERCURY_ISA_VERSION
	.align		4
        /*0020*/ 	.byte	0x03, 0x5f
        /*0022*/ 	.short	0x0101


	//----- nvinfo : EIATTR_COOP_GROUP_MASK_REGIDS
	.align		4
        /*0024*/ 	.byte	0x04, 0x29
        /*0026*/ 	.short	(.L_1034 - .L_1033)


	//   ....[0]....
.L_1033:
        /*0028*/ 	.word	0xffffffff


	//   ....[1]....
        /*002c*/ 	.word	0xffffffff


	//   ....[2]....
        /*0030*/ 	.word	0xffffffff


	//   ....[3]....
        /*0034*/ 	.word	0xffffffff


	//   ....[4]....
        /*0038*/ 	.word	0xffffffff


	//   ....[5]....
        /*003c*/ 	.word	0xffffffff


	//   ....[6]....
        /*0040*/ 	.word	0xffffffff


	//   ....[7]....
        /*0044*/ 	.word	0xffffffff


	//   ....[8]....
        /*0048*/ 	.word	0xffffffff


	//   ....[9]....
        /*004c*/ 	.word	0xffffffff


	//   ....[10]....
        /*0050*/ 	.word	0x0500003e


	//   ....[11]....
        /*0054*/ 	.word	0x0500003e


	//   ....[12]....
        /*0058*/ 	.word	0x0500003e


	//   ....[13]....
        /*005c*/ 	.word	0x0500003e


	//   ....[14]....
        /*0060*/ 	.word	0x0500003e


	//   ....[15]....
        /*0064*/ 	.word	0x0500003e


	//   ....[16]....
        /*0068*/ 	.word	0x0500003e


	//   ....[17]....
        /*006c*/ 	.word	0x0500003e


	//   ....[18]....
        /*0070*/ 	.word	0x0500003e


	//   ....[19]....
        /*0074*/ 	.word	0x0500003e


	//----- nvinfo : EIATTR_COOP_GROUP_INSTR_OFFSETS
	.align		4
.L_1034:
        /*0078*/ 	.byte	0x04, 0x28
        /*007a*/ 	.short	(.L_1036 - .L_1035)


	//   ....[0]....
.L_1035:
        /*007c*/ 	.word	0x00006080


	//   ....[1]....
        /*0080*/ 	.word	0x000060a0


	//   ....[2]....
        /*0084*/ 	.word	0x000060c0


	//   ....[3]....
        /*0088*/ 	.word	0x000060e0


	//   ....[4]....
        /*008c*/ 	.word	0x00006110


	//   ....[5]....
        /*0090*/ 	.word	0x00006260


	//   ....[6]....
        /*0094*/ 	.word	0x00006280


	//   ....[7]....
        /*0098*/ 	.word	0x000062a0


	//   ....[8]....
        /*009c*/ 	.word	0x000062c0


	//   ....[9]....
        /*00a0*/ 	.word	0x000062e0


	//   ....[10]....
        /*00a4*/ 	.word	0x00006800


	//   ....[11]....
        /*00a8*/ 	.word	0x000068a0


	//   ....[12]....
        /*00ac*/ 	.word	0x00006910


	//   ....[13]....
        /*00b0*/ 	.word	0x00006980


	//   ....[14]....
        /*00b4*/ 	.word	0x00006a00


	//   ....[15]....
        /*00b8*/ 	.word	0x00006b90


	//   ....[16]....
        /*00bc*/ 	.word	0x00006c00


	//   ....[17]....
        /*00c0*/ 	.word	0x00006c70


	//   ....[18]....
        /*00c4*/ 	.word	0x00006ce0


	//   ....[19]....
        /*00c8*/ 	.word	0x00006d50


	//----- nvinfo : EIATTR_VRC_CTA_INIT_COUNT
	.align		4
.L_1036:
        /*00cc*/ 	.byte	0x02, 0x4a
	.zero		1
	.zero		1


	//----- nvinfo : EIATTR_EXIT_INSTR_OFFSETS
	.align		4
        /*00d0*/ 	.byte	0x04, 0x1c
        /*00d2*/ 	.short	(.L_1038 - .L_1037)


	//   ....[0]....
.L_1037:
        /*00d4*/ 	.word	0x00000440


	//   ....[1]....
        /*00d8*/ 	.word	0x00006790


	//----- nvinfo : EIATTR_MAX_THREADS
	.align		4
.L_1038:
        /*00dc*/ 	.byte	0x04, 0x05
        /*00de*/ 	.short	(.L_1040 - .L_1039)
.L_1039:
        /*00e0*/ 	.word	0x00000080
        /*00e4*/ 	.word	0x00000001
        /*00e8*/ 	.word	0x00000001


	//----- nvinfo : EIATTR_CRS_STACK_SIZE
	.align		4
.L_1040:
        /*00ec*/ 	.byte	0x04, 0x1e
        /*00ee*/ 	.short	(.L_1042 - .L_1041)
.L_1041:
        /*00f0*/ 	.word	0x00000000


	//----- nvinfo : EIATTR_CBANK_PARAM_SIZE
	.align		4
.L_1042:
        /*00f4*/ 	.byte	0x03, 0x19
        /*00f6*/ 	.short	0x00e8


	//----- nvinfo : EIATTR_PARAM_CBANK
	.align		4
        /*00f8*/ 	.byte	0x04, 0x0a
        /*00fa*/ 	.short	(.L_1044 - .L_1043)
	.align		4
.L_1043:
        /*00fc*/ 	.word	index@(.nv.constant0._ZN10layer_norm31ln_parallel_residual_fwd_kernelINS_13Kernel_traitsI13__nv_bfloat16S2_fS2_fjLj256ELj1ELj4ELj1ELj16ENS_18Kernel_traits_baseILj256ES2_S2_fS2_fjLj128EEEEELb1ELb1ELb0EEEvNS_9FwdParamsE)
        /*0100*/ 	.short	0x0380
        /*0102*/ 	.short	0x00e8


	//----- nvinfo : EIATTR_SW_WAR
	.align		4
.L_1044:
        /*0104*/ 	.byte	0x04, 0x36
        /*0106*/ 	.short	(.L_1046 - .L_1045)
.L_1045:
        /*0108*/ 	.word	0x00000008
.L_1046:


//--------------------- .nv.info._ZN10layer_norm31ln_parallel_residual_fwd_kernelINS_13Kernel_traitsI13__nv_bfloat16S2_fS2_fjLj256ELj1ELj4ELj1ELj16ENS_18Kernel_traits_baseILj256ES2_S2_fS2_fjLj128EEEEELb1ELb1ELb1EEEvNS_9FwdParamsE --------------------------
	.section	.nv.info._ZN10layer_norm31ln_parallel_residual_fwd_kernelINS_13Kernel_traitsI13__nv_bfloat16S2_fS2_fjLj256ELj1ELj4ELj1ELj16ENS_18Kernel_traits_baseILj256ES2_S2_fS2_fjLj128EEEEELb1ELb1ELb1EEEvNS_9FwdParamsE,"",@"SHT_CUDA_INFO"
	.sectionflags	@""
	.align	4


	//----- nvinfo : EIATTR_CUDA_API_VERSION
	.align		4
        /*0000*/ 	.byte	0x04, 0x37
        /*0002*/ 	.short	(.L_1048 - .L_1047)
.L_1047:
        /*0004*/ 	.word	0x00000082


	//----- nvinfo : EIATTR_KPARAM_INFO
	.align		4
.L_1048:
        /*0008*/ 	.byte	0x04, 0x17
        /*000a*/ 	.short	(.L_1050 - .L_1049)
.L_1049:
        /*000c*/ 	.word	0x00000000
        /*0010*/ 	.short	0x0000
        /*0012*/ 	.short	0x0000
        /*0014*/ 	.byte	0x00, 0xf0, 0xa1, 0x03


	//----- nvinfo : EIATTR_SPARSE_MMA_MASK
	.align		4
.L_1050:
        /*0018*/ 	.byte	0x03, 0x50
        /*001a*/ 	.short	0x0000


	//----- nvinfo : EIATTR_MAXREG_COUNT
	.align		4
        /*001c*/ 	.byte	0x03, 0x1b
        /*001e*/ 	.short	0x00ff


	//----- nvinfo : EIATTR_MERCURY_ISA_VERSION
	.align		4
        /*0020*/ 	.byte	0x03, 0x5f
        /*0022*/ 	.short	0x0101


	//----- nvinfo : EIATTR_COOP_GROUP_MASK_REGIDS
	.align		4
        /*0024*/ 	.byte	0x04, 0x29
        /*0026*/ 	.short	(.L_1052 - .L_1051)


	//   ....[0]....
.L_1051:
        /*0028*/ 	.word	0xffffffff


	//   ....[1]....
        /*002c*/ 	.word	0xffffffff


	//   ....[2]....
        /*0030*/ 	.word	0xffffffff


	//   ....[3]....
        /*0034*/ 	.word	0xffffffff


	//   ....[4]....
        /*0038*/ 	.word	0xffffffff


	//   ....[5]....
        /*003c*/ 	.word	0xffffffff


	//   ....[6]....
        /*0040*/ 	.word	0xffffffff


	//   ....[7]....
        /*0044*/ 	.word	0xffffffff


	//   ....[8]....
        /*0048*/ 	.word	0xffffffff


	//   ....[9]....
        /*004c*/ 	.word	0xffffffff


	//   ....[10]....
        /*0050*/ 	.word	0x0500003b


	//   ....[11]....
        /*0054*/ 	.word	0x0500003b


	//   ....[12]....
        /*0058*/ 	.word	0x0500003b


	//   ....[13]....
        /*005c*/ 	.word	0x0500003b


	//   ....[14]....
        /*0060*/ 	.word	0x0500003b


	//   ....[15]....
        /*0064*/ 	.word	0x0500003b


	//   ....[16]....
        /*0068*/ 	.word	0x0500003b


	//   ....[17]....
        /*006c*/ 	.word	0x0500003b


	//   ....[18]....
        /*0070*/ 	.word	0x0500003b


	//   ....[19]....
        /*0074*/ 	.word	0x0500003b


	//----- nvinfo : EIATTR_COOP_GROUP_INSTR_OFFSETS
	.align		4
.L_1052:
        /*0078*/ 	.byte	0x04, 0x28
        /*007a*/ 	.short	(.L_1054 - .L_1053)


	//   ....[0]....
.L_1053:
        /*007c*/ 	.word	0x00006320


	//   ....[1]....
        /*0080*/ 	.word	0x00006340


	//   ....[2]....
        /*0084*/ 	.word	0x00006360


	//   ....[3]....
        /*0088*/ 	.word	0x00006380


	//   ....[4]....
        /*008c*/ 	.word	0x000063b0


	//   ....[5]....
        /*0090*/ 	.word	0x000064e0


	//   ....[6]....
        /*0094*/ 	.word	0x00006500


	//   ....[7]....
        /*0098*/ 	.word	0x00006520


	//   ....[8]....
        /*009c*/ 	.word	0x00006540


	//   ....[9]....
        /*00a0*/ 	.word	0x00006560


	//   ....[10]....
        /*00a4*/ 	.word	0x00006910


	//   ....[11]....
        /*00a8*/ 	.word	0x000069b0


	//   ....[12]....
        /*00ac*/ 	.word	0x00006a20


	//   ....[13]....
        /*00b0*/ 	.word	0x00006a90


	//   ....[14]....
        /*00b4*/ 	.word	0x00006b10


	//   ....[15]....
        /*00b8*/ 	.word	0x00006c90


	//   ....[16]....
        /*00bc*/ 	.word	0x00006d00


	//   ....[17]....
        /*00c0*/ 	.word	0x00006d70


	//   ....[18]....
        /*00c4*/ 	.word	0x00006de0


	//   ....[19]....
        /*00c8*/ 	.word	0x00006e50


	//----- nvinfo : EIATTR_VRC_CTA_INIT_COUNT
	.align		4
.L_1054:
        /*00cc*/ 	.byte	0x02, 0x4a
	.zero		1
	.zero		1


	//----- nvinfo : EIATTR_EXIT_INSTR_OFFSETS
	.align		4
        /*00d0*/ 	.byte	0x04, 0x1c
        /*00d2*/ 	.short	(.L_1056 - .L_1055)


	//   ....[0]....
.L_1055:
        /*00d4*/ 	.word	0x000001f0


	//   ....[1]....
        /*00d8*/ 	.word	0x000068a0


	//----- nvinfo : EIATTR_MAX_THREADS
	.align		4
.L_1056:
        /*00dc*/ 	.byte	0x04, 0x05
        /*00de*/ 	.short	(.L_1058 - .L_1057)
.L_1057:
        /*00e0*/ 	.word	0x00000080
        /*00e4*/ 	.word	0x00000001
        /*00e8*/ 	.word	0x00000001


	//----- nvinfo : EIATTR_CRS_STACK_SIZE
	.align		4
.L_1058:
        /*00ec*/ 	.byte	0x04, 0x1e
        /*00ee*/ 	.short	(.L_1060 - .L_1059)
.L_1059:
        /*00f0*/ 	.word	0x00000000


	//----- nvinfo : EIATTR_CBANK_PARAM_SIZE
	.align		4
.L_1060:
        /*00f4*/ 	.byte	0x03, 0x19
        /*00f6*/ 	.short	0x00e8


	//----- nvinfo : EIATTR_PARAM_CBANK
	.align		4
        /*00f8*/ 	.byte	0x04, 0x0a
        /*00fa*/ 	.short	(.L_1062 - .L_1061)
	.align		4
.L_1061:
        /*00fc*/ 	.word	index@(.nv.constant0._ZN10layer_norm31ln_parallel_residual_fwd_kernelINS_13Kernel_traitsI13__nv_bfloat16S2_fS2_fjLj256ELj1ELj4ELj1ELj16ENS_18Kernel_traits_baseILj256ES2_S2_fS2_fjLj128EEEEELb1ELb1ELb1EEEvNS_9FwdParamsE)
        /*0100*/ 	.short	0x0380
        /*0102*/ 	.short	0x00e8


	//----- nvinfo : EIATTR_SW_WAR
	.align		4
.L_1062:
        /*0104*/ 	.byte	0x04, 0x36
        /*0106*/ 	.short	(.L_1064 - .L_1063)
.L_1063:
        /*0108*/ 	.word	0x00000008
.L_1064:


//--------------------- .nv.info._ZN10layer_norm31ln_parallel_residual_fwd_kernelINS_13Kernel_traitsIf13__nv_bfloat16fS2_fjLj256ELj1ELj4ELj1ELj16ENS_18Kernel_traits_baseILj256EfS2_fS2_fjLj128EEEEELb0ELb0ELb0EEEvNS_9FwdParamsE --------------------------
	.section	.nv.info._ZN10layer_norm31ln_parallel_residual_fwd_kernelINS_13Kernel_traitsIf13__nv_bfloat16fS2_fjLj256ELj1ELj4ELj1ELj16ENS_18Kernel_traits_baseILj256EfS2_fS2_fjLj128EEEEELb0ELb0ELb0EEEvNS_9FwdParamsE,"",@"SHT_CUDA_INFO"
	.sectionflags	@""
	.align	4


	//----- nvinfo : EIATTR_CUDA_API_VERSION
	.align		4
        /*0000*/ 	.byte	0x04, 0x37
        /*0002*/ 	.short	(.L_1066 - .L_1065)
.L_1065:
        /*0004*/ 	.word	0x00000082


	//----- nvinfo : EIATTR_KPARAM_INFO
	.align		4
.L_1066:
        /*0008*/ 	.byte	0x04, 0x17
        /*000a*/ 	.short	(.L_1068 - .L_1067)
.L_1067:
        /*000c*/ 	.word	0x00000000
        /*0010*/ 	.short	0x0000
        /*0012*/ 	.short	0x0000
        /*0014*/ 	.byte	0x00, 0xf0, 0xa1, 0x03


	//----- nvinfo : EIATTR_SPARSE_MMA_MASK
	.align		4
.L_1068:
        /*0018*/ 	.byte	0x03, 0x50
        /*001a*/ 	.short	0x0000


	//----- nvinfo : EIATTR_MAXREG_COUNT
	.align		4
        /*001c*/ 	.byte	0x03, 0x1b
        /*001e*/ 	.short	0x00ff


	//----- nvinfo : EIATTR_MERCURY_ISA_VERSION
	.align		4
        /*0020*/ 	.byte	0x03, 0x5f
        /*0022*/ 	.short	0x0101


	//----- nvinfo : EIATTR_COOP_GROUP_MASK_REGIDS
	.align		4
        /*0024*/ 	.byte	0x04, 0x29
        /*0026*/ 	.short	(.L_1070 - .L_1069)


	//   ....[0]....
.L_1069:
        /*0028*/ 	.word	0xffffffff


	//   ....[1]....
        /*002c*/ 	.word	0xffffffff


	//   ....[2]....
        /*0030*/ 	.word	0xffffffff


	//   ....[3]....
        /*0034*/ 	.word	0xffffffff


	//   ....[4]....
        /*0038*/ 	.word	0xffffffff


	//   ....[5]....
        /*003c*/ 	.word	0xffffffff


	//   ....[6]....
        /*0040*/ 	.word	0xffffffff


	//   ....[7]....
        /*0044*/ 	.word	0xffffffff


	//   ....[8]....
        /*0048*/ 	.word	0xffffffff


	//   ....[9]....
        /*004c*/ 	.word	0xffffffff


	//   ....[10]....
        /*0050*/ 	.word	0x0500003a


	//   ....[11]....
        /*0054*/ 	.word	0x0500003a


	//   ....[12]....
        /*0058*/ 	.word	0x0500003a


	//   ....[13]....
        /*005c*/ 	.word	0x0500003a


	//   ....[14]....
        /*0060*/ 	.word	0x0500003a


	//   ....[15]....
        /*0064*/ 	.word	0x0500003a


	//   ....[16]....
        /*0068*/ 	.word	0x0500003a


	//   ....[17]....
        /*006c*/ 	.word	0x0500003a


	//   ....[18]....
        /*0070*/ 	.word	0x0500003a


	//   ....[19]....
        /*0074*/ 	.word	0x0500003a


	//----- nvinfo : EIATTR_COOP_GROUP_INSTR_OFFSETS
	.align		4
.L_1070:
        /*0078*/ 	.byte	0x04, 0x28
        /*007a*/ 	.short	(.L_1072 - .L_1071)


	//   ....[0]....
.L_1071:
        /*007c*/ 	.word	0x00000d60


	//   ....[1]....
        /*0080*/ 	.word	0x00000d80


	//   ....[2]....
        /*0084*/ 	.word	0x00000da0


	//   ....[3]....
        /*0088*/ 	.word	0x00000dd0


	//   ....[4]....
        /*008c*/ 	.word	0x00000df0


	//   ....[5]....
        /*0090*/ 	.word	0x00000f40


	//   ....[6]....
        /*0094*/ 	.word	0x00000f60


	//   ....[7]....
        /*0098*/ 	.word	0x00000f80


	//   ....[8]....
        /*009c*/ 	.word	0x00000fa0


	//   ....[9]....
        /*00a0*/ 	.word	0x00000fc0


	//   ....[10]....
        /*00a4*/ 	.word	0x00001460


	//   ....[11]....
        /*00a8*/ 	.word	0x00001500


	//   ....[12]....
        /*00ac*/ 	.word	0x00001570


	//   ....[13]....
        /*00b0*/ 	.word	0x000015f0


	//   ....[14]....
        /*00b4*/ 	.word	0x00001660


	//   ....[15]....
        /*00b8*/ 	.word	0x00001810


	//   ....[16]....
        /*00bc*/ 	.word	0x00001880


	//   ....[17]....
        /*00c0*/ 	.word	0x000018f0


	//   ....[18]....
        /*00c4*/ 	.word	0x00001960


	//   ....[19]....
        /*00c8*/ 	.word	0x000019d0


	//----- nvinfo : EIATTR_VRC_CTA_INIT_COUNT
	.align		4
.L_1072:
        /*00cc*/ 	.byte	0x02, 0x4a
	.zero		1
	.zero		1


	//----- nvinfo : EIATTR_EXIT_INSTR_OFFSETS
	.align		4
        /*00d0*/ 	.byte	0x04, 0x1c
        /*00d2*/ 	.short	(.L_1074 - .L_1073)


	//   ....[0]....
.L_1073:
        /*00d4*/ 	.word	0x00000310


	//   ....[1]....
        /*00d8*/ 	.word	0x000013f0


	//----- nvinfo : EIATTR_MAX_THREADS
	.align		4
.L_1074:
        /*00dc*/ 	.byte	0x04, 0x05
        /*00de*/ 	.short	(.L_1076 - .L_1075)
.L_1075:
        /*00e0*/ 	.word	0x00000080
        /*00e4*/ 	.word	0x00000001
        /*00e8*/ 	.word	0x00000001


	//----- nvinfo : EIATTR_CRS_STACK_SIZE
	.align		4
.L_1076:
        /*00ec*/ 	.byte	0x04, 0x1e
        /*00ee*/ 	.short	(.L_1078 - .L_1077)
.L_1077:
        /*00f0*/ 	.word	0x00000000


	//----- nvinfo : EIATTR_CBANK_PARAM_SIZE
	.align		4
.L_1078:
        /*00f4*/ 	.byte	0x03, 0x19
        /*00f6*/ 	.short	0x00e8


	//----- nvinfo : EIATTR_PARAM_CBANK
	.align		4
        /*00f8*/ 	.byte	0x04, 0x0a
        /*00fa*/ 	.short	(.L_1080 - .L_1079)
	.align		4
.L_1079:
        /*00fc*/ 	.word	index@(.nv.constant0._ZN10layer_norm31ln_parallel_residual_fwd_kernelINS_13Kernel_traitsIf13__nv_bfloat16fS2_fjLj256ELj1ELj4ELj1ELj16ENS_18Kernel_traits_baseILj256EfS2_fS2_fjLj128EEEEELb0ELb0ELb0EEEvNS_9FwdParamsE)
        /*0100*/ 	.short	0x0380
        /*0102*/ 	.short	0x00e8


	//----- nvinfo : EIATTR_SW_WAR
	.align		4
.L_1080:
        /*0104*/ 	.byte	0x04, 0x36
        /*0106*/ 	.short	(.L_1082 - .L_1081)
.L_1081:
        /*0108*/ 	.word	0x00000008
.L_1082:


//--------------------- .nv.info._ZN10layer_norm31ln_parallel_residual_fwd_kernelINS_13Kernel_traitsIf13__nv_bfloat16fS2_fjLj256ELj1ELj4ELj1ELj16ENS_18Kernel_traits_baseILj256EfS2_fS2_fjLj128EEEEELb0ELb0ELb1EEEvNS_9FwdParamsE --------------------------
	.section	.nv.info._ZN10layer_norm31ln_parallel_residual_fwd_kernelINS_13Kernel_traitsIf13__nv_bfloat16fS2_fjLj256ELj1ELj4ELj1ELj16ENS_18Kernel_traits_baseILj256EfS2_fS2_fjLj128EEEEELb0ELb0ELb1EEEvNS_9FwdParamsE,"",@"SHT_CUDA_INFO"
	.sectionflags	@""
	.align	4


	//----- nvinfo : EIATTR_CUDA_API_VERSION
	.align		4
        /*0000*/ 	.byte	0x04, 0x37
        /*0002*/ 	.short	(.L_1084 - .L_1083)
.L_1083:
        /*0004*/ 	.word	0x00000082


	//----- nvinfo : EIATTR_KPARAM_INFO
	.align		4
.L_1084:
        /*0008*/ 	.byte	0x04, 0x17
        /*000a*/ 	.short	(.L_1086 - .L_1085)
.L_1085:
        /*000c*/ 	.word	0x00000000
        /*0010*/ 	.short	0x0000
        /*0012*/ 	.short	0x0000
        /*0014*/ 	.byte	0x00, 0xf0, 0xa1, 0x03


	//----- nvinfo : EIATTR_SPARSE_MMA_MASK
	.align		4
.L_1086:
        /*0018*/ 	.byte	0x03, 0x50
        /*001a*/ 	.short	0x0000


	//----- nvinfo : EIATTR_MAXREG_COUNT
	.align		4
        /*001c*/ 	.byte	0x03, 0x1b
        /*001e*/ 	.short	0x00ff


	//----- nvinfo : EIATTR_MERCURY_ISA_VERSION
	.align		4
        /*0020*/ 	.byte	0x03, 0x5f
        /*0022*/ 	.short	0x0101


	//----- nvinfo : EIATTR_COOP_GROUP_MASK_REGIDS
	.align		4
        /*0024*/ 	.byte	0x04, 0x29
        /*0026*/ 	.short	(.L_1088 - .L_1087)


	//   ....[0]....
.L_1087:
        /*0028*/ 	.word	0xffffffff


	//   ....[1]....
        /*002c*/ 	.word	0xffffffff


	//   ....[2]....
        /*0030*/ 	.word	0xffffffff


	//   ....[3]....
        /*0034*/ 	.word	0xffffffff


	//   ....[4]....
        /*0038*/ 	.word	0xffffffff


	//   ....[5]....
        /*003c*/ 	.word	0xffffffff


	//   ....[6]....
        /*0040*/ 	.word	0xffffffff


	//   ....[7]....
        /*0044*/ 	.word	0xffffffff


	//   ....[8]....
        /*0048*/ 	.word	0xffffffff


	//   ....[9]....
        /*004c*/ 	.word	0xffffffff


	//   ....[10]....
        /*0050*/ 	.word	0x0500003b


	//   ....[11]....
        /*0054*/ 	.word	0x0500003b


	//   ....[12]....
        /*0058*/ 	.word	0x0500003b


	//   ....[13]....
        /*005c*/ 	.word	0x0500003b


	//   ....[14]....
        /*0060*/ 	.word	0x0500003b


	//   ....[15]....
        /*0064*/ 	.word	0x0500003b


	//   ....[16]....
        /*0068*/ 	.word	0x0500003b


	//   ....[17]....
        /*006c*/ 	.word	0x0500003b


	//   ....[18]....
        /*0070*/ 	.word	0x0500003b


	//   ....[19]....
        /*0074*/ 	.word	0x0500003b


	//----- nvinfo : EIATTR_COOP_GROUP_INSTR_OFFSETS
	.align		4
.L_1088:
        /*0078*/ 	.byte	0x04, 0x28
        /*007a*/ 	.short	(.L_1090 - .L_1089)


	//   ....[0]....
.L_1089:
        /*007c*/ 	.word	0x00000c80


	//   ....[1]....
        /*0080*/ 	.word	0x00000ca0


	//   ....[2]....
        /*0084*/ 	.word	0x00000cc0


	//   ....[3]....
        /*0088*/ 	.word	0x00000cf0


	//   ....[4]....
        /*008c*/ 	.word	0x00000d10


	//   ....[5]....
        /*0090*/ 	.word	0x00000e40


	//   ....[6]....
        /*0094*/ 	.word	0x00000e60


	//   ....[7]....
        /*0098*/ 	.word	0x00000e80


	//   ....[8]....
        /*009c*/ 	.word	0x00000ea0


	//   ....[9]....
        /*00a0*/ 	.word	0x00000ec0


	//   ....[10]....
        /*00a4*/ 	.word	0x00001330


	//   ....[11]....
        /*00a8*/ 	.word	0x000013d0


	//   ....[12]....
        /*00ac*/ 	.word	0x00001440


	//   ....[13]....
        /*00b0*/ 	.word	0x000014c0


	//   ....[14]....
        /*00b4*/ 	.word	0x00001530


	//   ....[15]....
        /*00b8*/ 	.word	0x000016b0


	//   ....[16]....
        /*00bc*/ 	.word	0x00001720


	//   ....[17]....
        /*00c0*/ 	.word	0x00001790


	//   ....[18]....
        /*00c4*/ 	.word	0x00001800


	//   ....[19]....
        /*00c8*/ 	.word	0x00001870


	//----- nvinfo : EIATTR_VRC_CTA_INIT_COUNT
	.align		4
.L_1090:
        /*00cc*/ 	.byte	0x02, 0x4a
	.zero		1
	.zero		1


	//----- nvinfo : EIATTR_EXIT_INSTR_OFFSETS
	.align		4
        /*00d0*/ 	.byte	0x04, 0x1c
        /*00d2*/ 	.short	(.L_1092 - .L_1091)


	//   ....[0]....
.L_1091:
        /*00d4*/ 	.word	0x00000250


	//   ....[1]....
        /*00d8*/ 	.word	0x000012c0


	//----- nvinfo : EIATTR_MAX_THREADS
	.align		4
.L_1092:
        /*00dc*/ 	.byte	0x04, 0x05
        /*00de*/ 	.short	(.L_1094 - .L_1093)
.L_1093:
        /*00e0*/ 	.word	0x00000080
        /*00e4*/ 	.word	0x00000001
        /*00e8*/ 	.word	0x00000001


	//----- nvinfo : EIATTR_CRS_STACK_SIZE
	.align		4
.L_1094:
        /*00ec*/ 	.byte	0x04, 0x1e
        /*00ee*/ 	.short	(.L_1096 - .L_1095)
.L_1095:
        /*00f0*/ 	.word	0x00000000


	//----- nvinfo : EIATTR_CBANK_PARAM_SIZE
	.align		4
.L_1096:
        /*00f4*/ 	.byte	0x03, 0x19
        /*00f6*/ 	.short	0x00e8


	//----- nvinfo : EIATTR_PARAM_CBANK
	.align		4
        /*00f8*/ 	.byte	0x04, 0x0a
        /*00fa*/ 	.short	(.L_1098 - .L_1097)
	.align		4
.L_1097:
        /*00fc*/ 	.word	index@(.nv.constant0._ZN10layer_norm31ln_parallel_residual_fwd_kernelINS_13Kernel_traitsIf13__nv_bfloat16fS2_fjLj256ELj1ELj4ELj1ELj16ENS_18Kernel_traits_baseILj256EfS2_fS2_fjLj128EEEEELb0ELb0ELb1EEEvNS_9FwdParamsE)
        /*0100*/ 	.short	0x0380
        /*0102*/ 	.short	0x00e8


	//----- nvinfo : EIATTR_SW_WAR
	.align		4
.L_1098:
        /*0104*/ 	.byte	0x04, 0x36
        /*0106*/ 	.short	(.L_1100 - .L_1099)
.L_1099:
        /*0108*/ 	.word	0x00000008
.L_1100:


//--------------------- .nv.info._ZN10layer_norm31ln_parallel_residual_fwd_kernelINS_13Kernel_traitsIf13__nv_bfloat16fS2_fjLj256ELj1ELj4ELj1ELj16ENS_18Kernel_traits_baseILj256EfS2_fS2_fjLj128EEEEELb0ELb1ELb0EEEvNS_9FwdParamsE --------------------------
	.section	.nv.info._ZN10layer_norm31ln_parallel_residual_fwd_kernelINS_13Kernel_traitsIf13__nv_bfloat16fS2_fjLj256ELj1ELj4ELj1ELj16ENS_18Kernel_traits_baseILj256EfS2_fS2_fjLj128EEEEELb0ELb1ELb0EEEvNS_9FwdParamsE,"",@"SHT_CUDA_INFO"
	.sectionflags	@""
	.align	4


	//----- nvinfo : EIATTR_CUDA_API_VERSION
	.align		4
        /*0000*/ 	.byte	0x04, 0x37
        /*0002*/ 	.short	(.L_1102 - .L_1101)
.L_1101:
        /*0004*/ 	.word	0x00000082


	//----- nvinfo : EIATTR_KPARAM_INFO
	.align		4
.L_1102:
        /*0008*/ 	.byte	0x04, 0x17
        /*000a*/ 	.short	(.L_1104 - .L_1103)
.L_1103:
        /*000c*/ 	.word	0x00000000
        /*0010*/ 	.short	0x0000
        /*0012*/ 	.short	0x0000
        /*0014*/ 	.byte	0x00, 0xf0, 0xa1, 0x03


	//----- nvinfo : EIATTR_SPARSE_MMA_MASK
	.align		4
.L_1104:
        /*0018*/ 	.byte	0x03, 0x50
        /*001a*/ 	.short	0x0000


	//----- nvinfo : EIATTR_MAXREG_COUNT
	.align		4
        /*001c*/ 	.byte	0x03, 0x1b
        /*001e*/ 	.short	0x00ff


	//----- nvinfo : EIATTR_MERCURY_ISA_VERSION
	.align		4
        /*0020*/ 	.byte	0x03, 0x5f
        /*0022*/ 	.short	0x0101


	//----- nvinfo : EIATTR_COOP_GROUP_MASK_REGIDS
	.align		4
        /*0024*/ 	.byte	0x04, 0x29
        /*0026*/ 	.short	(.L_1106 - .L_1105)


	//   ....[0]....
.L_1105:
        /*0028*/ 	.word	0xffffffff


	//   ....[1]....
        /*002c*/ 	.word	0xffffffff


	//   ....[2]....
        /*0030*/ 	.word	0xffffffff


	//   ....[3]....
        /*0034*/ 	.word	0xffffffff


	//   ....[4]....
        /*0038*/ 	.word	0xffffffff


	//   ....[5]....
        /*003c*/ 	.word	0xffffffff


	//   ....[6]....
        /*0040*/ 	.word	0xffffffff


	//   ....[7]....
        /*0044*/ 	.word	0xffffffff


	//   ....[8]....
        /*0048*/ 	.word	0xffffffff


	//   ....[9]....
        /*004c*/ 	.word	0xffffffff


	//   ....[10]....
        /*0050*/ 	.word	0x05000027


	//   ....[11]....
        /*0054*/ 	.word	0x05000027


	//   ....[12]....
        /*0058*/ 	.word	0x05000027


	//   ....[13]....
        /*005c*/ 	.word	0x05000027


	//   ....[14]....
        /*0060*/ 	.word	0x05000027


	//   ....[15]....
        /*0064*/ 	.word	0x05000027


	//   ....[16]....
        /*0068*/ 	.word	0x05000027


	//   ....[17]....
        /*006c*/ 	.word	0x05000027


	//   ....[18]....
        /*0070*/ 	.word	0x05000027


	//   ....[19]....
        /*0074*/ 	.word	0x05000027


	//----- nvinfo : EIATTR_COOP_GROUP_INSTR_OFFSETS
	.align		4
.L_1106:
        /*0078*/ 	.byte	0x04, 0x28
        /*007a*/ 	.short	(.L_1108 - .L_1107)


	//   ....[0]....
.L_1107:
        /*007c*/ 	.word	0x00000c50


	//   ....[1]....
        /*0080*/ 	.word	0x00000c70


	//   ....[2]....
        /*0084*/ 	.word	0x00000c90


	//   ....[3]....
        /*0088*/ 	.word	0x00000cb0


	//   ....[4]....
        /*008c*/ 	.word	0x00000ce0


	//   ....[5]....
        /*0090*/ 	.word	0x00000e30


	//   ....[6]....
        /*0094*/ 	.word	0x00000e50


	//   ....[7]....
        /*0098*/ 	.word	0x00000e70


	//   ....[8]....
        /*009c*/ 	.word	0x00000e90


	//   ....[9]....
        /*00a0*/ 	.word	0x00000eb0


	//   ....[10]....
        /*00a4*/ 	.word	0x00001260


	//   ....[11]....
        /*00a8*/ 	.word	0x00001300


	//   ....[12]....
        /*00ac*/ 	.word	0x00001370


	//   ....[13]....
        /*00b0*/ 	.word	0x000013e0


	//   ....[14]....
        /*00b4*/ 	.word	0x00001460


	//   ....[15]....
        /*00b8*/ 	.word	0x00001610


	//   ....[16]....
        /*00bc*/ 	.word	0x00001680


	//   ....[17]....
        /*00c0*/ 	.word	0x000016f0


	//   ....[18]....
        /*00c4*/ 	.word	0x00001760


	//   ....[19]....
        /*00c8*/ 	.word	0x000017d0


	//----- nvinfo : EIATTR_VRC_CTA_INIT_COUNT
	.align		4
.L_1108:
        /*00cc*/ 	.byte	0x02, 0x4a
	.zero		1
	.zero		1


	//----- nvinfo : EIATTR_EXIT_INSTR_OFFSETS
	.align		4
        /*00d0*/ 	.byte	0x04, 0x1c
        /*00d2*/ 	.short	(.L_1110 - .L_1109)


	//   ....[0]....
.L_1109:
        /*00d4*/ 	.word	0x00000220


	//   ....[1]....
        /*00d8*/ 	.word	0x000011f0


	//----- nvinfo : EIATTR_MAX_THREADS
	.align		4
.L_1110:
        /*00dc*/ 	.byte	0x04, 0x05
        /*00de*/ 	.short	(.L_1112 - .L_1111)
.L_1111:
        /*00e0*/ 	.word	0x00000080
        /*00e4*/ 	.word	0x00000001
        /*00e8*/ 	.word	0x00000001


	//----- nvinfo : EIATTR_CRS_STACK_SIZE
	.align		4
.L_1112:
        /*00ec*/ 	.byte	0x04, 0x1e
        /*00ee*/ 	.short	(.L_1114 - .L_1113)
.L_1113:
        /*00f0*/ 	.word	0x00000000


	//----- nvinfo : EIATTR_CBANK_PARAM_SIZE
	.align		4
.L_1114:
        /*00f4*/ 	.byte	0x03, 0x19
        /*00f6*/ 	.short	0x00e8


	//----- nvinfo : EIATTR_PARAM_CBANK
	.align		4
        /*00f8*/ 	.byte	0x04, 0x0a
        /*00fa*/ 	.short	(.L_1116 - .L_1115)
	.align		4
.L_1115:
        /*00fc*/ 	.word	index@(.nv.constant0._ZN10layer_norm31ln_parallel_residual_fwd_kernelINS_13Kernel_traitsIf13__nv_bfloat16fS2_fjLj256ELj1ELj4ELj1ELj16ENS_18Kernel_traits_baseILj256EfS2_fS2_fjLj128EEEEELb0ELb1ELb0EEEvNS_9FwdParamsE)
        /*0100*/ 	.short	0x0380
        /*0102*/ 	.short	0x00e8


	//----- nvinfo : EIATTR_SW_WAR
	.align		4
.L_1116:
        /*0104*/ 	.byte	0x04, 0x36
        /*0106*/ 	.short	(.L_1118 - .L_1117)
.L_1117:
        /*0108*/ 	.word	0x00000008
.L_1118:


//--------------------- .nv.info._ZN10layer_norm31ln_parallel_residual_fwd_kernelINS_13Kernel_traitsIf13__nv_bfloat16fS2_fjLj256ELj1ELj4ELj1ELj16ENS_18Kernel_traits_baseILj256EfS2_fS2_fjLj128EEEEELb0ELb1ELb1EEEvNS_9FwdParamsE --------------------------
	.section	.nv.info._ZN10layer_norm31ln_parallel_residual_fwd_kernelINS_13Kernel_traitsIf13__nv_bfloat16fS2_fjLj256ELj1ELj4ELj1ELj16ENS_18Kernel_traits_baseILj256EfS2_fS2_fjLj128EEEEELb0ELb1ELb1EEEvNS_9FwdParamsE,"",@"SHT_CUDA_INFO"
	.sectionflags	@""
	.align	4


	//----- nvinfo : EIATTR_CUDA_API_VERSION
	.align		4
        /*0000*/ 	.byte	0x04, 0x37
        /*0002*/ 	.short	(.L_1120 - .L_1119)
.L_1119:
        /*0004*/ 	.word	0x00000082


	//----- nvinfo : EIATTR_KPARAM_INFO
	.align		4
.L_1120:
        /*0008*/ 	.byte	0x04, 0x17
        /*000a*/ 	.short	(.L_1122 - .L_1121)
.L_1121:
        /*000c*/ 	.word	0x00000000
        /*0010*/ 	.short	0x0000
        /*0012*/ 	.short	0x0000
        /*0014*/ 	.byte	0x00, 0xf0, 0xa1, 0x03


	//----- nvinfo : EIATTR_SPARSE_MMA_MASK
	.align		4
.L_1122:
        /*0018*/ 	.byte	0x03, 0x50
        /*001a*/ 	.short	0x0000


	//----- nvinfo : EIATTR_MAXREG_COUNT
	.align		4
        /*001c*/ 	.byte	0x03, 0x1b
        /*001e*/ 	.short	0x00ff


	//----- nvinfo : EIATTR_MERCURY_ISA_VERSION
	.align		4
        /*0020*/ 	.byte	0x03, 0x5f
        /*0022*/ 	.short	0x0101


	//----- nvinfo : EIATTR_COOP_GROUP_MASK_REGIDS
	.align		4
        /*0024*/ 	.byte	0x04, 0x29
        /*0026*/ 	.short	(.L_1124 - .L_1123)


	//   ....[0]....
.L_1123:
        /*0028*/ 	.word	0xffffffff


	//   ....[1]....
        /*002c*/ 	.word	0xffffffff


	//   ....[2]....
        /*0030*/ 	.word	0xffffffff


	//   ....[3]....
        /*0034*/ 	.word	0xffffffff


	//   ....[4]....
        /*0038*/ 	.word	0xffffffff


	//   ....[5]....
        /*003c*/ 	.word	0xffffffff


	//   ....[6]....
        /*0040*/ 	.word	0xffffffff


	//   ....[7]....
        /*0044*/ 	.word	0xffffffff


	//   ....[8]....
        /*0048*/ 	.word	0xffffffff


	//   ....[9]....
        /*004c*/ 	.word	0xffffffff


	//   ....[10]....
        /*0050*/ 	.word	0x0500002b


	//   ....[11]....
        /*0054*/ 	.word	0x0500002b


	//   ....[12]....
        /*0058*/ 	.word	0x0500002b


	//   ....[13]....
        /*005c*/ 	.word	0x0500002b


	//   ....[14]....
        /*0060*/ 	.word	0x0500002b


	//   ....[15]....
        /*0064*/ 	.word	0x0500002b


	//   ....[16]....
        /*0068*/ 	.word	0x0500002b


	//   ....[17]....
        /*006c*/ 	.word	0x0500002b


	//   ....[18]....
        /*0070*/ 	.word	0x0500002b


	//   ....[19]....
        /*0074*/ 	.word	0x0500002b


	//----- nvinfo : EIATTR_COOP_GROUP_INSTR_OFFSETS
	.align		4
.L_1124:
        /*0078*/ 	.byte	0x04, 0x28
        /*007a*/ 	.short	(.L_1126 - .L_1125)


	//   ....[0]....
.L_1125:
        /*007c*/ 	.word	0x00000b90


	//   ....[1]....
        /*0080*/ 	.word	0x00000bc0


	//   ....[2]....
        /*0084*/ 	.word	0x00000be0


	//   ....[3]....
        /*0088*/ 	.word	0x00000c00


	//   ....[4]....
        /*008c*/ 	.word	0x00000c20


	//   ....[5]....
        /*0090*/ 	.word	0x00000d50


	//   ....[6]....
        /*0094*/ 	.word	0x00000d70


	//   ....[7]....
        /*0098*/ 	.word	0x00000d90


	//   ....[8]....
        /*009c*/ 	.word	0x00000db0


	//   ....[9]....
        /*00a0*/ 	.word	0x00000dd0


	//   ....[10]....
        /*00a4*/ 	.word	0x00001150


	//   ....[11]....
        /*00a8*/ 	.word	0x00001200


	//   ....[12]....
        /*00ac*/ 	.word	0x00001270


	//   ....[13]....
        /*00b0*/ 	.word	0x000012e0


	//   ....[14]....
        /*00b4*/ 	.word	0x00001350


	//   ....[15]....
        /*00b8*/ 	.word	0x000014e0


	//   ....[16]....
        /*00bc*/ 	.word	0x00001550


	//   ....[17]....
        /*00c0*/ 	.word	0x000015c0


	//   ....[18]....
        /*00c4*/ 	.word	0x00001630


	//   ....[19]....
        /*00c8*/ 	.word	0x000016a0


	//----- nvinfo : EIATTR_VRC_CTA_INIT_COUNT
	.align		4
.L_1126:
        /*00cc*/ 	.byte	0x02, 0x4a
	.zero		1
	.zero		1


	//----- nvinfo : EIATTR_EXIT_INSTR_OFFSETS
	.align		4
        /*00d0*/ 	.byte	0x04, 0x1c
        /*00d2*/ 	.short	(.L_1128 - .L_1127)


	//   ....[0]....
.L_1127:
        /*00d4*/ 	.word	0x000001a0


	//   ....[1]....
        /*00d8*/ 	.word	0x000010e0


	//----- nvinfo : EIATTR_MAX_THREADS
	.align		4
.L_1128:
        /*00dc*/ 	.byte	0x04, 0x05
        /*00de*/ 	.short	(.L_1130 - .L_1129)
.L_1129:
        /*00e0*/ 	.word	0x00000080
        /*00e4*/ 	.word	0x00000001
        /*00e8*/ 	.word	0x00000001


	//----- nvinfo : EIATTR_CRS_STACK_SIZE
	.align		4
.L_1130:
        /*00ec*/ 	.byte	0x04, 0x1e
        /*00ee*/ 	.short	(.L_1132 - .L_1131)
.L_1131:
        /*00f0*/ 	.word	0x00000000


	//----- nvinfo : EIATTR_CBANK_PARAM_SIZE
	.align		4
.L_1132:
        /*00f4*/ 	.byte	0x03, 0x19
        /*00f6*/ 	.short	0x00e8


	//----- nvinfo : EIATTR_PARAM_CBANK
	.align		4
        /*00f8*/ 	.byte	0x04, 0x0a
        /*00fa*/ 	.short	(.L_1134 - .L_1133)
	.align		4
.L_1133:
        /*00fc*/ 	.word	index@(.nv.constant0._ZN10layer_norm31ln_parallel_residual_fwd_kernelINS_13Kernel_traitsIf13__nv_bfloat16fS2_fjLj256ELj1ELj4ELj1ELj16ENS_18Kernel_traits_baseILj256EfS2_fS2_fjLj128EEEEELb0ELb1ELb1EEEvNS_9FwdParamsE)
        /*0100*/ 	.short	0x0380
        /*0102*/ 	.short	0x00e8


	//----- nvinfo : EIATTR_SW_WAR
	.align		4
.L_1134:
        /*0104*/ 	.byte	0x04, 0x36
        /*0106*/ 	.short	(.L_1136 - .L_1135)
.L_1135:
        /*0108*/ 	.word	0x00000008
.L_1136:


//--------------------- .nv.info._ZN10layer_norm31ln_parallel_residual_fwd_kernelINS_13Kernel_traitsIf13__nv_bfloat16fS2_fjLj256ELj1ELj4ELj1ELj16ENS_18Kernel_traits_baseILj256EfS2_fS2_fjLj128EEEEELb1ELb0ELb0EEEvNS_9FwdParamsE --------------------------
	.section	.nv.info._ZN10layer_norm31ln_parallel_residual_fwd_kernelINS_13Kernel_traitsIf13__nv_bfloat16fS2_fjLj256ELj1ELj4ELj1ELj16ENS_18Kernel_traits_baseILj256EfS2_fS2_fjLj128EEEEELb1ELb0ELb0EEEvNS_9FwdParamsE,"",@"SHT_CUDA_INFO"
	.sectionflags	@""
	.align	4


	//----- nvinfo : EIATTR_CUDA_API_VERSION
	.align		4
        /*0000*/ 	.byte	0x04, 0x37
        /*0002*/ 	.short	(.L_1138 - .L_1137)
.L_1137:
        /*0004*/ 	.word	0x00000082


	//----- nvinfo : EIATTR_KPARAM_INFO
	.align		4
.L_1138:
        /*0008*/ 	.byte	0x04, 0x17
        /*000a*/ 	.short	(.L_1140 - .L_1139)
.L_1139:
        /*000c*/ 	.word	0x00000000
        /*0010*/ 	.short	0x0000
        /*0012*/ 	.short	0x0000
        /*0014*/ 	.byte	0x00, 0xf0, 0xa1, 0x03


	//----- nvinfo : EIATTR_SPARSE_MMA_MASK
	.align		4
.L_1140:
        /*0018*/ 	.byte	0x03, 0x50
        /*001a*/ 	.short	0x0000


	//----- nvinfo : EIATTR_MAXREG_COUNT
	.align		4
        /*001c*/ 	.byte	0x03, 0x1b
        /*001e*/ 	.short	0x00ff


	//----- nvinfo : EIATTR_MERCURY_ISA_VERSION
	.align		4
        /*0020*/ 	.byte	0x03, 0x5f
        /*0022*/ 	.short	0x0101


	//----- nvinfo : EIATTR_COOP_GROUP_MASK_REGIDS
	.align		4
        /*0024*/ 	.byte	0x04, 0x29
        /*0026*/ 	.short	(.L_1142 - .L_1141)


	//   ....[0]....
.L_1141:
        /*0028*/ 	.word	0xffffffff


	//   ....[1]....
        /*002c*/ 	.word	0xffffffff


	//   ....[2]....
        /*0030*/ 	.word	0xffffffff


	//   ....[3]....
        /*0034*/ 	.word	0xffffffff


	//   ....[4]....
        /*0038*/ 	.word	0xffffffff


	//   ....[5]....
        /*003c*/ 	.word	0xffffffff


	//   ....[6]....
        /*0040*/ 	.word	0xffffffff


	//   ....[7]....
        /*0044*/ 	.word	0xffffffff


	//   ....[8]....
        /*0048*/ 	.word	0xffffffff


	//   ....[9]....
        /*004c*/ 	.word	0xffffffff


	//   ....[10]....
        /*0050*/ 	.word	0x05000052


	//   ....[11]....
        /*0054*/ 	.word	0x05000052


	//   ....[12]....
        /*0058*/ 	.word	0x05000052


	//   ....[13]....
        /*005c*/ 	.word	0x05000052


	//   ....[14]....
        /*0060*/ 	.word	0x05000052


	//   ....[15]....
        /*0064*/ 	.word	0x05000052


	//   ....[16]....
        /*0068*/ 	.word	0x05000052


	//   ....[17]....
        /*006c*/ 	.word	0x05000052


	//   ....[18]....
        /*0070*/ 	.word	0x05000052


	//   ....[19]....
        /*0074*/ 	.word	0x05000052


	//----- nvinfo : EIATTR_COOP_GROUP_INSTR_OFFSETS
	.align		4
.L_1142:
        /*0078*/ 	.byte	0x04, 0x28
        /*007a*/ 	.short	(.L_1144 - .L_1143)


	//   ....[0]....
.L_1143:
        /*007c*/ 	.word	0x00006170


	//   ....[1]....
        /*0080*/ 	.word	0x00006190


	//   ....[2]....
        /*0084*/ 	.word	0x000061b0


	//   ....[3]....
        /*0088*/ 	.word	0x000061d0


	//   ....[4]....
        /*008c*/ 	.word	0x00006200


	//   ....[5]....
        /*0090*/ 	.word	0x00006350


	//   ....[6]....
        /*0094*/ 	.word	0x00006370


	//   ....[7]....
        /*0098*/ 	.word	0x00006390


	//   ....[8]....
        /*009c*/ 	.word	0x000063b0


	//   ....[9]....
        /*00a0*/ 	.word	0x000063d0


	//   ....[10]....
        /*00a4*/ 	.word	0x000068a0


	//   ....[11]....
        /*00a8*/ 	.word	0x00006940


	//   ....[12]....
        /*00ac*/ 	.word	0x000069b0


	//   ....[13]....
        /*00b0*/ 	.word	0x00006a20


	//   ....[14]....
        /*00b4*/ 	.word	0x00006aa0


	//   ....[15]....
        /*00b8*/ 	.word	0x00006c40


	//   ....[16]....
        /*00bc*/ 	.word	0x00006cb0


	//   ....[17]....
        /*00c0*/ 	.word	0x00006d20


	//   ....[18]....
        /*00c4*/ 	.word	0x00006d90


	//   ....[19]....
        /*00c8*/ 	.word	0x00006e00


	//----- nvinfo : EIATTR_VRC_CTA_INIT_COUNT
	.align		4
.L_1144:
        /*00cc*/ 	.byte	0x02, 0x4a
	.zero		1
	.zero		1


	//----- nvinfo : EIATTR_EXIT_INSTR_OFFSETS
	.align		4
        /*00d0*/ 	.byte	0x04, 0x1c
        /*00d2*/ 	.short	(.L_1146 - .L_1145)


	//   ....[0]....
.L_1145:
        /*00d4*/ 	.word	0x00000550


	//   ....[1]....
        /*00d8*/ 	.word	0x00006830


	//----- nvinfo : EIATTR_MAX_THREADS
	.align		4
.L_1146:
        /*00dc*/ 	.byte	0x04, 0x05
        /*00de*/ 	.short	(.L_1148 - .L_1147)
.L_1147:
        /*00e0*/ 	.word	0x00000080
        /*00e4*/ 	.word	0x00000001
        /*00e8*/ 	.word	0x00000001


	//----- nvinfo : EIATTR_CRS_STACK_SIZE
	.align		4
.L_1148:
        /*00ec*/ 	.byte	0x04, 0x1e
        /*00ee*/ 	.short	(.L_1150 - .L_1149)
.L_1149:
        /*00f0*/ 	.word	0x00000000


	//----- nvinfo : EIATTR_CBANK_PARAM_SIZE
	.align		4
.L_1150:
        /*00f4*/ 	.byte	0x03, 0x19
        /*00f6*/ 	.short	0x00e8


	//----- nvinfo : EIATTR_PARAM_CBANK
	.align		4
        /*00f8*/ 	.byte	0x04, 0x0a
        /*00fa*/ 	.short	(.L_1152 - .L_1151)
	.align		4
.L_1151:
        /*00fc*/ 	.word	index@(.nv.constant0._ZN10layer_norm31ln_parallel_residual_fwd_kernelINS_13Kernel_traitsIf13__nv_bfloat16fS2_fjLj256ELj1ELj4ELj1ELj16ENS_18Kernel_traits_baseILj256EfS2_fS2_fjLj128EEEEELb1ELb0ELb0EEEvNS_9FwdParamsE)
        /*0100*/ 	.short	0x0380
        /*0102*/ 	.short	0x00e8


	//----- nvinfo : EIATTR_SW_WAR
	.align		4
.L_1152:
        /*0104*/ 	.byte	0x04, 0x36
        /*0106*/ 	.short	(.L_1154 - .L_1153)
.L_1153:
        /*0108*/ 	.word	0x00000008
.L_1154:


//--------------------- .nv.info._ZN10layer_norm31ln_parallel_residual_fwd_kernelINS_13Kernel_traitsIf13__nv_bfloat16fS2_fjLj256ELj1ELj4ELj1ELj16ENS_18Kernel_traits_baseILj256EfS2_fS2_fjLj128EEEEELb1ELb0ELb1EEEvNS_9FwdParamsE --------------------------
	.section	.nv.info._ZN10layer_norm31ln_parallel_residual_fwd_kernelINS_13Kernel_traitsIf13__nv_bfloat16fS2_fjLj256ELj1ELj4ELj1ELj16ENS_18Kernel_traits_baseILj256EfS2_fS2_fjLj128EEEEELb1ELb0ELb1EEEvNS_9FwdParamsE,"",@"SHT_CUDA_INFO"
	.sectionflags	@""
	.align	4


	//----- nvinfo : EIATTR_CUDA_API_VERSION
	.align		4
        /*0000*/ 	.byte	0x04, 0x37
        /*0002*/ 	.short	(.L_1156 - .L_1155)
.L_1155:
        /*0004*/ 	.word	0x00000082


	//----- nvinfo : EIATTR_KPARAM_INFO
	.align		4
.L_1156:
        /*0008*/ 	.byte	0x04, 0x17
        /*000a*/ 	.short	(.L_1158 - .L_1157)
.L_1157:
        /*000c*/ 	.word	0x00000000
        /*0010*/ 	.short	0x0000
        /*0012*/ 	.short	0x0000
        /*0014*/ 	.byte	0x00, 0xf0, 0xa1, 0x03


	//----- nvinfo : EIATTR_SPARSE_MMA_MASK
	.align		4
.L_1158:
        /*0018*/ 	.byte	0x03, 0x50
        /*001a*/ 	.short	0x0000


	//----- nvinfo : EIATTR_MAXREG_COUNT
	.align		4
        /*001c*/ 	.byte	0x03, 0x1b
        /*001e*/ 	.short	0x00ff


	//----- nvinfo : EIATTR_MERCURY_ISA_VERSION
	.align		4
        /*0020*/ 	.byte	0x03, 0x5f
        /*0022*/ 	.short	0x0101


	//----- nvinfo : EIATTR_COOP_GROUP_MASK_REGIDS
	.align		4
        /*0024*/ 	.byte	0x04, 0x29
        /*0026*/ 	.short	(.L_1160 - .L_1159)


	//   ....[0]....
.L_1159:
        /*0028*/ 	.word	0xffffffff


	//   ....[1]....
        /*002c*/ 	.word	0xffffffff


	//   ....[2]....
        /*0030*/ 	.word	0xffffffff


	//   ....[3]....
        /*0034*/ 	.word	0xffffffff


	//   ....[4]....
        /*0038*/ 	.word	0xffffffff


	//   ....[5]....
        /*003c*/ 	.word	0xffffffff


	//   ....[6]....
        /*0040*/ 	.word	0xffffffff


	//   ....[7]....
        /*0044*/ 	.word	0xffffffff


	//   ....[8]....
        /*0048*/ 	.word	0xffffffff


	//   ....[9]....
        /*004c*/ 	.word	0xffffffff


	//   ....[10]....
        /*0050*/ 	.word	0x05000051


	//   ....[11]....
        /*0054*/ 	.word	0x05000051


	//   ....[12]....
        /*0058*/ 	.word	0x05000051


	//   ....[13]....
        /*005c*/ 	.word	0x05000051


	//   ....[14]....
        /*0060*/ 	.word	0x05000051


	//   ....[15]....
        /*0064*/ 	.word	0x05000051


	//   ....[16]....
        /*0068*/ 	.word	0x05000051


	//   ....[17]....
        /*006c*/ 	.word	0x05000051


	//   ....[18]....
        /*0070*/ 	.word	0x05000051


	//   ....[19]....
        /*0074*/ 	.word	0x05000051


	//----- nvinfo : EIATTR_COOP_GROUP_INSTR_OFFSETS
	.align		4
.L_1160:
        /*0078*/ 	.byte	0x04, 0x28
        /*007a*/ 	.short	(.L_1162 - .L_1161)


	//   ....[0]....
.L_1161:
        /*007c*/ 	.word	0x000061a0


	//   ....[1]....
        /*0080*/ 	.word	0x000061d0


	//   ....[2]....
        /*0084*/ 	.word	0x000061f0


	//   ....[3]....
        /*0088*/ 	.word	0x00006210


	//   ....[4]....
        /*008c*/ 	.word	0x00006230


	//   ....[5]....
        /*0090*/ 	.word	0x00006360


	//   ....[6]....
        /*0094*/ 	.word	0x00006380


	//   ....[7]....
        /*0098*/ 	.word	0x000063a0


	//   ....[8]....
        /*009c*/ 	.word	0x000063c0


	//   ....[9]....
        /*00a0*/ 	.word	0x000063e0


	//   ....[10]....
        /*00a4*/ 	.word	0x00006870


	//   ....[11]....
        /*00a8*/ 	.word	0x00006920


	//   ....[12]....
        /*00ac*/ 	.word	0x00006990


	//   ....[13]....
        /*00b0*/ 	.word	0x00006a00


	//   ....[14]....
        /*00b4*/ 	.word	0x00006a70


	//   ....[15]....
        /*00b8*/ 	.word	0x00006be0


	//   ....[16]....
        /*00bc*/ 	.word	0x00006c50


	//   ....[17]....
        /*00c0*/ 	.word	0x00006cc0


	//   ....[18]....
        /*00c4*/ 	.word	0x00006d30


	//   ....[19]....
        /*00c8*/ 	.word	0x00006da0


	//----- nvinfo : EIATTR_VRC_CTA_INIT_COUNT
	.align		4
.L_1162:
        /*00cc*/ 	.byte	0x02, 0x4a
	.zero		1
	.zero		1


	//----- nvinfo : EIATTR_EXIT_INSTR_OFFSETS
	.align		4
        /*00d0*/ 	.byte	0x04, 0x1c
        /*00d2*/ 	.short	(.L_1164 - .L_1163)


	//   ....[0]....
.L_1163:
        /*00d4*/ 	.word	0x000002f0


	//   ....[1]....
        /*00d8*/ 	.word	0x00006810


	//----- nvinfo : EIATTR_MAX_THREADS
	.align		4
.L_1164:
        /*00dc*/ 	.byte	0x04, 0x05
        /*00de*/ 	.short	(.L_1166 - .L_1165)
.L_1165:
        /*00e0*/ 	.word	0x00000080
        /*00e4*/ 	.word	0x00000001
        /*00e8*/ 	.word	0x00000001


	//----- nvinfo : EIATTR_CRS_STACK_SIZE
	.align		4
.L_1166:
        /*00ec*/ 	.byte	0x04, 0x1e
        /*00ee*/ 	.short	(.L_1168 - .L_1167)
.L_1167:
        /*00f0*/ 	.word	0x00000000


	//----- nvinfo : EIATTR_CBANK_PARAM_SIZE
	.align		4
.L_1168:
        /*00f4*/ 	.byte	0x03, 0x19
        /*00f6*/ 	.short	0x00e8


	//----- nvinfo : EIATTR_PARAM_CBANK
	.align		4
        /*00f8*/ 	.byte	0x04, 0x0a
        /*00fa*/ 	.short	(.L_1170 - .L_1169)
	.align		4
.L_1169:
        /*00fc*/ 	.word	index@(.nv.constant0._ZN10layer_norm31ln_parallel_residual_fwd_kernelINS_13Kernel_traitsIf13__nv_bfloat16fS2_fjLj256ELj1ELj4ELj1ELj16ENS_18Kernel_traits_baseILj256EfS2_fS2_fjLj128EEEEELb1ELb0ELb1EEEvNS_9FwdParamsE)
        /*0100*/ 	.short	0x0380
        /*0102*/ 	.short	0x00e8


	//----- nvinfo : EIATTR_SW_WAR
	.align		4
.L_1170:
        /*0104*/ 	.byte	0x04, 0x36
        /*0106*/ 	.short	(.L_1172 - .L_1171)
.L_1171:
        /*0108*/ 	.word	0x00000008
.L_1172:


//--------------------- .nv.info._ZN10layer_norm31ln_parallel_residual_fwd_kernelINS_13Kernel_traitsIf13__nv_bfloat16fS2_fjLj256ELj1ELj4ELj1ELj16ENS_18Kernel_traits_baseILj256EfS2_fS2_fjLj128EEEEELb1ELb1ELb0EEEvNS_9FwdParamsE --------------------------
	.section	.nv.info._ZN10layer_norm31ln_parallel_residual_fwd_kernelINS_13Kernel_traitsIf13__nv_bfloat16fS2_fjLj256ELj1ELj4ELj1ELj16ENS_18Kernel_traits_baseILj256EfS2_fS2_fjLj128EEEEELb1ELb1ELb0EEEvNS_9FwdParamsE,"",@"SHT_CUDA_INFO"
	.sectionflags	@""
	.align	4


	//----- nvinfo : EIATTR_CUDA_API_VERSION
	.align		4
        /*0000*/ 	.byte	0x04, 0x37
        /*0002*/ 	.short	(.L_1174 - .L_1173)
.L_1173:
        /*0004*/ 	.word	0x00000082


	//----- nvinfo : EIATTR_KPARAM_INFO
	.align		4
.L_1174:
        /*0008*/ 	.byte	0x04, 0x17
        /*000a*/ 	.short	(.L_1176 - .L_1175)
.L_1175:
        /*000c*/ 	.word	0x00000000
        /*0010*/ 	.short	0x0000
        /*0012*/ 	.short	0x0000
        /*0014*/ 	.byte	0x00, 0xf0, 0xa1, 0x03


	//----- nvinfo : EIATTR_SPARSE_MMA_MASK
	.align		4
.L_1176:
        /*0018*/ 	.byte	0x03, 0x50
        /*001a*/ 	.short	0x0000


	//----- nvinfo : EIATTR_MAXREG_COUNT
	.align		4
        /*001c*/ 	.byte	0x03, 0x1b
        /*001e*/ 	.short	0x00ff


	//----- nvinfo : EIATTR_MERCURY_ISA_VERSION
	.align		4
        /*0020*/ 	.byte	0x03, 0x5f
        /*0022*/ 	.short	0x0101


	//----- nvinfo : EIATTR_COOP_GROUP_MASK_REGIDS
	.align		4
        /*0024*/ 	.byte	0x04, 0x29
        /*0026*/ 	.short	(.L_1178 - .L_1177)


	//   ....[0]....
.L_1177:
        /*0028*/ 	.word	0xffffffff


	//   ....[1]....
        /*002c*/ 	.word	0xffffffff


	//   ....[2]....
        /*0030*/ 	.word	0xffffffff


	//   ....[3]....
        /*0034*/ 	.word	0xffffffff


	//   ....[4]....
        /*0038*/ 	.word	0xffffffff


	//   ....[5]....
        /*003c*/ 	.word	0xffffffff


	//   ....[6]....
        /*0040*/ 	.word	0xffffffff


	//   ....[7]....
        /*0044*/ 	.word	0xffffffff


	//   ....[8]....
        /*0048*/ 	.word	0xffffffff


	//   ....[9]....
        /*004c*/ 	.word	0xffffffff


	//   ....[10]....
        /*0050*/ 	.word	0x0500002e


	//   ....[11]....
        /*0054*/ 	.word	0x0500002e


	//   ....[12]....
        /*0058*/ 	.word	0x0500002e


	//   ....[13]....
        /*005c*/ 	.word	0x0500002e


	//   ....[14]....
        /*0060*/ 	.word	0x0500002e


	//   ....[15]....
        /*0064*/ 	.word	0x0500002e


	//   ....[16]....
        /*0068*/ 	.word	0x0500002e


	//   ....[17]....
        /*006c*/ 	.word	0x0500002e


	//   ....[18]....
        /*0070*/ 	.word	0x0500002e


	//   ....[19]....
        /*0074*/ 	.word	0x0500002e


	//----- nvinfo : EIATTR_COOP_GROUP_INSTR_OFFSETS
	.align		4
.L_1178:
        /*0078*/ 	.byte	0x04, 0x28
        /*007a*/ 	.short	(.L_1180 - .L_1179)


	//   ....[0]....
.L_1179:
        /*007c*/ 	.word	0x000061f0


	//   ....[1]....
        /*0080*/ 	.word	0x00006220


	//   ....[2]....
        /*0084*/ 	.word	0x00006240


	//   ....[3]....
        /*0088*/ 	.word	0x00006260


	//   ....[4]....
        /*008c*/ 	.word	0x00006280


	//   ....[5]....
        /*0090*/ 	.word	0x000063d0


	//   ....[6]....
        /*0094*/ 	.word	0x000063f0


	//   ....[7]....
        /*0098*/ 	.word	0x00006410


	//   ....[8]....
        /*009c*/ 	.word	0x00006430


	//   ....[9]....
        /*00a0*/ 	.word	0x00006450


	//   ....[10]....
        /*00a4*/ 	.word	0x00006820


	//   ....[11]....
        /*00a8*/ 	.word	0x000068c0


	//   ....[12]....
        /*00ac*/ 	.word	0x00006920


	//   ....[13]....
        /*00b0*/ 	.word	0x00006980


	//   ....[14]....
        /*00b4*/ 	.word	0x000069e0


	//   ....[15]....
        /*00b8*/ 	.word	0x00006b70


	//   ....[16]....
        /*00bc*/ 	.word	0x00006bd0


	//   ....[17]....
        /*00c0*/ 	.word	0x00006c30


	//   ....[18]....
        /*00c4*/ 	.word	0x00006c90


	//   ....[19]....
        /*00c8*/ 	.word	0x00006cf0


	//----- nvinfo : EIATTR_VRC_CTA_INIT_COUNT
	.align		4
.L_1180:
        /*00cc*/ 	.byte	0x02, 0x4a
	.zero		1
	.zero		1


	//----- nvinfo : EIATTR_EXIT_INSTR_OFFSETS
	.align		4
        /*00d0*/ 	.byte	0x04, 0x1c
        /*00d2*/ 	.short	(.L_1182 - .L_1181)


	//   ....[0]....
.L_1181:
        /*00d4*/ 	.word	0x00000460


	//   ....[1]....
        /*00d8*/ 	.word	0x000067c0


	//----- nvinfo : EIATTR_MAX_THREADS
	.align		4
.L_1182:
        /*00dc*/ 	.byte	0x04, 0x05
        /*00de*/ 	.short	(.L_1184 - .L_1183)
.L_1183:
        /*00e0*/ 	.word	0x00000080
        /*00e4*/ 	.word	0x00000001
        /*00e8*/ 	.word	0x00000001


	//----- nvinfo : EIATTR_CRS_STACK_SIZE
	.align		4
.L_1184:
        /*00ec*/ 	.byte	0x04, 0x1e
        /*00ee*/ 	.short	(.L_1186 - .L_1185)
.L_1185:
        /*00f0*/ 	.word	0x00000000


	//----- nvinfo : EIATTR_CBANK_PARAM_SIZE
	.align		4
.L_1186:
        /*00f4*/ 	.byte	0x03, 0x19
        /*00f6*/ 	.short	0x00e8


	//----- nvinfo : EIATTR_PARAM_CBANK
	.align		4
        /*00f8*/ 	.byte	0x04, 0x0a
        /*00fa*/ 	.short	(.L_1188 - .L_1187)
	.align		4
.L_1187:
        /*00fc*/ 	.word	index@(.nv.constant0._ZN10layer_norm31ln_parallel_residual_fwd_kernelINS_13Kernel_traitsIf13__nv_bfloat16fS2_fjLj256ELj1ELj4ELj1ELj16ENS_18Kernel_traits_baseILj256EfS2_fS2_fjLj128EEEEELb1ELb1ELb0EEEvNS_9FwdParamsE)
        /*0100*/ 	.short	0x0380
        /*0102*/ 	.short	0x00e8


	//----- nvinfo : EIATTR_SW_WAR
	.align		4
.L_1188:
        /*0104*/ 	.byte	0x04, 0x36
        /*0106*/ 	.short	(.L_1190 - .L_1189)
.L_1189:
        /*0108*/ 	.word	0x00000008
.L_1190:


//--------------------- .nv.info._ZN10layer_norm31ln_parallel_residual_fwd_kernelINS_13Kernel_traitsIf13__nv_bfloat16fS2_fjLj256ELj1ELj4ELj1ELj16ENS_18Kernel_traits_baseILj256EfS2_fS2_fjLj128EEEEELb1ELb1ELb1EEEvNS_9FwdParamsE --------------------------
	.section	.nv.info._ZN10layer_norm31ln_parallel_residual_fwd_kernelINS_13Kernel_traitsIf13__nv_bfloat16fS2_fjLj256ELj1ELj4ELj1ELj16ENS_18Kernel_traits_baseILj256EfS2_fS2_fjLj128EEEEELb1ELb1ELb1EEEvNS_9FwdParamsE,"",@"SHT_CUDA_INFO"
	.sectionflags	@""
	.align	4


	//----- nvinfo : EIATTR_CUDA_API_VERSION
	.align		4
        /*0000*/ 	.byte	0x04, 0x37
        /*0002*/ 	.short	(.L_1192 - .L_1191)
.L_1191:
        /*0004*/ 	.word	0x00000082


	//----- nvinfo : EIATTR_KPARAM_INFO
	.align		4
.L_1192:
        /*0008*/ 	.byte	0x04, 0x17
        /*000a*/ 	.short	(.L_1194 - .L_1193)
.L_1193:
        /*000c*/ 	.word	0x00000000
        /*0010*/ 	.short	0x0000
        /*0012*/ 	.short	0x0000
        /*0014*/ 	.byte	0x00, 0xf0, 0xa1, 0x03


	//----- nvinfo : EIATTR_SPARSE_MMA_MASK
	.align		4
.L_1194:
        /*0018*/ 	.byte	0x03, 0x50
        /*001a*/ 	.short	0x0000


	//----- nvinfo : EIATTR_MAXREG_COUNT
	.align		4
        /*001c*/ 	.byte	0x03, 0x1b
        /*001e*/ 	.short	0x00ff


	//----- nvinfo : EIATTR_MERCURY_ISA_VERSION
	.align		4
        /*0020*/ 	.byte	0x03, 0x5f
        /*0022*/ 	.short	0x0101


	//----- nvinfo : EIATTR_COOP_GROUP_MASK_REGIDS
	.align		4
        /*0024*/ 	.byte	0x04, 0x29
        /*0026*/ 	.short	(.L_1196 - .L_1195)


	//   ....[0]....
.L_1195:
        /*0028*/ 	.word	0xffffffff


	//   ....[1]....
        /*002c*/ 	.word	0xffffffff


	//   ....[2]....
        /*0030*/ 	.word	0xffffffff


	//   ....[3]....
        /*0034*/ 	.word	0xffffffff


	//   ....[4]....
        /*0038*/ 	.word	0xffffffff


	//   ....[5]....
        /*003c*/ 	.word	0xffffffff


	//   ....[6]....
        /*0040*/ 	.word	0xffffffff


	//   ....[7]....
        /*0044*/ 	.word	0xffffffff


	//   ....[8]....
        /*0048*/ 	.word	0xffffffff


	//   ....[9]....
        /*004c*/ 	.word	0xffffffff


	//   ....[10]....
        /*0050*/ 	.word	0x05000034


	//   ....[11]....
        /*0054*/ 	.word	0x05000034


	//   ....[12]....
        /*0058*/ 	.word	0x05000034


	//   ....[13]....
        /*005c*/ 	.word	0x05000034


	//   ....[14]....
        /*0060*/ 	.word	0x05000034


	//   ....[15]....
        /*0064*/ 	.word	0x05000034


	//   ....[16]....
        /*0068*/ 	.word	0x05000034


	//   ....[17]....
        /*006c*/ 	.word	0x05000034


	//   ....[18]....
        /*0070*/ 	.word	0x05000034


	//   ....[19]....
        /*0074*/ 	.word	0x05000034


	//----- nvinfo : EIATTR_COOP_GROUP_INSTR_OFFSETS
	.align		4
.L_1196:
        /*0078*/ 	.byte	0x04, 0x28
        /*007a*/ 	.short	(.L_1198 - .L_1197)


	//   ....[0]....
.L_1197:
        /*007c*/ 	.word	0x000062e0


	//   ....[1]....
        /*0080*/ 	.word	0x00006300


	//   ....[2]....
        /*0084*/ 	.word	0x00006320


	//   ....[3]....
        /*0088*/ 	.word	0x00006340


	//   ....[4]....
        /*008c*/ 	.word	0x00006370


	//   ....[5]....
        /*0090*/ 	.word	0x000064a0


	//   ....[6]....
        /*0094*/ 	.word	0x000064c0


	//   ....[7]....
        /*0098*/ 	.word	0x000064e0


	//   ....[8]....
        /*009c*/ 	.word	0x00006500


	//   ....[9]....
        /*00a0*/ 	.word	0x00006520


	//   ....[10]....
        /*00a4*/ 	.word	0x000068d0


	//   ....[11]....
        /*00a8*/ 	.word	0x00006970


	//   ....[12]....
        /*00ac*/ 	.word	0x000069e0


	//   ....[13]....
        /*00b0*/ 	.word	0x00006a50


	//   ....[14]....
        /*00b4*/ 	.word	0x00006ad0


	//   ....[15]....
        /*00b8*/ 	.word	0x00006c60


	//   ....[16]....
        /*00bc*/ 	.word	0x00006cd0


	//   ....[17]....
        /*00c0*/ 	.word	0x00006d40


	//   ....[18]....
        /*00c4*/ 	.word	0x00006db0


	//   ....[19]....
        /*00c8*/ 	.word	0x00006e20


	//----- nvinfo : EIATTR_VRC_CTA_INIT_COUNT
	.align		4
.L_1198:
        /*00cc*/ 	.byte	0x02, 0x4a
	.zero		1
	.zero		1


	//----- nvinfo : EIATTR_EXIT_INSTR_OFFSETS
	.align		4
        /*00d0*/ 	.byte	0x04, 0x1c
        /*00d2*/ 	.short	(.L_1200 - .L_1199)


	//   ....[0]....
.L_1199:
        /*00d4*/ 	.word	0x00000240


	//   ....[1]....
        /*00d8*/ 	.word	0x00006860


	//----- nvinfo : EIATTR_MAX_THREADS
	.align		4
.L_1200:
        /*00dc*/ 	.byte	0x04, 0x05
        /*00de*/ 	.short	(.L_1202 - .L_1201)
.L_1201:
        /*00e0*/ 	.word	0x00000080
        /*00e4*/ 	.word	0x00000001
        /*00e8*/ 	.word	0x00000001


	//----- nvinfo : EIATTR_CRS_STACK_SIZE
	.align		4
.L_1202:
        /*00ec*/ 	.byte	0x04, 0x1e
        /*00ee*/ 	.short	(.L_1204 - .L_1203)
.L_1203:
        /*00f0*/ 	.word	0x00000000


	//----- nvinfo : EIATTR_CBANK_PARAM_SIZE
	.align		4
.L_1204:
        /*00f4*/ 	.byte	0x03, 0x19
        /*00f6*/ 	.short	0x00e8


	//----- nvinfo : EIATTR_PARAM_CBANK
	.align		4
        /*00f8*/ 	.byte	0x04, 0x0a
        /*00fa*/ 	.short	(.L_1206 - .L_1205)
	.align		4
.L_1205:
        /*00fc*/ 	.word	index@(.nv.constant0._ZN10layer_norm31ln_parallel_residual_fwd_kernelINS_13Kernel_traitsIf13__nv_bfloat16fS2_fjLj256ELj1ELj4ELj1ELj16ENS_18Kernel_traits_baseILj256EfS2_fS2_fjLj128EEEEELb1ELb1ELb1EEEvNS_9FwdParamsE)
        /*0100*/ 	.short	0x0380
        /*0102*/ 	.short	0x00e8


	//----- nvinfo : EIATTR_SW_WAR
	.align		4
.L_1206:
        /*0104*/ 	.byte	0x04, 0x36
        /*0106*/ 	.short	(.L_1208 - .L_1207)
.L_1207:
        /*0108*/ 	.word	0x00000008
.L_1208:


//--------------------- .nv.info._ZN10layer_norm31ln_parallel_residual_fwd_kernelINS_13Kernel_traitsIf6__halfS2_S2_fjLj256ELj1ELj4ELj1ELj16ENS_18Kernel_traits_baseILj256EfS2_S2_S2_fjLj128EEEEELb0ELb0ELb0EEEvNS_9FwdParamsE --------------------------
	.section	.nv.info._ZN10layer_norm31ln_parallel_residual_fwd_kernelINS_13Kernel_traitsIf6__halfS2_S2_fjLj256ELj1ELj4ELj1ELj16ENS_18Kernel_traits_baseILj256EfS2_S2_S2_fjLj128EEEEELb0ELb0ELb0EEEvNS_9FwdParamsE,"",@"SHT_CUDA_INFO"
	.sectionflags	@""
	.align	4


	//----- nvinfo : EIATTR_CUDA_API_VERSION
	.align		4
        /*0000*/ 	.byte	0x04, 0x37
        /*0002*/ 	.short	(.L_1210 - .L_1209)
.L_1209:
        /*0004*/ 	.word	0x00000082


	//----- nvinfo : EIATTR_KPARAM_INFO
	.align		4
.L_1210:
        /*0008*/ 	.byte	0x04, 0x17
        /*000a*/ 	.short	(.L_1212 - .L_1211)
.L_1211:
        /*000c*/ 	.word	0x00000000
        /*0010*/ 	.short	0x0000
        /*0012*/ 	.short	0x0000
        /*0014*/ 	.byte	0x00, 0xf0, 0xa1, 0x03


	//----- nvinfo : EIATTR_SPARSE_MMA_MASK
	.align		4
.L_1212:
        /*0018*/ 	.byte	0x03, 0x50
        /*001a*/ 	.short	0x0000


	//----- nvinfo : EIATTR_MAXREG_COUNT
	.align		4
        /*001c*/ 	.byte	0x03, 0x1b
        /*001e*/ 	.short	0x00ff


	//----- nvinfo : EIATTR_MERCURY_ISA_VERSION
	.align		4
        /*0020*/ 	.byte	0x03, 0x5f
        /*0022*/ 	.short	0x0101


	//----- nvinfo : EIATTR_COOP_GROUP_MASK_REGIDS
	.align		4
        /*0024*/ 	.byte	0x04, 0x29
        /*0026*/ 	.short	(.L_1214 - .L_1213)


	//   ....[0]....
.L_1213:
        /*0028*/ 	.word	0xffffffff


	//   ....[1]....
        /*002c*/ 	.word	0xffffffff


	//   ....[2]....
        /*0030*/ 	.word	0xffffffff


	//   ....[3]....
        /*0034*/ 	.word	0xffffffff


	//   ....[4]....
        /*0038*/ 	.word	0xffffffff


	//   ....[5]....
        /*003c*/ 	.word	0xffffffff


	//   ....[6]....
        /*0040*/ 	.word	0xffffffff


	//   ....[7]....
        /*0044*/ 	.word	0xffffffff


	//   ....[8]....
        /*0048*/ 	.word	0xffffffff


	//   ....[9]....
        /*004c*/ 	.word	0xffffffff


	//   ....[10]....
        /*0050*/ 	.word	0x05000031


	//   ....[11]....
        /*0054*/ 	.word	0x05000031


	//   ....[12]....
        /*0058*/ 	.word	0x05000031


	//   ....[13]....
        /*005c*/ 	.word	0x05000031


	//   ....[14]....
        /*0060*/ 	.word	0x05000031


	//   ....[15]....
        /*0064*/ 	.word	0x05000031


	//   ....[16]....
        /*0068*/ 	.word	0x05000031


	//   ....[17]....
        /*006c*/ 	.word	0x05000031


	//   ....[18]....
        /*0070*/ 	.word	0x05000031


	//   ....[19]....
        /*0074*/ 	.word	0x05000031


	//----- nvinfo : EIATTR_COOP_GROUP_INSTR_OFFSETS
	.align		4
.L_1214:
        /*0078*/ 	.byte	0x04, 0x28
        /*007a*/ 	.short	(.L_1216 - .L_1215)


	//   ....[0]....
.L_1215:
        /*007c*/ 	.word	0x00000d60


	//   ....[1]....
        /*0080*/ 	.word	0x00000d80


	//   ....[2]....
        /*0084*/ 	.word	0x00000da0


	//   ....[3]....
        /*0088*/ 	.word	0x00000dd0


	//   ....[4]....
        /*008c*/ 	.word	0x00000df0


	//   ....[5]....
        /*0090*/ 	.word	0x00000f40


	//   ....[6]....
        /*0094*/ 	.word	0x00000f60


	//   ....[7]....
        /*0098*/ 	.word	0x00000f80


	//   ....[8]....
        /*009c*/ 	.word	0x00000fa0


	//   ....[9]....
        /*00a0*/ 	.word	0x00000fc0


	//   ....[10]....
        /*00a4*/ 	.word	0x00001460


	//   ....[11]....
        /*00a8*/ 	.word	0x00001500


	//   ....[12]....
        /*00ac*/ 	.word	0x00001570


	//   ....[13]....
        /*00b0*/ 	.word	0x000015f0


	//   ....[14]....
        /*00b4*/ 	.word	0x00001660


	//   ....[15]....
        /*00b8*/ 	.word	0x00001810


	//   ....[16]....
        /*00bc*/ 	.word	0x00001880


	//   ....[17]....
        /*00c0*/ 	.word	0x000018f0


	//   ....[18]....
        /*00c4*/ 	.word	0x00001960


	//   ....[19]....
        /*00c8*/ 	.word	0x000019d0


	//----- nvinfo : EIATTR_VRC_CTA_INIT_COUNT
	.align		4
.L_1216:
        /*00cc*/ 	.byte	0x02, 0x4a
	.zero		1
	.zero		1


	//----- nvinfo : EIATTR_EXIT_INSTR_OFFSETS
	.align		4
        /*00d0*/ 	.byte	0x04, 0x1c
        /*00d2*/ 	.short	(.L_1218 - .L_1217)


	//   ....[0]....
.L_1217:
        /*00d4*/ 	.word	0x00000310


	//   ....[1]....
        /*00d8*/ 	.word	0x000013f0


	//----- nvinfo : EIATTR_MAX_THREADS
	.align		4
.L_1218:
        /*00dc*/ 	.byte	0x04, 0x05
        /*00de*/ 	.short	(.L_1220 - .L_1219)
.L_1219:
        /*00e0*/ 	.word	0x00000080
        /*00e4*/ 	.word	0x00000001
        /*00e8*/ 	.word	0x00000001


	//----- nvinfo : EIATTR_CRS_STACK_SIZE
	.align		4
.L_1220:
        /*00ec*/ 	.byte	0x04, 0x1e
        /*00ee*/ 	.short	(.L_1222 - .L_1221)
.L_1221:
        /*00f0*/ 	.word	0x00000000


	//----- nvinfo : EIATTR_CBANK_PARAM_SIZE
	.align		4
.L_1222:
        /*00f4*/ 	.byte	0x03, 0x19
        /*00f6*/ 	.short	0x00e8


	//----- nvinfo : EIATTR_PARAM_CBANK
	.align		4
        /*00f8*/ 	.byte	0x04, 0x0a
        /*00fa*/ 	.short	(.L_1224 - .L_1223)
	.align		4
.L_1223:
        /*00fc*/ 	.word	index@(.nv.constant0._ZN10layer_norm31ln_parallel_residual_fwd_kernelINS_13Kernel_traitsIf6__halfS2_S2_fjLj256ELj1ELj4ELj1ELj16ENS_18Kernel_traits_baseILj256EfS2_S2_S2_fjLj128EEEEELb0ELb0ELb0EEEvNS_9FwdParamsE)
        /*0100*/ 	.short	0x0380
        /*0102*/ 	.short	0x00e8


	//----- nvinfo : EIATTR_SW_WAR
	.align		4
.L_1224:
        /*0104*/ 	.byte	0x04, 0x36
        /*0106*/ 	.short	(.L_1226 - .L_1225)
.L_1225:
        /*0108*/ 	.word	0x00000008
.L_1226:


//--------------------- .nv.info._ZN10layer_norm31ln_parallel_residual_fwd_kernelINS_13Kernel_traitsIf6__halfS2_S2_fjLj256ELj1ELj4ELj1ELj16ENS_18Kernel_traits_baseILj256EfS2_S2_S2_fjLj128EEEEELb0ELb0ELb1EEEvNS_9FwdParamsE --------------------------
	.section	.nv.info._ZN10layer_norm31ln_parallel_residual_fwd_kernelINS_13Kernel_traitsIf6__halfS2_S2_fjLj256ELj1ELj4ELj1ELj16ENS_18Kernel_traits_baseILj256EfS2_S2_S2_fjLj128EEEEELb0ELb0ELb1EEEvNS_9FwdParamsE,"",@"SHT_CUDA_INFO"
	.sectionflags	@""
	.align	4


	//----- nvinfo : EIATTR_CUDA_API_VERSION
	.align		4
        /*0000*/ 	.byte	0x04, 0x37
        /*0002*/ 	.short	(.L_1228 - .L_1227)
.L_1227:
        /*0004*/ 	.word	0x00000082


	//----- nvinfo : EIATTR_KPARAM_INFO
	.align		4
.L_1228:
        /*0008*/ 	.byte	0x04, 0x17
        /*000a*/ 	.short	(.L_1230 - .L_1229)
.L_1229:
        /*000c*/ 	.word	0x00000000
        /*0010*/ 	.short	0x0000
        /*0012*/ 	.short	0x0000
        /*0014*/ 	.byte	0x00, 0xf0, 0xa1, 0x03


	//----- nvinfo : EIATTR_SPARSE_MMA_MASK
	.align		4
.L_1230:
        /*0018*/ 	.byte	0x03, 0x50
        /*001a*/ 	.short	0x0000


	//----- nvinfo : EIATTR_MAXREG_COUNT
	.align		4
        /*001c*/ 	.byte	0x03, 0x1b
        /*001e*/ 	.short	0x00ff


	//----- nvinfo : EIATTR_MERCURY_ISA_VERSION
	.align		4
        /*0020*/ 	.byte	0x03, 0x5f
        /*0022*/ 	.short	0x0101


	//----- nvinfo : EIATTR_COOP_GROUP_MASK_REGIDS
	.align		4
        /*0024*/ 	.byte	0x04, 0x29
        /*0026*/ 	.short	(.L_1232 - .L_1231)


	//   ....[0]....
.L_1231:
        /*0028*/ 	.word	0xffffffff


	//   ....[1]....
        /*002c*/ 	.word	0xffffffff


	//   ....[2]....
        /*0030*/ 	.word	0xffffffff


	//   ....[3]....
        /*0034*/ 	.word	0xffffffff


	//   ....[4]....
        /*0038*/ 	.word	0xffffffff


	//   ....[5]....
        /*003c*/ 	.word	0xffffffff


	//   ....[6]....
        /*0040*/ 	.word	0xffffffff


	//   ....[7]....
        /*0044*/ 	.word	0xffffffff


	//   ....[8]....
        /*0048*/ 	.word	0xffffffff


	//   ....[9]....
        /*004c*/ 	.word	0xffffffff


	//   ....[10]....
        /*0050*/ 	.word	0x0500002d


	//   ....[11]....
        /*0054*/ 	.word	0x0500002d


	//   ....[12]....
        /*0058*/ 	.word	0x0500002d


	//   ....[13]....
        /*005c*/ 	.word	0x0500002d


	//   ....[14]....
        /*0060*/ 	.word	0x0500002d


	//   ....[15]....
        /*0064*/ 	.word	0x0500002d


	//   ....[16]....
        /*0068*/ 	.word	0x0500002d


	//   ....[17]....
        /*006c*/ 	.word	0x0500002d


	//   ....[18]....
        /*0070*/ 	.word	0x0500002d


	//   ....[19]....
        /*0074*/ 	.word	0x0500002d


	//----- nvinfo : EIATTR_COOP_GROUP_INSTR_OFFSETS
	.align		4
.L_1232:
        /*0078*/ 	.byte	0x04, 0x28
        /*007a*/ 	.short	(.L_1234 - .L_1233)


	//   ....[0]....
.L_1233:
        /*007c*/ 	.word	0x00000c60


	//   ....[1]....
        /*0080*/ 	.word	0x00000c80


	//   ....[2]....
        /*0084*/ 	.word	0x00000ca0


	//   ....[3]....
        /*0088*/ 	.word	0x00000cd0


	//   ....[4]....
        /*008c*/ 	.word	0x00000cf0


	//   ....[5]....
        /*0090*/ 	.word	0x00000e20


	//   ....[6]....
        /*0094*/ 	.word	0x00000e40


	//   ....[7]....
        /*0098*/ 	.word	0x00000e60


	//   ....[8]....
        /*009c*/ 	.word	0x00000e80


	//   ....[9]....
        /*00a0*/ 	.word	0x00000ea0


	//   ....[10]....
        /*00a4*/ 	.word	0x00001310


	//   ....[11]....
        /*00a8*/ 	.word	0x000013b0


	//   ....[12]....
        /*00ac*/ 	.word	0x00001420


	//   ....[13]....
        /*00b0*/ 	.word	0x000014a0


	//   ....[14]....
        /*00b4*/ 	.word	0x00001510


	//   ....[15]....
        /*00b8*/ 	.word	0x00001690


	//   ....[16]....
        /*00bc*/ 	.word	0x00001700


	//   ....[17]....
        /*00c0*/ 	.word	0x00001770


	//   ....[18]....
        /*00c4*/ 	.word	0x000017e0


	//   ....[19]....
        /*00c8*/ 	.word	0x00001850


	//----- nvinfo : EIATTR_VRC_CTA_INIT_COUNT
	.align		4
.L_1234:
        /*00cc*/ 	.byte	0x02, 0x4a
	.zero		1
	.zero		1


	//----- nvinfo : EIATTR_EXIT_INSTR_OFFSETS
	.align		4
        /*00d0*/ 	.byte	0x04, 0x1c
        /*00d2*/ 	.short	(.L_1236 - .L_1235)


	//   ....[0]....
.L_1235:
        /*00d4*/ 	.word	0x00000250


	//   ....[1]....
        /*00d8*/ 	.word	0x000012a0


	//----- nvinfo : EIATTR_MAX_THREADS
	.align		4
.L_1236:
        /*00dc*/ 	.byte	0x04, 0x05
        /*00de*/ 	.short	(.L_1238 - .L_1237)
.L_1237:
        /*00e0*/ 	.word	0x00000080
        /*00e4*/ 	.word	0x00000001
        /*00e8*/ 	.word	0x00000001


	//----- nvinfo : EIATTR_CRS_STACK_SIZE
	.align		4
.L_1238:
        /*00ec*/ 	.byte	0x04, 0x1e
        /*00ee*/ 	.short	(.L_1240 - .L_1239)
.L_1239:
        /*00f0*/ 	.word	0x00000000


	//----- nvinfo : EIATTR_CBANK_PARAM_SIZE
	.align		4
.L_1240:
        /*00f4*/ 	.byte	0x03, 0x19
        /*00f6*/ 	.short	0x00e8


	//----- nvinfo : EIATTR_PARAM_CBANK
	.align		4
        /*00f8*/ 	.byte	0x04, 0x0a
        /*00fa*/ 	.short	(.L_1242 - .L_1241)
	.align		4
.L_1241:
        /*00fc*/ 	.word	index@(.nv.constant0._ZN10layer_norm31ln_parallel_residual_fwd_kernelINS_13Kernel_traitsIf6__halfS2_S2_fjLj256ELj1ELj4ELj1ELj16ENS_18Kernel_traits_baseILj256EfS2_S2_S2_fjLj128EEEEELb0ELb0ELb1EEEvNS_9FwdParamsE)
        /*0100*/ 	.short	0x0380
        /*0102*/ 	.short	0x00e8


	//----- nvinfo : EIATTR_SW_WAR
	.align		4
.L_1242:
        /*0104*/ 	.byte	0x04, 0x36
        /*0106*/ 	.short	(.L_1244 - .L_1243)
.L_1243:
        /*0108*/ 	.word	0x00000008
.L_1244:


//--------------------- .nv.info._ZN10layer_norm31ln_parallel_residual_fwd_kernelINS_13Kernel_traitsIf6__halfS2_S2_fjLj256ELj1ELj4ELj1ELj16ENS_18Kernel_traits_baseILj256EfS2_S2_S2_fjLj128EEEEELb0ELb1ELb0EEEvNS_9FwdParamsE --------------------------
	.section	.nv.info._ZN10layer_norm31ln_parallel_residual_fwd_kernelINS_13Kernel_traitsIf6__halfS2_S2_fjLj256ELj1ELj4ELj1ELj16ENS_18Kernel_traits_baseILj256EfS2_S2_S2_fjLj128EEEEELb0ELb1ELb0EEEvNS_9FwdParamsE,"",@"SHT_CUDA_INFO"
	.sectionflags	@""
	.align	4


	//----- nvinfo : EIATTR_CUDA_API_VERSION
	.align		4
        /*0000*/ 	.byte	0x04, 0x37
        /*0002*/ 	.short	(.L_1246 - .L_1245)
.L_1245:
        /*0004*/ 	.word	0x00000082


	//----- nvinfo : EIATTR_KPARAM_INFO
	.align		4
.L_1246:
        /*0008*/ 	.byte	0x04, 0x17
        /*000a*/ 	.short	(.L_1248 - .L_1247)
.L_1247:
        /*000c*/ 	.word	0x00000000
        /*0010*/ 	.short	0x0000
        /*0012*/ 	.short	0x0000
        /*0014*/ 	.byte	0x00, 0xf0, 0xa1, 0x03


	//----- nvinfo : EIATTR_SPARSE_MMA_MASK
	.align		4
.L_1248:
        /*0018*/ 	.byte	0x03, 0x50
        /*001a*/ 	.short	0x0000


	//----- nvinfo : EIATTR_MAXREG_COUNT
	.align		4
        /*001c*/ 	.byte	0x03, 0x1b
        /*001e*/ 	.short	0x00ff


	//----- nvinfo : EIATTR_MERCURY_ISA_VERSION
	.align		4
        /*0020*/ 	.byte	0x03, 0x5f
        /*0022*/ 	.short	0x0101


	//----- nvinfo : EIATTR_COOP_GROUP_MASK_REGIDS
	.align		4
        /*0024*/ 	.byte	0x04, 0x29
        /*0026*/ 	.short	(.L_1250 - .L_1249)


	//   ....[0]....
.L_1249:
        /*0028*/ 	.word	0xffffffff


	//   ....[1]....
        /*002c*/ 	.word	0xffffffff


	//   ....[2]....
        /*0030*/ 	.word	0xffffffff


	//   ....[3]....
        /*0034*/ 	.word	0xffffffff


	//   ....[4]....
        /*0038*/ 	.word	0xffffffff


	//   ....[5]....
        /*003c*/ 	.word	0xffffffff


	//   ....[6]....
        /*0040*/ 	.word	0xffffffff


	//   ....[7]....
        /*0044*/ 	.word	0xffffffff


	//   ....[8]....
        /*0048*/ 	.word	0xffffffff


	//   ....[9]....
        /*004c*/ 	.word	0xffffffff


	//   ....[10]....
        /*0050*/ 	.word	0x05000025


	//   ....[11]....
        /*0054*/ 	.word	0x05000025


	//   ....[12]....
        /*0058*/ 	.word	0x05000025


	//   ....[13]....
        /*005c*/ 	.word	0x05000025


	//   ....[14]....
        /*0060*/ 	.word	0x05000025


	//   ....[15]....
        /*0064*/ 	.word	0x05000025


	//   ....[16]....
        /*0068*/ 	.word	0x05000025


	//   ....[17]....
        /*006c*/ 	.word	0x05000025


	//   ....[18]....
        /*0070*/ 	.word	0x05000025


	//   ....[19]....
        /*0074*/ 	.word	0x05000025


	//----- nvinfo : EIATTR_COOP_GROUP_INSTR_OFFSETS
	.align		4
.L_1250:
        /*0078*/ 	.byte	0x04, 0x28
        /*007a*/ 	.short	(.L_1252 - .L_1251)


	//   ....[0]....
.L_1251:
        /*007c*/ 	.word	0x00000c50


	//   ....[1]....
        /*0080*/ 	.word	0x00000c70


	//   ....[2]....
        /*0084*/ 	.word	0x00000c90


	//   ....[3]....
        /*0088*/ 	.word	0x00000cb0


	//   ....[4]....
        /*008c*/ 	.word	0x00000ce0


	//   ....[5]....
        /*0090*/ 	.word	0x00000e30


	//   ....[6]....
        /*0094*/ 	.word	0x00000e50


	//   ....[7]....
        /*0098*/ 	.word	0x00000e70


	//   ....[8]....
        /*009c*/ 	.word	0x00000e90


	//   ....[9]....
        /*00a0*/ 	.word	0x00000eb0


	//   ....[10]....
        /*00a4*/ 	.word	0x00001260


	//   ....[11]....
        /*00a8*/ 	.word	0x00001300


	//   ....[12]....
        /*00ac*/ 	.word	0x00001370


	//   ....[13]....
        /*00b0*/ 	.word	0x000013e0


	//   ....[14]....
        /*00b4*/ 	.word	0x00001460


	//   ....[15]....
        /*00b8*/ 	.word	0x00001610


	//   ....[16]....
        /*00bc*/ 	.word	0x00001680


	//   ....[17]....
        /*00c0*/ 	.word	0x000016f0


	//   ....[18]....
        /*00c4*/ 	.word	0x00001760


	//   ....[19]....
        /*00c8*/ 	.word	0x000017d0


	//----- nvinfo : EIATTR_VRC_CTA_INIT_COUNT
	.align		4
.L_1252:
        /*00cc*/ 	.byte	0x02, 0x4a
	.zero		1
	.zero		1


	//----- nvinfo : EIATTR_EXIT_INSTR_OFFSETS
	.align		4
        /*00d0*/ 	.byte	0x04, 0x1c
        /*00d2*/ 	.short	(.L_1254 - .L_1253)


	//   ....[0]....
.L_1253:
        /*00d4*/ 	.word	0x00000220


	//   ....[1]....
        /*00d8*/ 	.word	0x000011f0


	//----- nvinfo : EIATTR_MAX_THREADS
	.align		4
.L_1254:
        /*00dc*/ 	.byte	0x04, 0x05
        /*00de*/ 	.short	(.L_1256 - .L_1255)
.L_1255:
        /*00e0*/ 	.word	0x00000080
        /*00e4*/ 	.word	0x00000001
        /*00e8*/ 	.word	0x00000001


	//----- nvinfo : EIATTR_CRS_STACK_SIZE
	.align		4
.L_1256:
        /*00ec*/ 	.byte	0x04, 0x1e
        /*00ee*/ 	.short	(.L_1258 - .L_1257)
.L_1257:
        /*00f0*/ 	.word	0x00000000


	//----- nvinfo : EIATTR_CBANK_PARAM_SIZE
	.align		4
.L_1258:
        /*00f4*/ 	.byte	0x03, 0x19
        /*00f6*/ 	.short	0x00e8


	//----- nvinfo : EIATTR_PARAM_CBANK
	.align		4
        /*00f8*/ 	.byte	0x04, 0x0a
        /*00fa*/ 	.short	(.L_1260 - .L_1259)
	.align		4
.L_1259:
        /*00fc*/ 	.word	index@(.nv.constant0._ZN10layer_norm31ln_parallel_residual_fwd_kernelINS_13Kernel_traitsIf6__halfS2_S2_fjLj256ELj1ELj4ELj1ELj16ENS_18Kernel_traits_baseILj256EfS2_S2_S2_fjLj128EEEEELb0ELb1ELb0EEEvNS_9FwdParamsE)
        /*0100*/ 	.short	0x0380
        /*0102*/ 	.short	0x00e8


	//----- nvinfo : EIATTR_SW_WAR
	.align		4
.L_1260:
        /*0104*/ 	.byte	0x04, 0x36
        /*0106*/ 	.short	(.L_1262 - .L_1261)
.L_1261:
        /*0108*/ 	.word	0x00000008
.L_1262:


//--------------------- .nv.info._ZN10layer_norm31ln_parallel_residual_fwd_kernelINS_13Kernel_traitsIf6__halfS2_S2_fjLj256ELj1ELj4ELj1ELj16ENS_18Kernel_traits_baseILj256EfS2_S2_S2_fjLj128EEEEELb0ELb1ELb1EEEvNS_9FwdParamsE --------------------------
	.section	.nv.info._ZN10layer_norm31ln_parallel_residual_fwd_kernelINS_13Kernel_traitsIf6__halfS2_S2_fjLj256ELj1ELj4ELj1ELj16ENS_18Kernel_traits_baseILj256EfS2_S2_S2_fjLj128EEEEELb0ELb1ELb1EEEvNS_9FwdParamsE,"",@"SHT_CUDA_INFO"
	.sectionflags	@""
	.align	4


	//----- nvinfo : EIATTR_CUDA_API_VERSION
	.align		4
        /*0000*/ 	.byte	0x04, 0x37
        /*0002*/ 	.short	(.L_1264 - .L_1263)
.L_1263:
        /*0004*/ 	.word	0x00000082


	//----- nvinfo : EIATTR_KPARAM_INFO
	.align		4
.L_1264:
        /*0008*/ 	.byte	0x04, 0x17
        /*000a*/ 	.short	(.L_1266 - .L_1265)
.L_1265:
        /*000c*/ 	.word	0x00000000
        /*0010*/ 	.short	0x0000
        /*0012*/ 	.short	0x0000
        /*0014*/ 	.byte	0x00, 0xf0, 0xa1, 0x03


	//----- nvinfo : EIATTR_SPARSE_MMA_MASK
	.align		4
.L_1266:
        /*0018*/ 	.byte	0x03, 0x50
        /*001a*/ 	.short	0x0000


	//----- nvinfo : EIATTR_MAXREG_COUNT
	.align		4
        /*001c*/ 	.byte	0x03, 0x1b
        /*001e*/ 	.short	0x00ff


	//----- nvinfo : EIATTR_MERCURY_ISA_VERSION
	.align		4
        /*0020*/ 	.byte	0x03, 0x5f
        /*0022*/ 	.short	0x0101


	//----- nvinfo : EIATTR_COOP_GROUP_MASK_REGIDS
	.align		4
        /*0024*/ 	.byte	0x04, 0x29
        /*0026*/ 	.short	(.L_1268 - .L_1267)


	//   ....[0]....
.L_1267:
        /*0028*/ 	.word	0xffffffff


	//   ....[1]....
        /*002c*/ 	.word	0xffffffff


	//   ....[2]....
        /*0030*/ 	.word	0xffffffff


	//   ....[3]....
        /*0034*/ 	.word	0xffffffff


	//   ....[4]....
        /*0038*/ 	.word	0xffffffff


	//   ....[5]....
        /*003c*/ 	.word	0xffffffff


	//   ....[6]....
        /*0040*/ 	.word	0xffffffff


	//   ....[7]....
        /*0044*/ 	.word	0xffffffff


	//   ....[8]....
        /*0048*/ 	.word	0xffffffff


	//   ....[9]....
        /*004c*/ 	.word	0xffffffff


	//   ....[10]....
        /*0050*/ 	.word	0x05000003


	//   ....[11]....
        /*0054*/ 	.word	0x05000003


	//   ....[12]....
        /*0058*/ 	.word	0x05000003


	//   ....[13]....
        /*005c*/ 	.word	0x05000003


	//   ....[14]....
        /*0060*/ 	.word	0x05000003


	//   ....[15]....
        /*0064*/ 	.word	0x05000003


	//   ....[16]....
        /*0068*/ 	.word	0x05000003


	//   ....[17]....
        /*006c*/ 	.word	0x05000003


	//   ....[18]....
        /*0070*/ 	.word	0x05000003


	//   ....[19]....
        /*0074*/ 	.word	0x05000003


	//----- nvinfo : EIATTR_COOP_GROUP_INSTR_OFFSETS
	.align		4
.L_1268:
        /*0078*/ 	.byte	0x04, 0x28
        /*007a*/ 	.short	(.L_1270 - .L_1269)


	//   ....[0]....
.L_1269:
        /*007c*/ 	.word	0x00000b70


	//   ....[1]....
        /*0080*/ 	.word	0x00000b90


	//   ....[2]....
        /*0084*/ 	.word	0x00000bb0


	//   ....[3]....
        /*0088*/ 	.word	0x00000bd0


	//   ....[4]....
        /*008c*/ 	.word	0x00000c00


	//   ....[5]....
        /*0090*/ 	.word	0x00000d30


	//   ....[6]....
        /*0094*/ 	.word	0x00000d50


	//   ....[7]....
        /*0098*/ 	.word	0x00000d70


	//   ....[8]....
        /*009c*/ 	.word	0x00000d90


	//   ....[9]....
        /*00a0*/ 	.word	0x00000db0


	//   ....[10]....
        /*00a4*/ 	.word	0x00001130


	//   ....[11]....
        /*00a8*/ 	.word	0x000011d0


	//   ....[12]....
        /*00ac*/ 	.word	0x00001240


	//   ....[13]....
        /*00b0*/ 	.word	0x000012b0


	//   ....[14]....
        /*00b4*/ 	.word	0x00001330


	//   ....[15]....
        /*00b8*/ 	.word	0x000014b0


	//   ....[16]....
        /*00bc*/ 	.word	0x00001520


	//   ....[17]....
        /*00c0*/ 	.word	0x00001590


	//   ....[18]....
        /*00c4*/ 	.word	0x00001600


	//   ....[19]....
        /*00c8*/ 	.word	0x00001670


	//----- nvinfo : EIATTR_VRC_CTA_INIT_COUNT
	.align		4
.L_1270:
        /*00cc*/ 	.byte	0x02, 0x4a
	.zero		1
	.zero		1


	//----- nvinfo : EIATTR_EXIT_INSTR_OFFSETS
	.align		4
        /*00d0*/ 	.byte	0x04, 0x1c
        /*00d2*/ 	.short	(.L_1272 - .L_1271)


	//   ....[0]....
.L_1271:
        /*00d4*/ 	.word	0x000001a0


	//   ....[1]....
        /*00d8*/ 	.word	0x000010c0


	//----- nvinfo : EIATTR_MAX_THREADS
	.align		4
.L_1272:
        /*00dc*/ 	.byte	0x04, 0x05
        /*00de*/ 	.short	(.L_1274 - .L_1273)
.L_1273:
        /*00e0*/ 	.word	0x00000080
        /*00e4*/ 	.word	0x00000001
        /*00e8*/ 	.word	0x00000001


	//----- nvinfo : EIATTR_CRS_STACK_SIZE
	.align		4
.L_1274:
        /*00ec*/ 	.byte	0x04, 0x1e
        /*00ee*/ 	.short	(.L_1276 - .L_1275)
.L_1275:
        /*00f0*/ 	.word	0x00000000


	//----- nvinfo : EIATTR_CBANK_PARAM_SIZE
	.align		4
.L_1276:
        /*00f4*/ 	.byte	0x03, 0x19
        /*00f6*/ 	.short	0x00e8


	//----- nvinfo : EIATTR_PARAM_CBANK
	.align		4
        /*00f8*/ 	.byte	0x04, 0x0a
        /*00fa*/ 	.short	(.L_1278 - .L_1277)
	.align		4
.L_1277:
        /*00fc*/ 	.word	index@(.nv.constant0._ZN10layer_norm31ln_parallel_residual_fwd_kernelINS_13Kernel_traitsIf6__halfS2_S2_fjLj256ELj1ELj4ELj1ELj16ENS_18Kernel_traits_baseILj256EfS2_S2_S2_fjLj128EEEEELb0ELb1ELb1EEEvNS_9FwdParamsE)
        /*0100*/ 	.short	0x0380
        /*0102*/ 	.short	0x00e8


	//----- nvinfo : EIATTR_SW_WAR
	.align		4
.L_1278:
        /*0104*/ 	.byte	0x04, 0x36
        /*0106*/ 	.short	(.L_1280 - .L_1279)
.L_1279:
        /*0108*/ 	.word	0x00000008
.L_1280:


//--------------------- .nv.info._ZN10layer_norm31ln_parallel_residual_fwd_kernelINS_13Kernel_traitsIf6__halfS2_S2_fjLj256ELj1ELj4ELj1ELj16ENS_18Kernel_traits_baseILj256EfS2_S2_S2_fjLj128EEEEELb1ELb0ELb0EEEvNS_9FwdParamsE --------------------------
	.section	.nv.info._ZN10layer_norm31ln_parallel_residual_fwd_kernelINS_13Kernel_traitsIf6__halfS2_S2_fjLj256ELj1ELj4ELj1ELj16ENS_18Kernel_traits_baseILj256EfS2_S2_S2_fjLj128EEEEELb1ELb0ELb0EEEvNS_9FwdParamsE,"",@"SHT_CUDA_INFO"
	.sectionflags	@""
	.align	4


	//----- nvinfo : EIATTR_CUDA_API_VERSION
	.align		4
        /*0000*/ 	.byte	0x04, 0x37
        /*0002*/ 	.short	(.L_1282 - .L_1281)
.L_1281:
        /*0004*/ 	.word	0x00000082


	//----- nvinfo : EIATTR_KPARAM_INFO
	.align		4
.L_1282:
        /*0008*/ 	.byte	0x04, 0x17
        /*000a*/ 	.short	(.L_1284 - .L_1283)
.L_1283:
        /*000c*/ 	.word	0x00000000
        /*0010*/ 	.short	0x0000
        /*0012*/ 	.short	0x0000
        /*0014*/ 	.byte	0x00, 0xf0, 0xa1, 0x03


	//----- nvinfo : EIATTR_SPARSE_MMA_MASK
	.align		4
.L_1284:
        /*0018*/ 	.byte	0x03, 0x50
        /*001a*/ 	.short	0x0000


	//----- nvinfo : EIATTR_MAXREG_COUNT
	.align		4
        /*001c*/ 	.byte	0x03, 0x1b
        /*001e*/ 	.short	0x00ff


	//----- nvinfo : EIATTR_MERCURY_ISA_VERSION
	.align		4
        /*0020*/ 	.byte	0x03, 0x5f
        /*0022*/ 	.short	0x0101


	//----- nvinfo : EIATTR_COOP_GROUP_MASK_REGIDS
	.align		4
        /*0024*/ 	.byte	0x04, 0x29
        /*0026*/ 	.short	(.L_1286 - .L_1285)


	//   ....[0]....
.L_1285:
        /*0028*/ 	.word	0xffffffff


	//   ....[1]....
        /*002c*/ 	.word	0xffffffff


	//   ....[2]....
        /*0030*/ 	.word	0xffffffff


	//   ....[3]....
        /*0034*/ 	.word	0xffffffff


	//   ....[4]....
        /*0038*/ 	.word	0xffffffff


	//   ....[5]....
        /*003c*/ 	.word	0xffffffff


	//   ....[6]....
        /*0040*/ 	.word	0xffffffff


	//   ....[7]....
        /*0044*/ 	.word	0xffffffff


	//   ....[8]....
        /*0048*/ 	.word	0xffffffff


	//   ....[9]....
        /*004c*/ 	.word	0xffffffff


	//   ....[10]....
        /*0050*/ 	.word	0x0500004b


	//   ....[11]....
        /*0054*/ 	.word	0x0500004b


	//   ....[12]....
        /*0058*/ 	.word	0x0500004b


	//   ....[13]....
        /*005c*/ 	.word	0x0500004b


	//   ....[14]....
        /*0060*/ 	.word	0x0500004b


	//   ....[15]....
        /*0064*/ 	.word	0x0500004b


	//   ....[16]....
        /*0068*/ 	.word	0x0500004b


	//   ....[17]....
        /*006c*/ 	.word	0x0500004b


	//   ....[18]....
        /*0070*/ 	.word	0x0500004b


	//   ....[19]....
        /*0074*/ 	.word	0x0500004b


	//----- nvinfo : EIATTR_COOP_GROUP_INSTR_OFFSETS
	.align		4
.L_1286:
        /*0078*/ 	.byte	0x04, 0x28
        /*007a*/ 	.short	(.L_1288 - .L_1287)


	//   ....[0]....
.L_1287:
        /*007c*/ 	.word	0x00006430


	//   ....[1]....
        /*0080*/ 	.word	0x00006460


	//   ....[2]....
        /*0084*/ 	.word	0x00006480


	//   ....[3]....
        /*0088*/ 	.word	0x000064a0


	//   ....[4]....
        /*008c*/ 	.word	0x000064c0


	//   ....[5]....
        /*0090*/ 	.word	0x00006610


	//   ....[6]....
        /*0094*/ 	.word	0x00006630


	//   ....[7]....
        /*0098*/ 	.word	0x00006650


	//   ....[8]....
        /*009c*/ 	.word	0x00006670


	//   ....[9]....
        /*00a0*/ 	.word	0x00006690


	//   ....[10]....
        /*00a4*/ 	.word	0x00006b60


	//   ....[11]....
        /*00a8*/ 	.word	0x00006c10


	//   ....[12]....
        /*00ac*/ 	.word	0x00006c80


	//   ....[13]....
        /*00b0*/ 	.word	0x00006cf0


	//   ....[14]....
        /*00b4*/ 	.word	0x00006d60


	//   ....[15]....
        /*00b8*/ 	.word	0x00006f00


	//   ....[16]....
        /*00bc*/ 	.word	0x00006f70


	//   ....[17]....
        /*00c0*/ 	.word	0x00006fe0


	//   ....[18]....
        /*00c4*/ 	.word	0x00007050


	//   ....[19]....
        /*00c8*/ 	.word	0x000070c0


	//----- nvinfo : EIATTR_VRC_CTA_INIT_COUNT
	.align		4
.L_1288:
        /*00cc*/ 	.byte	0x02, 0x4a
	.zero		1
	.zero		1


	//----- nvinfo : EIATTR_EXIT_INSTR_OFFSETS
	.align		4
        /*00d0*/ 	.byte	0x04, 0x1c
        /*00d2*/ 	.short	(.L_1290 - .L_1289)


	//   ....[0]....
.L_1289:
        /*00d4*/ 	.word	0x00000570


	//   ....[1]....
        /*00d8*/ 	.word	0x00006af0


	//----- nvinfo : EIATTR_MAX_THREADS
	.align		4
.L_1290:
        /*00dc*/ 	.byte	0x04, 0x05
        /*00de*/ 	.short	(.L_1292 - .L_1291)
.L_1291:
        /*00e0*/ 	.word	0x00000080
        /*00e4*/ 	.word	0x00000001
        /*00e8*/ 	.word	0x00000001


	//----- nvinfo : EIATTR_CRS_STACK_SIZE
	.align		4
.L_1292:
        /*00ec*/ 	.byte	0x04, 0x1e
        /*00ee*/ 	.short	(.L_1294 - .L_1293)
.L_1293:
        /*00f0*/ 	.word	0x00000000


	//----- nvinfo : EIATTR_CBANK_PARAM_SIZE
	.align		4
.L_1294:
        /*00f4*/ 	.byte	0x03, 0x19
        /*00f6*/ 	.short	0x00e8


	//----- nvinfo : EIATTR_PARAM_CBANK
	.align		4
        /*00f8*/ 	.byte	0x04, 0x0a
        /*00fa*/ 	.short	(.L_1296 - .L_1295)
	.align		4
.L_1295:
        /*00fc*/ 	.word	index@(.nv.constant0._ZN10layer_norm31ln_parallel_residual_fwd_kernelINS_13Kernel_traitsIf6__halfS2_S2_fjLj256ELj1ELj4ELj1ELj16ENS_18Kernel_traits_baseILj256EfS2_S2_S2_fjLj128EEEEELb1ELb0ELb0EEEvNS_9FwdParamsE)
        /*0100*/ 	.short	0x0380
        /*0102*/ 	.short	0x00e8


	//----- nvinfo : EIATTR_SW_WAR
	.align		4
.L_1296:
        /*0104*/ 	.byte	0x04, 0x36
        /*0106*/ 	.short	(.L_1298 - .L_1297)
.L_1297:
        /*0108*/ 	.word	0x00000008
.L_1298:


//--------------------- .nv.info._ZN10layer_norm31ln_parallel_residual_fwd_kernelINS_13Kernel_traitsIf6__halfS2_S2_fjLj256ELj1ELj4ELj1ELj16ENS_18Kernel_traits_baseILj256EfS2_S2_S2_fjLj128EEEEELb1ELb0ELb1EEEvNS_9FwdParamsE --------------------------
	.section	.nv.info._ZN10layer_norm31ln_parallel_residual_fwd_kernelINS_13Kernel_traitsIf6__halfS2_S2_fjLj256ELj1ELj4ELj1ELj16ENS_18Kernel_traits_baseILj256EfS2_S2_S2_fjLj128EEEEELb1ELb0ELb1EEEvNS_9FwdParamsE,"",@"SHT_CUDA_INFO"
	.sectionflags	@""
	.align	4


	//----- nvinfo : EIATTR_CUDA_API_VERSION
	.align		4
        /*0000*/ 	.byte	0x04, 0x37
        /*0002*/ 	.short	(.L_1300 - .L_1299)
.L_1299:
        /*0004*/ 	.word	0x00000082


	//----- nvinfo : EIATTR_KPARAM_INFO
	.align		4
.L_1300:
        /*0008*/ 	.byte	0x04, 0x17
        /*000a*/ 	.short	(.L_1302 - .L_1301)
.L_1301:
        /*000c*/ 	.word	0x00000000
        /*0010*/ 	.short	0x0000
        /*0012*/ 	.short	0x0000
        /*0014*/ 	.byte	0x00, 0xf0, 0xa1, 0x03


	//----- nvinfo : EIATTR_SPARSE_MMA_MASK
	.align		4
.L_1302:
        /*0018*/ 	.byte	0x03, 0x50
        /*001a*/ 	.short	0x0000


	//----- nvinfo : EIATTR_MAXREG_COUNT
	.align		4
        /*001c*/ 	.byte	0x03, 0x1b
        /*001e*/ 	.short	0x00ff


	//----- nvinfo : EIATTR_MERCURY_ISA_VERSION
	.align		4
        /*0020*/ 	.byte	0x03, 0x5f
        /*0022*/ 	.short	0x0101


	//----- nvinfo : EIATTR_COOP_GROUP_MASK_REGIDS
	.align		4
        /*0024*/ 	.byte	0x04, 0x29
        /*0026*/ 	.short	(.L_1304 - .L_1303)


	//   ....[0]....
.L_1303:
        /*0028*/ 	.word	0xffffffff


	//   ....[1]....
        /*002c*/ 	.word	0xffffffff


	//   ....[2]....
        /*0030*/ 	.word	0xffffffff


	//   ....[3]....
        /*0034*/ 	.word	0xffffffff


	//   ....[4]....
        /*0038*/ 	.word	0xffffffff


	//   ....[5]....
        /*003c*/ 	.word	0xffffffff


	//   ....[6]....
        /*0040*/ 	.word	0xffffffff


	//   ....[7]....
        /*0044*/ 	.word	0xffffffff


	//   ....[8]....
        /*0048*/ 	.word	0xffffffff


	//   ....[9]....
        /*004c*/ 	.word	0xffffffff


	//   ....[10]....
        /*0050*/ 	.word	0x0500004a


	//   ....[11]....
        /*0054*/ 	.word	0x0500004a


	//   ....[12]....
        /*0058*/ 	.word	0x0500004a


	//   ....[13]....
        /*005c*/ 	.word	0x0500004a


	//   ....[14]....
        /*0060*/ 	.word	0x0500004a


	//   ....[15]....
        /*0064*/ 	.word	0x0500004a


	//   ....[16]....
        /*0068*/ 	.word	0x0500004a


	//   ....[17]....
        /*006c*/ 	.word	0x0500004a


	//   ....[18]....
        /*0070*/ 	.word	0x0500004a


	//   ....[19]....
        /*0074*/ 	.word	0x0500004a


	//----- nvinfo : EIATTR_COOP_GROUP_INSTR_OFFSETS
	.align		4
.L_1304:
        /*0078*/ 	.byte	0x04, 0x28
        /*007a*/ 	.short	(.L_1306 - .L_1305)


	//   ....[0]....
.L_1305:
        /*007c*/ 	.word	0x00006350


	//   ....[1]....
        /*0080*/ 	.word	0x00006370


	//   ....[2]....
        /*0084*/ 	.word	0x00006390


	//   ....[3]....
        /*0088*/ 	.word	0x000063b0


	//   ....[4]....
        /*008c*/ 	.word	0x000063e0


	//   ....[5]....
        /*0090*/ 	.word	0x00006510


	//   ....[6]....
        /*0094*/ 	.word	0x00006530


	//   ....[7]....
        /*0098*/ 	.word	0x00006550


	//   ....[8]....
        /*009c*/ 	.word	0x00006570


	//   ....[9]....
        /*00a0*/ 	.word	0x00006590


	//   ....[10]....
        /*00a4*/ 	.word	0x00006a30


	//   ....[11]....
        /*00a8*/ 	.word	0x00006ad0


	//   ....[12]....
        /*00ac*/ 	.word	0x00006b40


	//   ....[13]....
        /*00b0*/ 	.word	0x00006bb0


	//   ....[14]....
        /*00b4*/ 	.word	0x00006c30


	//   ....[15]....
        /*00b8*/ 	.word	0x00006db0


	//   ....[16]....
        /*00bc*/ 	.word	0x00006e20


	//   ....[17]....
        /*00c0*/ 	.word	0x00006e90


	//   ....[18]....
        /*00c4*/ 	.word	0x00006f00


	//   ....[19]....
        /*00c8*/ 	.word	0x00006f70


	//----- nvinfo : EIATTR_VRC_CTA_INIT_COUNT
	.align		4
.L_1306:
        /*00cc*/ 	.byte	0x02, 0x4a
	.zero		1
	.zero		1


	//----- nvinfo : EIATTR_EXIT_INSTR_OFFSETS
	.align		4
        /*00d0*/ 	.byte	0x04, 0x1c
        /*00d2*/ 	.short	(.L_1308 - .L_1307)


	//   ....[0]....
.L_1307:
        /*00d4*/ 	.word	0x000002d0


	//   ....[1]....
        /*00d8*/ 	.word	0x000069c0


	//----- nvinfo : EIATTR_MAX_THREADS
	.align		4
.L_1308:
        /*00dc*/ 	.byte	0x04, 0x05
        /*00de*/ 	.short	(.L_1310 - .L_1309)
.L_1309:
        /*00e0*/ 	.word	0x00000080
        /*00e4*/ 	.word	0x00000001
        /*00e8*/ 	.word	0x00000001


	//----- nvinfo : EIATTR_CRS_STACK_SIZE
	.align		4
.L_1310:
        /*00ec*/ 	.byte	0x04, 0x1e
        /*00ee*/ 	.short	(.L_1312 - .L_1311)
.L_1311:
        /*00f0*/ 	.word	0x00000000


	//----- nvinfo : EIATTR_CBANK_PARAM_SIZE
	.align		4
.L_1312:
        /*00f4*/ 	.byte	0x03, 0x19
        /*00f6*/ 	.short	0x00e8


	//----- nvinfo : EIATTR_PARAM_CBANK
	.align		4
        /*00f8*/ 	.byte	0x04, 0x0a
        /*00fa*/ 	.short	(.L_1314 - .L_1313)
	.align		4
.L_1313:
        /*00fc*/ 	.word	index@(.nv.constant0._ZN10layer_norm31ln_parallel_residual_fwd_kernelINS_13Kernel_traitsIf6__halfS2_S2_fjLj256ELj1ELj4ELj1ELj16ENS_18Kernel_traits_baseILj256EfS2_S2_S2_fjLj128EEEEELb1ELb0ELb1EEEvNS_9FwdParamsE)
        /*0100*/ 	.short	0x0380
        /*0102*/ 	.short	0x00e8


	//----- nvinfo : EIATTR_SW_WAR
	.align		4
.L_1314:
        /*0104*/ 	.byte	0x04, 0x36
        /*0106*/ 	.short	(.L_1316 - .L_1315)
.L_1315:
        /*0108*/ 	.word	0x00000008
.L_1316:


//--------------------- .nv.info._ZN10layer_norm31ln_parallel_residual_fwd_kernelINS_13Kernel_traitsIf6__halfS2_S2_fjLj256ELj1ELj4ELj1ELj16ENS_18Kernel_traits_baseILj256EfS2_S2_S2_fjLj128EEEEELb1ELb1ELb0EEEvNS_9FwdParamsE --------------------------
	.section	.nv.info._ZN10layer_norm31ln_parallel_residual_fwd_kernelINS_13Kernel_traitsIf6__halfS2_S2_fjLj256ELj1ELj4ELj1ELj16ENS_18Kernel_traits_baseILj256EfS2_S2_S2_fjLj128EEEEELb1ELb1ELb0EEEvNS_9FwdParamsE,"",@"SHT_CUDA_INFO"
	.sectionflags	@""
	.align	4


	//----- nvinfo : EIATTR_CUDA_API_VERSION
	.align		4
        /*0000*/ 	.byte	0x04, 0x37
        /*0002*/ 	.short	(.L_1318 - .L_1317)
.L_1317:
        /*0004*/ 	.word	0x00000082


	//----- nvinfo : EIATTR_KPARAM_INFO
	.align		4
.L_1318:
        /*0008*/ 	.byte	0x04, 0x17
        /*000a*/ 	.short	(.L_1320 - .L_1319)
.L_1319:
        /*000c*/ 	.word	0x00000000
        /*0010*/ 	.short	0x0000
        /*0012*/ 	.short	0x0000
        /*0014*/ 	.byte	0x00, 0xf0, 0xa1, 0x03


	//----- nvinfo : EIATTR_SPARSE_MMA_MASK
	.align		4
.L_1320:
        /*0018*/ 	.byte	0x03, 0x50
        /*001a*/ 	.short	0x0000


	//----- nvinfo : EIATTR_MAXREG_COUNT
	.align		4
        /*001c*/ 	.byte	0x03, 0x1b
        /*001e*/ 	.short	0x00ff


	//----- nvinfo : EIATTR_MERCURY_ISA_VERSION
	.align		4
        /*0020*/ 	.byte	0x03, 0x5f
        /*0022*/ 	.short	0x0101


	//----- nvinfo : EIATTR_COOP_GROUP_MASK_REGIDS
	.align		4
        /*0024*/ 	.byte	0x04, 0x29
        /*0026*/ 	.short	(.L_1322 - .L_1321)


	//   ....[0]....
.L_1321:
        /*0028*/ 	.word	0xffffffff


	//   ....[1]....
        /*002c*/ 	.word	0xffffffff


	//   ....[2]....
        /*0030*/ 	.word	0xffffffff


	//   ....[3]....
        /*0034*/ 	.word	0xffffffff


	//   ....[4]....
        /*0038*/ 	.word	0xffffffff


	//   ....[5]....
        /*003c*/ 	.word	0xffffffff


	//   ....[6]....
        /*0040*/ 	.word	0xffffffff


	//   ....[7]....
        /*0044*/ 	.word	0xffffffff


	//   ....[8]....
        /*0048*/ 	.word	0xffffffff


	//   ....[9]....
        /*004c*/ 	.word	0xffffffff


	//   ....[10]....
        /*0050*/ 	.word	0x0500003f


	//   ....[11]....
        /*0054*/ 	.word	0x0500003f


	//   ....[12]....
        /*0058*/ 	.word	0x0500003f


	//   ....[13]....
        /*005c*/ 	.word	0x0500003f


	//   ....[14]....
        /*0060*/ 	.word	0x0500003f


	//   ....[15]....
        /*0064*/ 	.word	0x0500003f


	//   ....[16]....
        /*0068*/ 	.word	0x0500003f


	//   ....[17]....
        /*006c*/ 	.word	0x0500003f


	//   ....[18]....
        /*0070*/ 	.word	0x0500003f


	//   ....[19]....
        /*0074*/ 	.word	0x0500003f


	//----- nvinfo : EIATTR_COOP_GROUP_INSTR_OFFSETS
	.align		4
.L_1322:
        /*0078*/ 	.byte	0x04, 0x28
        /*007a*/ 	.short	(.L_1324 - .L_1323)


	//   ....[0]....
.L_1323:
        /*007c*/ 	.word	0x00006200


	//   ....[1]....
        /*0080*/ 	.word	0x00006220


	//   ....[2]....
        /*0084*/ 	.word	0x00006240


	//   ....[3]....
        /*0088*/ 	.word	0x00006260


	//   ....[4]....
        /*008c*/ 	.word	0x00006290


	//   ....[5]....
        /*0090*/ 	.word	0x000063e0


	//   ....[6]....
        /*0094*/ 	.word	0x00006400


	//   ....[7]....
        /*0098*/ 	.word	0x00006420


	//   ....[8]....
        /*009c*/ 	.word	0x00006440


	//   ....[9]....
        /*00a0*/ 	.word	0x00006460


	//   ....[10]....
        /*00a4*/ 	.word	0x00006830


	//   ....[11]....
        /*00a8*/ 	.word	0x000068d0


	//   ....[12]....
        /*00ac*/ 	.word	0x00006940


	//   ....[13]....
        /*00b0*/ 	.word	0x000069b0


	//   ....[14]....
        /*00b4*/ 	.word	0x00006a30


	//   ....[15]....
        /*00b8*/ 	.word	0x00006bd0


	//   ....[16]....
        /*00bc*/ 	.word	0x00006c40


	//   ....[17]....
        /*00c0*/ 	.word	0x00006cb0


	//   ....[18]....
        /*00c4*/ 	.word	0x00006d20


	//   ....[19]....
        /*00c8*/ 	.word	0x00006d90


	//----- nvinfo : EIATTR_VRC_CTA_INIT_COUNT
	.align		4
.L_1324:
        /*00cc*/ 	.byte	0x02, 0x4a
	.zero		1
	.zero		1


	//----- nvinfo : EIATTR_EXIT_INSTR_OFFSETS
	.align		4
        /*00d0*/ 	.byte	0x04, 0x1c
        /*00d2*/ 	.short	(.L_1326 - .L_1325)


	//   ....[0]....
.L_1325:
        /*00d4*/ 	.word	0x00000460


	//   ....[1]....
        /*00d8*/ 	.word	0x000067c0


	//----- nvinfo : EIATTR_MAX_THREADS
	.align		4
.L_1326:
        /*00dc*/ 	.byte	0x04, 0x05
        /*00de*/ 	.short	(.L_1328 - .L_1327)
.L_1327:
        /*00e0*/ 	.word	0x00000080
        /*00e4*/ 	.word	0x00000001
        /*00e8*/ 	.word	0x00000001


	//----- nvinfo : EIATTR_CRS_STACK_SIZE
	.align		4
.L_1328:
        /*00ec*/ 	.byte	0x04, 0x1e
        /*00ee*/ 	.short	(.L_1330 - .L_1329)
.L_1329:
        /*00f0*/ 	.word	0x00000000


	//----- nvinfo : EIATTR_CBANK_PARAM_SIZE
	.align		4
.L_1330:
        /*00f4*/ 	.byte	0x03, 0x19
        /*00f6*/ 	.short	0x00e8


	//----- nvinfo : EIATTR_PARAM_CBANK
	.align		4
        /*00f8*/ 	.byte	0x04, 0x0a
        /*00fa*/ 	.short	(.L_1332 - .L_1331)
	.align		4
.L_1331:
        /*00fc*/ 	.word	index@(.nv.constant0._ZN10layer_norm31ln_parallel_residual_fwd_kernelINS_13Kernel_traitsIf6__halfS2_S2_fjLj256ELj1ELj4ELj1ELj16ENS_18Kernel_traits_baseILj256EfS2_S2_S2_fjLj128EEEEELb1ELb1ELb0EEEvNS_9FwdParamsE)
        /*0100*/ 	.short	0x0380
        /*0102*/ 	.short	0x00e8


	//----- nvinfo : EIATTR_SW_WAR
	.align		4
.L_1332:
        /*0104*/ 	.byte	0x04, 0x36
        /*0106*/ 	.short	(.L_1334 - .L_1333)
.L_1333:
        /*0108*/ 	.word	0x00000008
.L_1334:


//--------------------- .nv.info._ZN10layer_norm31ln_parallel_residual_fwd_kernelINS_13Kernel_traitsIf6__halfS2_S2_fjLj256ELj1ELj4ELj1ELj16ENS_18Kernel_traits_baseILj256EfS2_S2_S2_fjLj128EEEEELb1ELb1ELb1EEEvNS_9FwdParamsE --------------------------
	.section	.nv.info._ZN10layer_norm31ln_parallel_residual_fwd_kernelINS_13Kernel_traitsIf6__halfS2_S2_fjLj256ELj1ELj4ELj1ELj16ENS_18Kernel_traits_baseILj256EfS2_S2_S2_fjLj128EEEEELb1ELb1ELb1EEEvNS_9FwdParamsE,"",@"SHT_CUDA_INFO"
	.sectionflags	@""
	.align	4


	//----- nvinfo : EIATTR_CUDA_API_VERSION
	.align		4
        /*0000*/ 	.byte	0x04, 0x37
        /*0002*/ 	.short	(.L_1336 - .L_1335)
.L_1335:
        /*0004*/ 	.word	0x00000082


	//----- nvinfo : EIATTR_KPARAM_INFO
	.align		4
.L_1336:
        /*0008*/ 	.byte	0x04, 0x17
        /*000a*/ 	.short	(.L_1338 - .L_1337)
.L_1337:
        /*000c*/ 	.word	0x00000000
        /*0010*/ 	.short	0x0000
        /*0012*/ 	.short	0x0000
        /*0014*/ 	.byte	0x00, 0xf0, 0xa1, 0x03


	//----- nvinfo : EIATTR_SPARSE_MMA_MASK
	.align		4
.L_1338:
        /*0018*/ 	.byte	0x03, 0x50
        /*001a*/ 	.short	0x0000


	//----- nvinfo : EIATTR_MAXREG_COUNT
	.align		4
        /*001c*/ 	.byte	0x03, 0x1b
        /*001e*/ 	.short	0x00ff


	//----- nvinfo : EIATTR_MERCURY_ISA_VERSION
	.align		4
        /*0020*/ 	.byte	0x03, 0x5f
        /*0022*/ 	.short	0x0101


	//----- nvinfo : EIATTR_COOP_GROUP_MASK_REGIDS
	.align		4
        /*0024*/ 	.byte	0x04, 0x29
        /*0026*/ 	.short	(.L_1340 - .L_1339)


	//   ....[0]....
.L_1339:
        /*0028*/ 	.word	0xffffffff


	//   ....[1]....
        /*002c*/ 	.word	0xffffffff


	//   ....[2]....
        /*0030*/ 	.word	0xffffffff


	//   ....[3]....
        /*0034*/ 	.word	0xffffffff


	//   ....[4]....
        /*0038*/ 	.word	0xffffffff


	//   ....[5]....
        /*003c*/ 	.word	0xffffffff


	//   ....[6]....
        /*0040*/ 	.word	0xffffffff


	//   ....[7]....
        /*0044*/ 	.word	0xffffffff


	//   ....[8]....
        /*0048*/ 	.word	0xffffffff


	//   ....[9]....
        /*004c*/ 	.word	0xffffffff


	//   ....[10]....
        /*0050*/ 	.word	0x0500003f


	//   ....[11]....
        /*0054*/ 	.word	0x0500003f


	//   ....[12]....
        /*0058*/ 	.word	0x0500003f


	//   ....[13]....
        /*005c*/ 	.word	0x0500003f


	//   ....[14]....
        /*0060*/ 	.word	0x0500003f


	//   ....[15]....
        /*0064*/ 	.word	0x0500003f


	//   ....[16]....
        /*0068*/ 	.word	0x0500003f


	//   ....[17]....
        /*006c*/ 	.word	0x0500003f


	//   ....[18]....
        /*0070*/ 	.word	0x0500003f


	//   ....[19]....
        /*0074*/ 	.word	0x0500003f


	//----- nvinfo : EIATTR_COOP_GROUP_INSTR_OFFSETS
	.align		4
.L_1340:
        /*0078*/ 	.byte	0x04, 0x28
        /*007a*/ 	.short	(.L_1342 - .L_1341)


	//   ....[0]....
.L_1341:
        /*007c*/ 	.word	0x00006180


	//   ....[1]....
        /*0080*/ 	.word	0x000061a0


	//   ....[2]....
        /*0084*/ 	.word	0x000061c0


	//   ....[3]....
        /*0088*/ 	.word	0x000061e0


	//   ....[4]....
        /*008c*/ 	.word	0x00006210


	//   ....[5]....
        /*0090*/ 	.word	0x00006340


	//   ....[6]....
        /*0094*/ 	.word	0x00006360


	//   ....[7]....
        /*0098*/ 	.word	0x00006380


	//   ....[8]....
        /*009c*/ 	.word	0x000063a0


	//   ....[9]....
        /*00a0*/ 	.word	0x000063c0


	//   ....[10]....
        /*00a4*/ 	.word	0x00006760


	//   ....[11]....
        /*00a8*/ 	.word	0x00006800


	//   ....[12]....
        /*00ac*/ 	.word	0x00006870


	//   ....[13]....
        /*00b0*/ 	.word	0x000068e0


	//   ....[14]....
        /*00b4*/ 	.word	0x00006960


	//   ....[15]....
        /*00b8*/ 	.word	0x00006ae0


	//   ....[16]....
        /*00bc*/ 	.word	0x00006b50


	//   ....[17]....
        /*00c0*/ 	.word	0x00006bc0


	//   ....[18]....
        /*00c4*/ 	.word	0x00006c30


	//   ....[19]....
        /*00c8*/ 	.word	0x00006ca0


	//----- nvinfo : EIATTR_VRC_CTA_INIT_COUNT
	.align		4
.L_1342:
        /*00cc*/ 	.byte	0x02, 0x4a
	.zero		1
	.zero		1


	//----- nvinfo : EIATTR_EXIT_INSTR_OFFSETS
	.align		4
        /*00d0*/ 	.byte	0x04, 0x1c
        /*00d2*/ 	.short	(.L_1344 - .L_1343)


	//   ....[0]....
.L_1343:
        /*00d4*/ 	.word	0x00000230


	//   ....[1]....
        /*00d8*/ 	.word	0x000066f0


	//----- nvinfo : EIATTR_MAX_THREADS
	.align		4
.L_1344:
        /*00dc*/ 	.byte	0x04, 0x05
        /*00de*/ 	.short	(.L_1346 - .L_1345)
.L_1345:
        /*00e0*/ 	.word	0x00000080
        /*00e4*/ 	.word	0x00000001
        /*00e8*/ 	.word	0x00000001


	//----- nvinfo : EIATTR_CRS_STACK_SIZE
	.align		4
.L_1346:
        /*00ec*/ 	.byte	0x04, 0x1e
        /*00ee*/ 	.short	(.L_1348 - .L_1347)
.L_1347:
        /*00f0*/ 	.word	0x00000000


	//----- nvinfo : EIATTR_CBANK_PARAM_SIZE
	.align		4
.L_1348:
        /*00f4*/ 	.byte	0x03, 0x19
        /*00f6*/ 	.short	0x00e8


	//----- nvinfo : EIATTR_PARAM_CBANK
	.align		4
        /*00f8*/ 	.byte	0x04, 0x0a
        /*00fa*/ 	.short	(.L_1350 - .L_1349)
	.align		4
.L_1349:
        /*00fc*/ 	.word	index@(.nv.constant0._ZN10layer_norm31ln_parallel_residual_fwd_kernelINS_13Kernel_traitsIf6__halfS2_S2_fjLj256ELj1ELj4ELj1ELj16ENS_18Kernel_traits_baseILj256EfS2_S2_S2_fjLj128EEEEELb1ELb1ELb1EEEvNS_9FwdParamsE)
        /*0100*/ 	.short	0x0380
        /*0102*/ 	.short	0x00e8


	//----- nvinfo : EIATTR_SW_WAR
	.align		4
.L_1350:
        /*0104*/ 	.byte	0x04, 0x36
        /*0106*/ 	.short	(.L_1352 - .L_1351)
.L_1351:
        /*0108*/ 	.word	0x00000008
.L_1352:


//--------------------- .nv.info._ZN10layer_norm31ln_parallel_residual_fwd_kernelINS_13Kernel_traitsI6__halfS2_fS2_fjLj256ELj1ELj4ELj1ELj16ENS_18Kernel_traits_baseILj256ES2_S2_fS2_fjLj128EEEEELb0ELb0ELb0EEEvNS_9FwdParamsE --------------------------
	.section	.nv.info._ZN10layer_norm31ln_parallel_residual_fwd_kernelINS_13Kernel_traitsI6__halfS2_fS2_fjLj256ELj1ELj4ELj1ELj16ENS_18Kernel_traits_baseILj256ES2_S2_fS2_fjLj128EEEEELb0ELb0ELb0EEEvNS_9FwdParamsE,"",@"SHT_CUDA_INFO"
	.sectionflags	@""
	.align	4


	//----- nvinfo : EIATTR_CUDA_API_VERSION
	.align		4
        /*0000*/ 	.byte	0x04, 0x37
        /*0002*/ 	.short	(.L_1354 - .L_1353)
.L_1353:
        /*0004*/ 	.word	0x00000082


	//----- nvinfo : EIATTR_KPARAM_INFO
	.align		4
.L_1354:
        /*0008*/ 	.byte	0x04, 0x17
        /*000a*/ 	.short	(.L_1356 - .L_1355)
.L_1355:
        /*000c*/ 	.word	0x00000000
        /*0010*/ 	.short	0x0000
        /*0012*/ 	.short	0x0000
        /*0014*/ 	.byte	0x00, 0xf0, 0xa1, 0x03


	//----- nvinfo : EIATTR_SPARSE_MMA_MASK
	.align		4
.L_1356:
        /*0018*/ 	.byte	0x03, 0x50
        /*001a*/ 	.short	0x0000


	//----- nvinfo : EIATTR_MAXREG_COUNT
	.align		4
        /*001c*/ 	.byte	0x03, 0x1b
        /*001e*/ 	.short	0x00ff


	//----- nvinfo : EIATTR_MERCURY_ISA_VERSION
	.align		4
        /*0020*/ 	.byte	0x03, 0x5f
        /*0022*/ 	.short	0x0101


	//----- nvinfo : EIATTR_COOP_GROUP_MASK_REGIDS
	.align		4
        /*0024*/ 	.byte	0x04, 0x29
        /*0026*/ 	.short	(.L_1358 - .L_1357)


	//   ....[0]....
.L_1357:
        /*0028*/ 	.word	0xffffffff


	//   ....[1]....
        /*002c*/ 	.word	0xffffffff


	//   ....[2]....
        /*0030*/ 	.word	0xffffffff


	//   ....[3]....
        /*0034*/ 	.word	0xffffffff


	//   ....[4]....
        /*0038*/ 	.word	0xffffffff


	//   ....[5]....
        /*003c*/ 	.word	0xffffffff


	//   ....[6]....
        /*0040*/ 	.word	0xffffffff


	//   ....[7]....
        /*0044*/ 	.word	0xffffffff


	//   ....[8]....
        /*0048*/ 	.word	0xffffffff


	//   ....[9]....
        /*004c*/ 	.word	0xffffffff


	//   ....[10]....
        /*0050*/ 	.word	0x05000026


	//   ....[11]....
        /*0054*/ 	.word	0x05000026


	//   ....[12]....
        /*0058*/ 	.word	0x05000026


	//   ....[13]....
        /*005c*/ 	.word	0x05000026


	//   ....[14]....
        /*0060*/ 	.word	0x05000026


	//   ....[15]....
        /*0064*/ 	.word	0x05000026


	//   ....[16]....
        /*0068*/ 	.word	0x05000026


	//   ....[17]....
        /*006c*/ 	.word	0x05000026


	//   ....[18]....
        /*0070*/ 	.word	0x05000026


	//   ....[19]....
        /*0074*/ 	.word	0x05000026


	//----- nvinfo : EIATTR_COOP_GROUP_INSTR_OFFSETS
	.align		4
.L_1358:
        /*0078*/ 	.byte	0x04, 0x28
        /*007a*/ 	.short	(.L_1360 - .L_1359)


	//   ....[0]....
.L_1359:
        /*007c*/ 	.word	0x00000b40


	//   ....[1]....
        /*0080*/ 	.word	0x00000b60


	//   ....[2]....
        /*0084*/ 	.word	0x00000b80


	//   ....[3]....
        /*0088*/ 	.word	0x00000bb0


	//   ....[4]....
        /*008c*/ 	.word	0x00000bd0


	//   ....[5]....
        /*0090*/ 	.word	0x00000d20


	//   ....[6]....
        /*0094*/ 	.word	0x00000d40


	//   ....[7]....
        /*0098*/ 	.word	0x00000d60


	//   ....[8]....
        /*009c*/ 	.word	0x00000d80


	//   ....[9]....
        /*00a0*/ 	.word	0x00000da0


	//   ....[10]....
        /*00a4*/ 	.word	0x00001440


	//   ....[11]....
        /*00a8*/ 	.word	0x000014e0


	//   ....[12]....
        /*00ac*/ 	.word	0x00001550


	//   ....[13]....
        /*00b0*/ 	.word	0x000015d0


	//   ....[14]....
        /*00b4*/ 	.word	0x00001640


	//   ....[15]....
        /*00b8*/ 	.word	0x000017d0


	//   ....[16]....
        /*00bc*/ 	.word	0x00001840


	//   ....[17]....
        /*00c0*/ 	.word	0x000018b0


	//   ....[18]....
        /*00c4*/ 	.word	0x00001920


	//   ....[19]....
        /*00c8*/ 	.word	0x00001990


	//----- nvinfo : EIATTR_VRC_CTA_INIT_COUNT
	.align		4
.L_1360:
        /*00cc*/ 	.byte	0x02, 0x4a
	.zero		1
	.zero		1


	//----- nvinfo : EIATTR_EXIT_INSTR_OFFSETS
	.align		4
        /*00d0*/ 	.byte	0x04, 0x1c
        /*00d2*/ 	.short	(.L_1362 - .L_1361)


	//   ....[0]....
.L_1361:
        /*00d4*/ 	.word	0x00000290


	//   ....[1]....
        /*00d8*/ 	.word	0x000013d0


	//----- nvinfo : EIATTR_MAX_THREADS
	.align		4
.L_1362:
        /*00dc*/ 	.byte	0x04, 0x05
        /*00de*/ 	.short	(.L_1364 - .L_1363)
.L_1363:
        /*00e0*/ 	.word	0x00000080
        /*00e4*/ 	.word	0x00000001
        /*00e8*/ 	.word	0x00000001


	//----- nvinfo : EIATTR_CRS_STACK_SIZE
	.align		4
.L_1364:
        /*00ec*/ 	.byte	0x04, 0x1e
        /*00ee*/ 	.short	(.L_1366 - .L_1365)
.L_1365:
        /*00f0*/ 	.word	0x00000000


	//----- nvinfo : EIATTR_CBANK_PARAM_SIZE
	.align		4
.L_1366:
        /*00f4*/ 	.byte	0x03, 0x19
        /*00f6*/ 	.short	0x00e8


	//----- nvinfo : EIATTR_PARAM_CBANK
	.align		4
        /*00f8*/ 	.byte	0x04, 0x0a
        /*00fa*/ 	.short	(.L_1368 - .L_1367)
	.align		4
.L_1367:
        /*00fc*/ 	.word	index@(.nv.constant0._ZN10layer_norm31ln_parallel_residual_fwd_kernelINS_13Kernel_traitsI6__halfS2_fS2_fjLj256ELj1ELj4ELj1ELj16ENS_18Kernel_traits_baseILj256ES2_S2_fS2_fjLj128EEEEELb0ELb0ELb0EEEvNS_9FwdParamsE)
        /*0100*/ 	.short	0x0380
        /*0102*/ 	.short	0x00e8


	//----- nvinfo : EIATTR_SW_WAR
	.align		4
.L_1368:
        /*0104*/ 	.byte	0x04, 0x36
        /*0106*/ 	.short	(.L_1370 - .L_1369)
.L_1369:
        /*0108*/ 	.word	0x00000008
.L_1370:


//--------------------- .nv.info._ZN10layer_norm31ln_parallel_residual_fwd_kernelINS_13Kernel_traitsI6__halfS2_fS2_fjLj256ELj1ELj4ELj1ELj16ENS_18Kernel_traits_baseILj256ES2_S2_fS2_fjLj128EEEEELb0ELb0ELb1EEEvNS_9FwdParamsE --------------------------
	.section	.nv.info._ZN10layer_norm31ln_parallel_residual_fwd_kernelINS_13Kernel_traitsI6__halfS2_fS2_fjLj256ELj1ELj4ELj1ELj16ENS_18Kernel_traits_baseILj256ES2_S2_fS2_fjLj128EEEEELb0ELb0ELb1EEEvNS_9FwdParamsE,"",@"SHT_CUDA_INFO"
	.sectionflags	@""
	.align	4


	//----- nvinfo : EIATTR_CUDA_API_VERSION
	.align		4
        /*0000*/ 	.byte	0x04, 0x37
        /*0002*/ 	.short	(.L_1372 - .L_1371)
.L_1371:
        /*0004*/ 	.word	0x00000082


	//----- nvinfo : EIATTR_KPARAM_INFO
	.align		4
.L_1372:
        /*0008*/ 	.byte	0x04, 0x17
        /*000a*/ 	.short	(.L_1374 - .L_1373)
.L_1373:
        /*000c*/ 	.word	0x00000000
        /*0010*/ 	.short	0x0000
        /*0012*/ 	.short	0x0000
        /*0014*/ 	.byte	0x00, 0xf0, 0xa1, 0x03


	//----- nvinfo : EIATTR_SPARSE_MMA_MASK
	.align		4
.L_1374:
        /*0018*/ 	.byte	0x03, 0x50
        /*001a*/ 	.short	0x0000


	//----- nvinfo : EIATTR_MAXREG_COUNT
	.align		4
        /*001c*/ 	.byte	0x03, 0x1b
        /*001e*/ 	.short	0x00ff


	//----- nvinfo : EIATTR_MERCURY_ISA_VERSION
	.align		4
        /*0020*/ 	.byte	0x03, 0x5f
        /*0022*/ 	.short	0x0101


	//----- nvinfo : EIATTR_COOP_GROUP_MASK_REGIDS
	.align		4
        /*0024*/ 	.byte	0x04, 0x29
        /*0026*/ 	.short	(.L_1376 - .L_1375)


	//   ....[0]....
.L_1375:
        /*0028*/ 	.word	0xffffffff


	//   ....[1]....
        /*002c*/ 	.word	0xffffffff


	//   ....[2]....
        /*0030*/ 	.word	0xffffffff


	//   ....[3]....
        /*0034*/ 	.word	0xffffffff


	//   ....[4]....
        /*0038*/ 	.word	0xffffffff


	//   ....[5]....
        /*003c*/ 	.word	0xffffffff


	//   ....[6]....
        /*0040*/ 	.word	0xffffffff


	//   ....[7]....
        /*0044*/ 	.word	0xffffffff


	//   ....[8]....
        /*0048*/ 	.word	0xffffffff


	//   ....[9]....
        /*004c*/ 	.word	0xffffffff


	//   ....[10]....
        /*0050*/ 	.word	0x05000028


	//   ....[11]....
        /*0054*/ 	.word	0x05000028


	//   ....[12]....
        /*0058*/ 	.word	0x05000028


	//   ....[13]....
        /*005c*/ 	.word	0x05000028


	//   ....[14]....
        /*0060*/ 	.word	0x05000028


	//   ....[15]....
        /*0064*/ 	.word	0x05000028


	//   ....[16]....
        /*0068*/ 	.word	0x05000028


	//   ....[17]....
        /*006c*/ 	.word	0x05000028


	//   ....[18]....
        /*0070*/ 	.word	0x05000028


	//   ....[19]....
        /*0074*/ 	.word	0x05000028


	//----- nvinfo : EIATTR_COOP_GROUP_INSTR_OFFSETS
	.align		4
.L_1376:
        /*0078*/ 	.byte	0x04, 0x28
        /*007a*/ 	.short	(.L_1378 - .L_1377)


	//   ....[0]....
.L_1377:
        /*007c*/ 	.word	0x00000ca0


	//   ....[1]....
        /*0080*/ 	.word	0x00000cc0


	//   ....[2]....
        /*0084*/ 	.word	0x00000ce0


	//   ....[3]....
        /*0088*/ 	.word	0x00000d00


	//   ....[4]....
        /*008c*/ 	.word	0x00000d30


	//   ....[5]....
        /*0090*/ 	.word	0x00000e60


	//   ....[6]....
        /*0094*/ 	.word	0x00000e80


	//   ....[7]....
        /*0098*/ 	.word	0x00000ea0


	//   ....[8]....
        /*009c*/ 	.word	0x00000ec0


	//   ....[9]....
        /*00a0*/ 	.word	0x00000ee0


	//   ....[10]....
        /*00a4*/ 	.word	0x00001350


	//   ....[11]....
        /*00a8*/ 	.word	0x000013e0


	//   ....[12]....
        /*00ac*/ 	.word	0x00001450


	//   ....[13]....
        /*00b0*/ 	.word	0x000014d0


	//   ....[14]....
        /*00b4*/ 	.word	0x00001560


	//   ....[15]....
        /*00b8*/ 	.word	0x000016e0


	//   ....[16]....
        /*00bc*/ 	.word	0x00001740


	//   ....[17]....
        /*00c0*/ 	.word	0x000017b0


	//   ....[18]....
        /*00c4*/ 	.word	0x00001820


	//   ....[19]....
        /*00c8*/ 	.word	0x00001890


	//----- nvinfo : EIATTR_VRC_CTA_INIT_COUNT
	.align		4
.L_1378:
        /*00cc*/ 	.byte	0x02, 0x4a
	.zero		1
	.zero		1


	//----- nvinfo : EIATTR_EXIT_INSTR_OFFSETS
	.align		4
        /*00d0*/ 	.byte	0x04, 0x1c
        /*00d2*/ 	.short	(.L_1380 - .L_1379)


	//   ....[0]....
.L_1379:
        /*00d4*/ 	.word	0x000001f0


	//   ....[1]....
        /*00d8*/ 	.word	0x000012e0


	//----- nvinfo : EIATTR_MAX_THREADS
	.align		4
.L_1380:
        /*00dc*/ 	.byte	0x04, 0x05
        /*00de*/ 	.short	(.L_1382 - .L_1381)
.L_1381:
        /*00e0*/ 	.word	0x00000080
        /*00e4*/ 	.word	0x00000001
        /*00e8*/ 	.word	0x00000001


	//----- nvinfo : EIATTR_CRS_STACK_SIZE
	.align		4
.L_1382:
        /*00ec*/ 	.byte	0x04, 0x1e
        /*00ee*/ 	.short	(.L_1384 - .L_1383)
.L_1383:
        /*00f0*/ 	.word	0x00000000


	//----- nvinfo : EIATTR_CBANK_PARAM_SIZE
	.align		4
.L_1384:
        /*00f4*/ 	.byte	0x03, 0x19
        /*00f6*/ 	.short	0x00e8


	//----- nvinfo : EIATTR_PARAM_CBANK
	.align		4
        /*00f8*/ 	.byte	0x04, 0x0a
        /*00fa*/ 	.short	(.L_1386 - .L_1385)
	.align		4
.L_1385:
        /*00fc*/ 	.word	index@(.nv.constant0._ZN10layer_norm31ln_parallel_residual_fwd_kernelINS_13Kernel_traitsI6__halfS2_fS2_fjLj256ELj1ELj4ELj1ELj16ENS_18Kernel_traits_baseILj256ES2_S2_fS2_fjLj128EEEEELb0ELb0ELb1EEEvNS_9FwdParamsE)
        /*0100*/ 	.short	0x0380
        /*0102*/ 	.short	0x00e8


	//----- nvinfo : EIATTR_SW_WAR
	.align		4
.L_1386:
        /*0104*/ 	.byte	0x04, 0x36
        /*0106*/ 	.short	(.L_1388 - .L_1387)
.L_1387:
        /*0108*/ 	.word	0x00000008
.L_1388:


//--------------------- .nv.info._ZN10layer_norm31ln_parallel_residual_fwd_kernelINS_13Kernel_traitsI6__halfS2_fS2_fjLj256ELj1ELj4ELj1ELj16ENS_18Kernel_traits_baseILj256ES2_S2_fS2_fjLj128EEEEELb0ELb1ELb0EEEvNS_9FwdParamsE --------------------------
	.section	.nv.info._ZN10layer_norm31ln_parallel_residual_fwd_kernelINS_13Kernel_traitsI6__halfS2_fS2_fjLj256ELj1ELj4ELj1ELj16ENS_18Kernel_traits_baseILj256ES2_S2_fS2_fjLj128EEEEELb0ELb1ELb0EEEvNS_9FwdParamsE,"",@"SHT_CUDA_INFO"
	.sectionflags	@""
	.align	4


	//----- nvinfo : EIATTR_CUDA_API_VERSION
	.align		4
        /*0000*/ 	.byte	0x04, 0x37
        /*0002*/ 	.short	(.L_1390 - .L_1389)
.L_1389:
        /*0004*/ 	.word	0x00000082


	//----- nvinfo : EIATTR_KPARAM_INFO
	.align		4
.L_1390:
        /*0008*/ 	.byte	0x04, 0x17
        /*000a*/ 	.short	(.L_1392 - .L_1391)
.L_1391:
        /*000c*/ 	.word	0x00000000
        /*0010*/ 	.short	0x0000
        /*0012*/ 	.short	0x0000
        /*0014*/ 	.byte	0x00, 0xf0, 0xa1, 0x03


	//----- nvinfo : EIATTR_SPARSE_MMA_MASK
	.align		4
.L_1392:
        /*0018*/ 	.byte	0x03, 0x50
        /*001a*/ 	.short	0x0000


	//----- nvinfo : EIATTR_MAXREG_COUNT
	.align		4
        /*001c*/ 	.byte	0x03, 0x1b
        /*001e*/ 	.short	0x00ff


	//----- nvinfo : EIATTR_MERCURY_ISA_VERSION
	.align		4
        /*0020*/ 	.byte	0x03, 0x5f
        /*0022*/ 	.short	0x0101


	//----- nvinfo : EIATTR_COOP_GROUP_MASK_REGIDS
	.align		4
        /*0024*/ 	.byte	0x04, 0x29
        /*0026*/ 	.short	(.L_1394 - .L_1393)


	//   ....[0]....
.L_1393:
        /*0028*/ 	.word	0xffffffff


	//   ....[1]....
        /*002c*/ 	.word	0xffffffff


	//   ....[2]....
        /*0030*/ 	.word	0xffffffff


	//   ....[3]....
        /*0034*/ 	.word	0xffffffff


	//   ....[4]....
        /*0038*/ 	.word	0xffffffff


	//   ....[5]....
        /*003c*/ 	.word	0xffffffff


	//   ....[6]....
        /*0040*/ 	.word	0xffffffff


	//   ....[7]....
        /*0044*/ 	.word	0xffffffff


	//   ....[8]....
        /*0048*/ 	.word	0xffffffff


	//   ....[9]....
        /*004c*/ 	.word	0xffffffff


	//   ....[10]....
        /*0050*/ 	.word	0x0500001f


	//   ....[11]....
        /*0054*/ 	.word	0x0500001f


	//   ....[12]....
        /*0058*/ 	.word	0x0500001f


	//   ....[13]....
        /*005c*/ 	.word	0x0500001f


	//   ....[14]....
        /*0060*/ 	.word	0x0500001f


	//   ....[15]....
        /*0064*/ 	.word	0x0500001f


	//   ....[16]....
        /*0068*/ 	.word	0x0500001f


	//   ....[17]....
        /*006c*/ 	.word	0x0500001f


	//   ....[18]....
        /*0070*/ 	.word	0x0500001f


	//   ....[19]....
        /*0074*/ 	.word	0x0500001f


	//----- nvinfo : EIATTR_COOP_GROUP_INSTR_OFFSETS
	.align		4
.L_1394:
        /*0078*/ 	.byte	0x04, 0x28
        /*007a*/ 	.short	(.L_1396 - .L_1395)


	//   ....[0]....
.L_1395:
        /*007c*/ 	.word	0x00000a90


	//   ....[1]....
        /*0080*/ 	.word	0x00000ab0


	//   ....[2]....
        /*0084*/ 	.word	0x00000ad0


	//   ....[3]....
        /*0088*/ 	.word	0x00000af0


	//   ....[4]....
        /*008c*/ 	.word	0x00000b20


	//   ....[5]....
        /*0090*/ 	.word	0x00000c70


	//   ....[6]....
        /*0094*/ 	.word	0x00000c90


	//   ....[7]....
        /*0098*/ 	.word	0x00000cb0


	//   ....[8]....
        /*009c*/ 	.word	0x00000cd0


	//   ....[9]....
        /*00a0*/ 	.word	0x00000cf0


	//   ....[10]....
        /*00a4*/ 	.word	0x000011a0


	//   ....[11]....
        /*00a8*/ 	.word	0x00001240


	//   ....[12]....
        /*00ac*/ 	.word	0x000012b0


	//   ....[13]....
        /*00b0*/ 	.word	0x00001320


	//   ....[14]....
        /*00b4*/ 	.word	0x000013a0


	//   ....[15]....
        /*00b8*/ 	.word	0x00001550


	//   ....[16]....
        /*00bc*/ 	.word	0x000015c0


	//   ....[17]....
        /*00c0*/ 	.word	0x00001630


	//   ....[18]....
        /*00c4*/ 	.word	0x000016a0


	//   ....[19]....
        /*00c8*/ 	.word	0x00001710


	//----- nvinfo : EIATTR_VRC_CTA_INIT_COUNT
	.align		4
.L_1396:
        /*00cc*/ 	.byte	0x02, 0x4a
	.zero		1
	.zero		1


	//----- nvinfo : EIATTR_EXIT_INSTR_OFFSETS
	.align		4
        /*00d0*/ 	.byte	0x04, 0x1c
        /*00d2*/ 	.short	(.L_1398 - .L_1397)


	//   ....[0]....
.L_1397:
        /*00d4*/ 	.word	0x000001e0


	//   ....[1]....
        /*00d8*/ 	.word	0x00001130


	//----- nvinfo : EIATTR_MAX_THREADS
	.align		4
.L_1398:
        /*00dc*/ 	.byte	0x04, 0x05
        /*00de*/ 	.short	(.L_1400 - .L_1399)
.L_1399:
        /*00e0*/ 	.word	0x00000080
        /*00e4*/ 	.word	0x00000001
        /*00e8*/ 	.word	0x00000001


	//----- nvinfo : EIATTR_CRS_STACK_SIZE
	.align		4
.L_1400:
        /*00ec*/ 	.byte	0x04, 0x1e
        /*00ee*/ 	.short	(.L_1402 - .L_1401)
.L_1401:
        /*00f0*/ 	.word	0x00000000


	//----- nvinfo : EIATTR_CBANK_PARAM_SIZE
	.align		4
.L_1402:
        /*00f4*/ 	.byte	0x03, 0x19
        /*00f6*/ 	.short	0x00e8


	//----- nvinfo : EIATTR_PARAM_CBANK
	.align		4
        /*00f8*/ 	.byte	0x04, 0x0a
        /*00fa*/ 	.short	(.L_1404 - .L_1403)
	.align		4
.L_1403:
        /*00fc*/ 	.word	index@(.nv.constant0._ZN10layer_norm31ln_parallel_residual_fwd_kernelINS_13Kernel_traitsI6__halfS2_fS2_fjLj256ELj1ELj4ELj1ELj16ENS_18Kernel_traits_baseILj256ES2_S2_fS2_fjLj128EEEEELb0ELb1ELb0EEEvNS_9FwdParamsE)
        /*0100*/ 	.short	0x0380
        /*0102*/ 	.short	0x00e8


	//----- nvinfo : EIATTR_SW_WAR
	.align		4
.L_1404:
        /*0104*/ 	.byte	0x04, 0x36
        /*0106*/ 	.short	(.L_1406 - .L_1405)
.L_1405:
        /*0108*/ 	.word	0x00000008
.L_1406:


//--------------------- .nv.info._ZN10layer_norm31ln_parallel_residual_fwd_kernelINS_13Kernel_traitsI6__halfS2_fS2_fjLj256ELj1ELj4ELj1ELj16ENS_18Kernel_traits_baseILj256ES2_S2_fS2_fjLj128EEEEELb0ELb1ELb1EEEvNS_9FwdParamsE --------------------------
	.section	.nv.info._ZN10layer_norm31ln_parallel_residual_fwd_kernelINS_13Kernel_traitsI6__halfS2_fS2_fjLj256ELj1ELj4ELj1ELj16ENS_18Kernel_traits_baseILj256ES2_S2_fS2_fjLj128EEEEELb0ELb1ELb1EEEvNS_9FwdParamsE,"",@"SHT_CUDA_INFO"
	.sectionflags	@""
	.align	4


	//----- nvinfo : EIATTR_CUDA_API_VERSION
	.align		4
        /*0000*/ 	.byte	0x04, 0x37
        /*0002*/ 	.short	(.L_1408 - .L_1407)
.L_1407:
        /*0004*/ 	.word	0x00000082


	//----- nvinfo : EIATTR_KPARAM_INFO
	.align		4
.L_1408:
        /*0008*/ 	.byte	0x04, 0x17
        /*000a*/ 	.short	(.L_1410 - .L_1409)
.L_1409:
        /*000c*/ 	.word	0x00000000
        /*0010*/ 	.short	0x0000
        /*0012*/ 	.short	0x0000
        /*0014*/ 	.byte	0x00, 0xf0, 0xa1, 0x03


	//----- nvinfo : EIATTR_SPARSE_MMA_MASK
	.align		4
.L_1410:
        /*0018*/ 	.byte	0x03, 0x50
        /*001a*/ 	.short	0x0000


	//----- nvinfo : EIATTR_MAXREG_COUNT
	.align		4
        /*001c*/ 	.byte	0x03, 0x1b
        /*001e*/ 	.short	0x00ff


	//----- nvinfo : EIATTR_MERCURY_ISA_VERSION
	.align		4
        /*0020*/ 	.byte	0x03, 0x5f
        /*0022*/ 	.short	0x0101


	//----- nvinfo : EIATTR_COOP_GROUP_MASK_REGIDS
	.align		4
        /*0024*/ 	.byte	0x04, 0x29
        /*0026*/ 	.short	(.L_1412 - .L_1411)


	//   ....[0]....
.L_1411:
        /*0028*/ 	.word	0xffffffff


	//   ....[1]....
        /*002c*/ 	.word	0xffffffff


	//   ....[2]....
        /*0030*/ 	.word	0xffffffff


	//   ....[3]....
        /*0034*/ 	.word	0xffffffff


	//   ....[4]....
        /*0038*/ 	.word	0xffffffff


	//   ....[5]....
        /*003c*/ 	.word	0xffffffff


	//   ....[6]....
        /*0040*/ 	.word	0xffffffff


	//   ....[7]....
        /*0044*/ 	.word	0xffffffff


	//   ....[8]....
        /*0048*/ 	.word	0xffffffff


	//   ....[9]....
        /*004c*/ 	.word	0xffffffff


	//   ....[10]....
        /*0050*/ 	.word	0x05000028


	//   ....[11]....
        /*0054*/ 	.word	0x05000028


	//   ....[12]....
        /*0058*/ 	.word	0x05000028


	//   ....[13]....
        /*005c*/ 	.word	0x05000028


	//   ....[14]....
        /*0060*/ 	.word	0x05000028


	//   ....[15]....
        /*0064*/ 	.word	0x05000028


	//   ....[16]....
        /*0068*/ 	.word	0x05000028


	//   ....[17]....
        /*006c*/ 	.word	0x05000028


	//   ....[18]....
        /*0070*/ 	.word	0x05000028


	//   ....[19]....
        /*0074*/ 	.word	0x05000028


	//----- nvinfo : EIATTR_COOP_GROUP_INSTR_OFFSETS
	.align		4
.L_1412:
        /*0078*/ 	.byte	0x04, 0x28
        /*007a*/ 	.short	(.L_1414 - .L_1413)


	//   ....[0]....
.L_1413:
        /*007c*/ 	.word	0x00000ad0


	//   ....[1]....
        /*0080*/ 	.word	0x00000af0


	//   ....[2]....
        /*0084*/ 	.word	0x00000b10


	//   ....[3]....
        /*0088*/ 	.word	0x00000b30


	//   ....[4]....
        /*008c*/ 	.word	0x00000b60


	//   ....[5]....
        /*0090*/ 	.word	0x00000c90


	//   ....[6]....
        /*0094*/ 	.word	0x00000cb0


	//   ....[7]....
        /*0098*/ 	.word	0x00000cd0


	//   ....[8]....
        /*009c*/ 	.word	0x00000cf0


	//   ....[9]....
        /*00a0*/ 	.word	0x00000d10


	//   ....[10]....
        /*00a4*/ 	.word	0x00001090


	//   ....[11]....
        /*00a8*/ 	.word	0x00001130


	//   ....[12]....
        /*00ac*/ 	.word	0x000011a0


	//   ....[13]....
        /*00b0*/ 	.word	0x00001210


	//   ....[14]....
        /*00b4*/ 	.word	0x00001290


	//   ....[15]....
        /*00b8*/ 	.word	0x00001420


	//   ....[16]....
        /*00bc*/ 	.word	0x00001490


	//   ....[17]....
        /*00c0*/ 	.word	0x00001500


	//   ....[18]....
        /*00c4*/ 	.word	0x00001570


	//   ....[19]....
        /*00c8*/ 	.word	0x000015e0


	//----- nvinfo : EIATTR_VRC_CTA_INIT_COUNT
	.align		4
.L_1414:
        /*00cc*/ 	.byte	0x02, 0x4a
	.zero		1
	.zero		1


	//----- nvinfo : EIATTR_EXIT_INSTR_OFFSETS
	.align		4
        /*00d0*/ 	.byte	0x04, 0x1c
        /*00d2*/ 	.short	(.L_1416 - .L_1415)


	//   ....[0]....
.L_1415:
        /*00d4*/ 	.word	0x00000170


	//   ....[1]....
        /*00d8*/ 	.word	0x00001020


	//----- nvinfo : EIATTR_MAX_THREADS
	.align		4
.L_1416:
        /*00dc*/ 	.byte	0x04, 0x05
        /*00de*/ 	.short	(.L_1418 - .L_1417)
.L_1417:
        /*00e0*/ 	.word	0x00000080
        /*00e4*/ 	.word	0x00000001
        /*00e8*/ 	.word	0x00000001


	//----- nvinfo : EIATTR_CRS_STACK_SIZE
	.align		4
.L_1418:
        /*00ec*/ 	.byte	0x04, 0x1e
        /*00ee*/ 	.short	(.L_1420 - .L_1419)
.L_1419:
        /*00f0*/ 	.word	0x00000000


	//----- nvinfo : EIATTR_CBANK_PARAM_SIZE
	.align		4
.L_1420:
        /*00f4*/ 	.byte	0x03, 0x19
        /*00f6*/ 	.short	0x00e8


	//----- nvinfo : EIATTR_PARAM_CBANK
	.align		4
        /*00f8*/ 	.byte	0x04, 0x0a
        /*00fa*/ 	.short	(.L_1422 - .L_1421)
	.align		4
.L_1421:
        /*00fc*/ 	.word	index@(.nv.constant0._ZN10layer_norm31ln_parallel_residual_fwd_kernelINS_13Kernel_traitsI6__halfS2_fS2_fjLj256ELj1ELj4ELj1ELj16ENS_18Kernel_traits_baseILj256ES2_S2_fS2_fjLj128EEEEELb0ELb1ELb1EEEvNS_9FwdParamsE)
        /*0100*/ 	.short	0x0380
        /*0102*/ 	.short	0x00e8


	//----- nvinfo : EIATTR_SW_WAR
	.align		4
.L_1422:
        /*0104*/ 	.byte	0x04, 0x36
        /*0106*/ 	.short	(.L_1424 - .L_1423)
.L_1423:
        /*0108*/ 	.word	0x00000008
.L_1424:


//--------------------- .nv.info._ZN10layer_norm31ln_parallel_residual_fwd_kernelINS_13Kernel_traitsI6__halfS2_fS2_fjLj256ELj1ELj4ELj1ELj16ENS_18Kernel_traits_baseILj256ES2_S2_fS2_fjLj128EEEEELb1ELb0ELb0EEEvNS_9FwdParamsE --------------------------
	.section	.nv.info._ZN10layer_norm31ln_parallel_residual_fwd_kernelINS_13Kernel_traitsI6__halfS2_fS2_fjLj256ELj1ELj4ELj1ELj16ENS_18Kernel_traits_baseILj256ES2_S2_fS2_fjLj128EEEEELb1ELb0ELb0EEEvNS_9FwdParamsE,"",@"SHT_CUDA_INFO"
	.sectionflags	@""
	.align	4


	//----- nvinfo : EIATTR_CUDA_API_VERSION
	.align		4
        /*0000*/ 	.byte	0x04, 0x37
        /*0002*/ 	.short	(.L_1426 - .L_1425)
.L_1425:
        /*0004*/ 	.word	0x00000082


	//----- nvinfo : EIATTR_KPARAM_INFO
	.align		4
.L_1426:
        /*0008*/ 	.byte	0x04, 0x17
        /*000a*/ 	.short	(.L_1428 - .L_1427)
.L_1427:
        /*000c*/ 	.word	0x00000000
        /*0010*/ 	.short	0x0000
        /*0012*/ 	.short	0x0000
        /*0014*/ 	.byte	0x00, 0xf0, 0xa1, 0x03


	//----- nvinfo : EIATTR_SPARSE_MMA_MASK
	.align		4
.L_1428:
        /*0018*/ 	.byte	0x03, 0x50
        /*001a*/ 	.short	0x0000


	//----- nvinfo : EIATTR_MAXREG_COUNT
	.align		4
        /*001c*/ 	.byte	0x03, 0x1b
        /*001e*/ 	.short	0x00ff


	//----- nvinfo : EIATTR_MERCURY_ISA_VERSION
	.align		4
        /*0020*/ 	.byte	0x03, 0x5f
        /*0022*/ 	.short	0x0101


	//----- nvinfo : EIATTR_COOP_GROUP_MASK_REGIDS
	.align		4
        /*0024*/ 	.byte	0x04, 0x29
        /*0026*/ 	.short	(.L_1430 - .L_1429)


	//   ....[0]....
.L_1429:
        /*0028*/ 	.word	0xffffffff


	//   ....[1]....
        /*002c*/ 	.word	0xffffffff


	//   ....[2]....
        /*0030*/ 	.word	0xffffffff


	//   ....[3]....
        /*0034*/ 	.word	0xffffffff


	//   ....[4]....
        /*0038*/ 	.word	0xffffffff


	//   ....[5]....
        /*003c*/ 	.word	0xffffffff


	//   ....[6]....
        /*0040*/ 	.word	0xffffffff


	//   ....[7]....
        /*0044*/ 	.word	0xffffffff


	//   ....[8]....
        /*0048*/ 	.word	0xffffffff


	//   ....[9]....
        /*004c*/ 	.word	0xffffffff


	//   ....[10]....
        /*0050*/ 	.word	0x05000040


	//   ....[11]....
        /*0054*/ 	.word	0x05000040


	//   ....[12]....
        /*0058*/ 	.word	0x05000040


	//   ....[13]....
        /*005c*/ 	.word	0x05000040


	//   ....[14]....
        /*0060*/ 	.word	0x05000040


	//   ....[15]....
        /*0064*/ 	.word	0x05000040


	//   ....[16]....
        /*0068*/ 	.word	0x05000040


	//   ....[17]....
        /*006c*/ 	.word	0x05000040


	//   ....[18]....
        /*0070*/ 	.word	0x05000040


	//   ....[19]....
        /*0074*/ 	.word	0x05000040


	//----- nvinfo : EIATTR_COOP_GROUP_INSTR_OFFSETS
	.align		4
.L_1430:
        /*0078*/ 	.byte	0x04, 0x28
        /*007a*/ 	.short	(.L_1432 - .L_1431)


	//   ....[0]....
.L_1431:
        /*007c*/ 	.word	0x000060a0


	//   ....[1]....
        /*0080*/ 	.word	0x000060c0


	//   ....[2]....
        /*0084*/ 	.word	0x000060e0


	//   ....[3]....
        /*0088*/ 	.word	0x00006100


	//   ....[4]....
        /*008c*/ 	.word	0x00006130


	//   ....[5]....
        /*0090*/ 	.word	0x00006280


	//   ....[6]....
        /*0094*/ 	.word	0x000062a0


	//   ....[7]....
        /*0098*/ 	.word	0x000062c0


	//   ....[8]....
        /*009c*/ 	.word	0x000062e0


	//   ....[9]....
        /*00a0*/ 	.word	0x00006300


	//   ....[10]....
        /*00a4*/ 	.word	0x000069d0


	//   ....[11]....
        /*00a8*/ 	.word	0x00006a70


	//   ....[12]....
        /*00ac*/ 	.word	0x00006ae0


	//   ....[13]....
        /*00b0*/ 	.word	0x00006b50


	//   ....[14]....
        /*00b4*/ 	.word	0x00006bd0


	//   ....[15]....
        /*00b8*/ 	.word	0x00006d70


	//   ....[16]....
        /*00bc*/ 	.word	0x00006de0


	//   ....[17]....
        /*00c0*/ 	.word	0x00006e50


	//   ....[18]....
        /*00c4*/ 	.word	0x00006ec0


	//   ....[19]....
        /*00c8*/ 	.word	0x00006f30


	//----- nvinfo : EIATTR_VRC_CTA_INIT_COUNT
	.align		4
.L_1432:
        /*00cc*/ 	.byte	0x02, 0x4a
	.zero		1
	.zero		1


	//----- nvinfo : EIATTR_EXIT_INSTR_OFFSETS
	.align		4
        /*00d0*/ 	.byte	0x04, 0x1c
        /*00d2*/ 	.short	(.L_1434 - .L_1433)


	//   ....[0]....
.L_1433:
        /*00d4*/ 	.word	0x000004f0


	//   ....[1]....
        /*00d8*/ 	.word	0x00006960


	//----- nvinfo : EIATTR_MAX_THREADS
	.align		4
.L_1434:
        /*00dc*/ 	.byte	0x04, 0x05
        /*00de*/ 	.short	(.L_1436 - .L_1435)
.L_1435:
        /*00e0*/ 	.word	0x00000080
        /*00e4*/ 	.word	0x00000001
        /*00e8*/ 	.word	0x00000001


	//----- nvinfo : EIATTR_CRS_STACK_SIZE
	.align		4
.L_1436:
        /*00ec*/ 	.byte	0x04, 0x1e
        /*00ee*/ 	.short	(.L_1438 - .L_1437)
.L_1437:
        /*00f0*/ 	.word	0x00000000


	//----- nvinfo : EIATTR_CBANK_PARAM_SIZE
	.align		4
.L_1438:
        /*00f4*/ 	.byte	0x03, 0x19
        /*00f6*/ 	.short	0x00e8


	//----- nvinfo : EIATTR_PARAM_CBANK
	.align		4
        /*00f8*/ 	.byte	0x04, 0x0a
        /*00fa*/ 	.short	(.L_1440 - .L_1439)
	.align		4
.L_1439:
        /*00fc*/ 	.word	index@(.nv.constant0._ZN10layer_norm31ln_parallel_residual_fwd_kernelINS_13Kernel_traitsI6__halfS2_fS2_fjLj256ELj1ELj4ELj1ELj16ENS_18Kernel_traits_baseILj256ES2_S2_fS2_fjLj128EEEEELb1ELb0ELb0EEEvNS_9FwdParamsE)
        /*0100*/ 	.short	0x0380
        /*0102*/ 	.short	0x00e8


	//----- nvinfo : EIATTR_SW_WAR
	.align		4
.L_1440:
        /*0104*/ 	.byte	0x04, 0x36
        /*0106*/ 	.short	(.L_1442 - .L_1441)
.L_1441:
        /*0108*/ 	.word	0x00000008
.L_1442:


//--------------------- .nv.info._ZN10layer_norm31ln_parallel_residual_fwd_kernelINS_13Kernel_traitsI6__halfS2_fS2_fjLj256ELj1ELj4ELj1ELj16ENS_18Kernel_traits_baseILj256ES2_S2_fS2_fjLj128EEEEELb1ELb0ELb1EEEvNS_9FwdParamsE --------------------------
	.section	.nv.info._ZN10layer_norm31ln_parallel_residual_fwd_kernelINS_13Kernel_traitsI6__halfS2_fS2_fjLj256ELj1ELj4ELj1ELj16ENS_18Kernel_traits_baseILj256ES2_S2_fS2_fjLj128EEEEELb1ELb0ELb1EEEvNS_9FwdParamsE,"",@"SHT_CUDA_INFO"
	.sectionflags	@""
	.align	4


	//----- nvinfo : EIATTR_CUDA_API_VERSION
	.align		4
        /*0000*/ 	.byte	0x04, 0x37
        /*0002*/ 	.short	(.L_1444 - .L_1443)
.L_1443:
        /*0004*/ 	.word	0x00000082


	//----- nvinfo : EIATTR_KPARAM_INFO
	.align		4
.L_1444:
        /*0008*/ 	.byte	0x04, 0x17
        /*000a*/ 	.short	(.L_1446 - .L_1445)
.L_1445:
        /*000c*/ 	.word	0x00000000
        /*0010*/ 	.short	0x0000
        /*0012*/ 	.short	0x0000
        /*0014*/ 	.byte	0x00, 0xf0, 0xa1, 0x03


	//----- nvinfo : EIATTR_SPARSE_MMA_MASK
	.align		4
.L_1446:
        /*0018*/ 	.byte	0x03, 0x50
        /*001a*/ 	.short	0x0000


	//----- nvinfo : EIATTR_MAXREG_COUNT
	.align		4
        /*001c*/ 	.byte	0x03, 0x1b
        /*001e*/ 	.short	0x00ff


	//----- nvinfo : EIATTR_MERCURY_ISA_VERSION
	.align		4
        /*0020*/ 	.byte	0x03, 0x5f
        /*0022*/ 	.short	0x0101


	//----- nvinfo : EIATTR_COOP_GROUP_MASK_REGIDS
	.align		4
        /*0024*/ 	.byte	0x04, 0x29
        /*0026*/ 	.short	(.L_1448 - .L_1447)


	//   ....[0]....
.L_1447:
        /*0028*/ 	.word	0xffffffff


	//   ....[1]....
        /*002c*/ 	.word	0xffffffff


	//   ....[2]....
        /*0030*/ 	.word	0xffffffff


	//   ....[3]....
        /*0034*/ 	.word	0xffffffff


	//   ....[4]....
        /*0038*/ 	.word	0xffffffff


	//   ....[5]....
        /*003c*/ 	.word	0xffffffff


	//   ....[6]....
        /*0040*/ 	.word	0xffffffff


	//   ....[7]....
        /*0044*/ 	.word	0xffffffff


	//   ....[8]....
        /*0048*/ 	.word	0xffffffff


	//   ....[9]....
        /*004c*/ 	.word	0xffffffff


	//   ....[10]....
        /*0050*/ 	.word	0x05000051


	//   ....[11]....
        /*0054*/ 	.word	0x05000051


	//   ....[12]....
        /*0058*/ 	.word	0x05000051


	//   ....[13]....
        /*005c*/ 	.word	0x05000051


	//   ....[14]....
        /*0060*/ 	.word	0x05000051


	//   ....[15]....
        /*0064*/ 	.word	0x05000051


	//   ....[16]....
        /*0068*/ 	.word	0x05000051


	//   ....[17]....
        /*006c*/ 	.word	0x05000051


	//   ....[18]....
        /*0070*/ 	.word	0x05000051


	//   ....[19]....
        /*0074*/ 	.word	0x05000051


	//----- nvinfo : EIATTR_COOP_GROUP_INSTR_OFFSETS
	.align		4
.L_1448:
        /*0078*/ 	.byte	0x04, 0x28
        /*007a*/ 	.short	(.L_1450 - .L_1449)


	//   ....[0]....
.L_1449:
        /*007c*/ 	.word	0x00006280


	//   ....[1]....
        /*0080*/ 	.word	0x000062a0


	//   ....[2]....
        /*0084*/ 	.word	0x000062c0


	//   ....[3]....
        /*0088*/ 	.word	0x000062e0


	//   ....[4]....
        /*008c*/ 	.word	0x00006310


	//   ....[5]....
        /*0090*/ 	.word	0x00006440


	//   ....[6]....
        /*0094*/ 	.word	0x00006460


	//   ....[7]....
        /*0098*/ 	.word	0x00006480


	//   ....[8]....
        /*009c*/ 	.word	0x000064a0


	//   ....[9]....
        /*00a0*/ 	.word	0x000064c0


	//   ....[10]....
        /*00a4*/ 	.word	0x00006950


	//   ....[11]....
        /*00a8*/ 	.word	0x000069f0


	//   ....[12]....
        /*00ac*/ 	.word	0x00006a60


	//   ....[13]....
        /*00b0*/ 	.word	0x00006ad0


	//   ....[14]....
        /*00b4*/ 	.word	0x00006b50


	//   ....[15]....
        /*00b8*/ 	.word	0x00006cd0


	//   ....[16]....
        /*00bc*/ 	.word	0x00006d40


	//   ....[17]....
        /*00c0*/ 	.word	0x00006db0


	//   ....[18]....
        /*00c4*/ 	.word	0x00006e20


	//   ....[19]....
        /*00c8*/ 	.word	0x00006e90


	//----- nvinfo : EIATTR_VRC_CTA_INIT_COUNT
	.align		4
.L_1450:
        /*00cc*/ 	.byte	0x02, 0x4a
	.zero		1
	.zero		1


	//----- nvinfo : EIATTR_EXIT_INSTR_OFFSETS
	.align		4
        /*00d0*/ 	.byte	0x04, 0x1c
        /*00d2*/ 	.short	(.L_1452 - .L_1451)


	//   ....[0]....
.L_1451:
        /*00d4*/ 	.word	0x00000270


	//   ....[1]....
        /*00d8*/ 	.word	0x000068f0


	//----- nvinfo : EIATTR_MAX_THREADS
	.align		4
.L_1452:
        /*00dc*/ 	.byte	0x04, 0x05
        /*00de*/ 	.short	(.L_1454 - .L_1453)
.L_1453:
        /*00e0*/ 	.word	0x00000080
        /*00e4*/ 	.word	0x00000001
        /*00e8*/ 	.word	0x00000001


	//----- nvinfo : EIATTR_CRS_STACK_SIZE
	.align		4
.L_1454:
        /*00ec*/ 	.byte	0x04, 0x1e
        /*00ee*/ 	.short	(.L_1456 - .L_1455)
.L_1455:
        /*00f0*/ 	.word	0x00000000


	//----- nvinfo : EIATTR_CBANK_PARAM_SIZE
	.align		4
.L_1456:
        /*00f4*/ 	.byte	0x03, 0x19
        /*00f6*/ 	.short	0x00e8


	//----- nvinfo : EIATTR_PARAM_CBANK
	.align		4
        /*00f8*/ 	.byte	0x04, 0x0a
        /*00fa*/ 	.short	(.L_1458 - .L_1457)
	.align		4
.L_1457:
        /*00fc*/ 	.word	index@(.nv.constant0._ZN10layer_norm31ln_parallel_residual_fwd_kernelINS_13Kernel_traitsI6__halfS2_fS2_fjLj256ELj1ELj4ELj1ELj16ENS_18Kernel_traits_baseILj256ES2_S2_fS2_fjLj128EEEEELb1ELb0ELb1EEEvNS_9FwdParamsE)
        /*0100*/ 	.short	0x0380
        /*0102*/ 	.short	0x00e8


	//----- nvinfo : EIATTR_SW_WAR
	.align		4
.L_1458:
        /*0104*/ 	.byte	0x04, 0x36
        /*0106*/ 	.short	(.L_1460 - .L_1459)
.L_1459:
        /*0108*/ 	.word	0x00000008
.L_1460:


//--------------------- .nv.info._ZN10layer_norm31ln_parallel_residual_fwd_kernelINS_13Kernel_traitsI6__halfS2_fS2_fjLj256ELj1ELj4ELj1ELj16ENS_18Kernel_traits_baseILj256ES2_S2_fS2_fjLj128EEEEELb1ELb1ELb0EEEvNS_9FwdParamsE --------------------------
	.section	.nv.info._ZN10layer_norm31ln_parallel_residual_fwd_kernelINS_13Kernel_traitsI6__halfS2_fS2_fjLj256ELj1ELj4ELj1ELj16ENS_18Kernel_traits_baseILj256ES2_S2_fS2_fjLj128EEEEELb1ELb1ELb0EEEvNS_9FwdParamsE,"",@"SHT_CUDA_INFO"
	.sectionflags	@""
	.align	4


	//----- nvinfo : EIATTR_CUDA_API_VERSION
	.align		4
        /*0000*/ 	.byte	0x04, 0x37
        /*0002*/ 	.short	(.L_1462 - .L_1461)
.L_1461:
        /*0004*/ 	.word	0x00000082


	//----- nvinfo : EIATTR_KPARAM_INFO
	.align		4
.L_1462:
        /*0008*/ 	.byte	0x04, 0x17
        /*000a*/ 	.short	(.L_1464 - .L_1463)
.L_1463:
        /*000c*/ 	.word	0x00000000
        /*0010*/ 	.short	0x0000
        /*0012*/ 	.short	0x0000
        /*0014*/ 	.byte	0x00, 0xf0, 0xa1, 0x03


	//----- nvinfo : EIATTR_SPARSE_MMA_MASK
	.align		4
.L_1464:
        /*0018*/ 	.byte	0x03, 0x50
        /*001a*/ 	.short	0x0000


	//----- nvinfo : EIATTR_MAXREG_COUNT
	.align		4
        /*001c*/ 	.byte	0x03, 0x1b
        /*001e*/ 	.short	0x00ff


	//----- nvinfo : EIATTR_MERCURY_ISA_VERSION
	.align		4
        /*0020*/ 	.byte	0x03, 0x5f
        /*0022*/ 	.short	0x0101


	//----- nvinfo : EIATTR_COOP_GROUP_MASK_REGIDS
	.align		4
        /*0024*/ 	.byte	0x04, 0x29
        /*0026*/ 	.short	(.L_1466 - .L_1465)


	//   ....[0]....
.L_1465:
        /*0028*/ 	.word	0xffffffff


	//   ....[1]....
        /*002c*/ 	.word	0xffffffff


	//   ....[2]....
        /*0030*/ 	.word	0xffffffff


	//   ....[3]....
        /*0034*/ 	.word	0xffffffff


	//   ....[4]....
        /*0038*/ 	.word	0xffffffff


	//   ....[5]....
        /*003c*/ 	.word	0xffffffff


	//   ....[6]....
        /*0040*/ 	.word	0xffffffff


	//   ....[7]....
        /*0044*/ 	.word	0xffffffff


	//   ....[8]....
        /*0048*/ 	.word	0xffffffff


	//   ....[9]....
        /*004c*/ 	.word	0xffffffff


	//   ....[10]....
        /*0050*/ 	.word	0x05000026


	//   ....[11]....
        /*0054*/ 	.word	0x05000026


	//   ....[12]....
        /*0058*/ 	.word	0x05000026


	//   ....[13]....
        /*005c*/ 	.word	0x05000026


	//   ....[14]....
        /*0060*/ 	.word	0x05000026


	//   ....[15]....
        /*0064*/ 	.word	0x05000026


	//   ....[16]....
        /*0068*/ 	.word	0x05000026


	//   ....[17]....
        /*006c*/ 	.word	0x05000026


	//   ....[18]....
        /*0070*/ 	.word	0x05000026


	//   ....[19]....
        /*0074*/ 	.word	0x05000026


	//----- nvinfo : EIATTR_COOP_GROUP_INSTR_OFFSETS
	.align		4
.L_1466:
        /*0078*/ 	.byte	0x04, 0x28
        /*007a*/ 	.short	(.L_1468 - .L_1467)


	//   ....[0]....
.L_1467:
        /*007c*/ 	.word	0x00005fb0


	//   ....[1]....
        /*0080*/ 	.word	0x00005fe0


	//   ....[2]....
        /*0084*/ 	.word	0x00006000


	//   ....[3]....
        /*0088*/ 	.word	0x00006020


	//   ....[4]....
        /*008c*/ 	.word	0x00006040


	//   ....[5]....
        /*0090*/ 	.word	0x00006190


	//   ....[6]....
        /*0094*/ 	.word	0x000061b0


	//   ....[7]....
        /*0098*/ 	.word	0x000061d0


	//   ....[8]....
        /*009c*/ 	.word	0x000061f0


	//   ....[9]....
        /*00a0*/ 	.word	0x00006210


	//   ....[10]....
        /*00a4*/ 	.word	0x000066f0


	//   ....[11]....
        /*00a8*/ 	.word	0x00006790


	//   ....[12]....
        /*00ac*/ 	.word	0x000067f0


	//   ....[13]....
        /*00b0*/ 	.word	0x00006850


	//   ....[14]....
        /*00b4*/ 	.word	0x000068b0


	//   ....[15]....
        /*00b8*/ 	.word	0x00006a50


	//   ....[16]....
        /*00bc*/ 	.word	0x00006ab0


	//   ....[17]....
        /*00c0*/ 	.word	0x00006b10


	//   ....[18]....
        /*00c4*/ 	.word	0x00006b70


	//   ....[19]....
        /*00c8*/ 	.word	0x00006bd0


	//----- nvinfo : EIATTR_VRC_CTA_INIT_COUNT
	.align		4
.L_1468:
        /*00cc*/ 	.byte	0x02, 0x4a
	.zero		1
	.zero		1


	//----- nvinfo : EIATTR_EXIT_INSTR_OFFSETS
	.align		4
        /*00d0*/ 	.byte	0x04, 0x1c
        /*00d2*/ 	.short	(.L_1470 - .L_1469)


	//   ....[0]....
.L_1469:
        /*00d4*/ 	.word	0x00000440


	//   ....[1]....
        /*00d8*/ 	.word	0x00006680


	//----- nvinfo : EIATTR_MAX_THREADS
	.align		4
.L_1470:
        /*00dc*/ 	.byte	0x04, 0x05
        /*00de*/ 	.short	(.L_1472 - .L_1471)
.L_1471:
        /*00e0*/ 	.word	0x00000080
        /*00e4*/ 	.word	0x00000001
        /*00e8*/ 	.word	0x00000001


	//----- nvinfo : EIATTR_CRS_STACK_SIZE
	.align		4
.L_1472:
        /*00ec*/ 	.byte	0x04, 0x1e
        /*00ee*/ 	.short	(.L_1474 - .L_1473)
.L_1473:
        /*00f0*/ 	.word	0x00000000


	//----- nvinfo : EIATTR_CBANK_PARAM_SIZE
	.align		4
.L_1474:
        /*00f4*/ 	.byte	0x03, 0x19
        /*00f6*/ 	.short	0x00e8


	//----- nvinfo : EIATTR_PARAM_CBANK
	.align		4
        /*00f8*/ 	.byte	0x04, 0x0a
        /*00fa*/ 	.short	(.L_1476 - .L_1475)
	.align		4
.L_1475:
        /*00fc*/ 	.word	index@(.nv.constant0._ZN10layer_norm31ln_parallel_residual_fwd_kernelINS_13Kernel_traitsI6__halfS2_fS2_fjLj256ELj1ELj4ELj1ELj16ENS_18Kernel_traits_baseILj256ES2_S2_fS2_fjLj128EEEEELb1ELb1ELb0EEEvNS_9FwdParamsE)
        /*0100*/ 	.short	0x0380
        /*0102*/ 	.short	0x00e8


	//----- nvinfo : EIATTR_SW_WAR
	.align		4
.L_1476:
        /*0104*/ 	.byte	0x04, 0x36
        /*0106*/ 	.short	(.L_1478 - .L_1477)
.L_1477:
        /*0108*/ 	.word	0x00000008
.L_1478:


//--------------------- .nv.info._ZN10layer_norm31ln_parallel_residual_fwd_kernelINS_13Kernel_traitsI6__halfS2_fS2_fjLj256ELj1ELj4ELj1ELj16ENS_18Kernel_traits_baseILj256ES2_S2_fS2_fjLj128EEEEELb1ELb1ELb1EEEvNS_9FwdParamsE --------------------------
	.section	.nv.info._ZN10layer_norm31ln_parallel_residual_fwd_kernelINS_13Kernel_traitsI6__halfS2_fS2_fjLj256ELj1ELj4ELj1ELj16ENS_18Kernel_traits_baseILj256ES2_S2_fS2_fjLj128EEEEELb1ELb1ELb1EEEvNS_9FwdParamsE,"",@"SHT_CUDA_INFO"
	.sectionflags	@""
	.align	4


	//----- nvinfo : EIATTR_CUDA_API_VERSION
	.align		4
        /*0000*/ 	.byte	0x04, 0x37
        /*0002*/ 	.short	(.L_1480 - .L_1479)
.L_1479:
        /*0004*/ 	.word	0x00000082


	//----- nvinfo : EIATTR_KPARAM_INFO
	.align		4
.L_1480:
        /*0008*/ 	.byte	0x04, 0x17
        /*000a*/ 	.short	(.L_1482 - .L_1481)
.L_1481:
        /*000c*/ 	.word	0x00000000
        /*0010*/ 	.short	0x0000
        /*0012*/ 	.short	0x0000
        /*0014*/ 	.byte	0x00, 0xf0, 0xa1, 0x03


	//----- nvinfo : EIATTR_SPARSE_MMA_MASK
	.align		4
.L_1482:
        /*0018*/ 	.byte	0x03, 0x50
        /*001a*/ 	.short	0x0000


	//----- nvinfo : EIATTR_MAXREG_COUNT
	.align		4
        /*001c*/ 	.byte	0x03, 0x1b
        /*001e*/ 	.short	0x00ff


	//----- nvinfo : EIATTR_MERCURY_ISA_VERSION
	.align		4
        /*0020*/ 	.byte	0x03, 0x5f
        /*0022*/ 	.short	0x0101


	//----- nvinfo : EIATTR_COOP_GROUP_MASK_REGIDS
	.align		4
        /*0024*/ 	.byte	0x04, 0x29
        /*0026*/ 	.short	(.L_1484 - .L_1483)


	//   ....[0]....
.L_1483:
        /*0028*/ 	.word	0xffffffff


	//   ....[1]....
        /*002c*/ 	.word	0xffffffff


	//   ....[2]....
        /*0030*/ 	.word	0xffffffff


	//   ....[3]....
        /*0034*/ 	.word	0xffffffff


	//   ....[4]....
        /*0038*/ 	.word	0xffffffff


	//   ....[5]....
        /*003c*/ 	.word	0xffffffff


	//   ....[6]....
        /*0040*/ 	.word	0xffffffff


	//   ....[7]....
        /*0044*/ 	.word	0xffffffff


	//   ....[8]....
        /*0048*/ 	.word	0xffffffff


	//   ....[9]....
        /*004c*/ 	.word	0xffffffff


	//   ....[10]....
        /*0050*/ 	.word	0x05000028


	//   ....[11]....
        /*0054*/ 	.word	0x05000028


	//   ....[12]....
        /*0058*/ 	.word	0x05000028


	//   ....[13]....
        /*005c*/ 	.word	0x05000028


	//   ....[14]....
        /*0060*/ 	.word	0x05000028


	//   ....[15]....
        /*0064*/ 	.word	0x05000028


	//   ....[16]....
        /*0068*/ 	.word	0x05000028


	//   ....[17]....
        /*006c*/ 	.word	0x05000028


	//   ....[18]....
        /*0070*/ 	.word	0x05000028


	//   ....[19]....
        /*0074*/ 	.word	0x05000028


	//----- nvinfo : EIATTR_COOP_GROUP_INSTR_OFFSETS
	.align		4
.L_1484:
        /*0078*/ 	.byte	0x04, 0x28
        /*007a*/ 	.short	(.L_1486 - .L_1485)


	//   ....[0]....
.L_1485:
        /*007c*/ 	.word	0x00006250


	//   ....[1]....
        /*0080*/ 	.word	0x00006270


	//   ....[2]....
        /*0084*/ 	.word	0x00006290


	//   ....[3]....
        /*0088*/ 	.word	0x000062c0


	//   ....[4]....
        /*008c*/ 	.word	0x000062e0


	//   ....[5]....
        /*0090*/ 	.word	0x00006410


	//   ....[6]....
        /*0094*/ 	.word	0x00006430


	//   ....[7]....
        /*0098*/ 	.word	0x00006450


	//   ....[8]....
        /*009c*/ 	.word	0x00006470


	//   ....[9]....
        /*00a0*/ 	.word	0x00006490


	//   ....[10]....
        /*00a4*/ 	.word	0x00006840


	//   ....[11]....
        /*00a8*/ 	.word	0x000068e0


	//   ....[12]....
        /*00ac*/ 	.word	0x00006950


	//   ....[13]....
        /*00b0*/ 	.word	0x000069d0


	//   ....[14]....
        /*00b4*/ 	.word	0x00006a40


	//   ....[15]....
        /*00b8*/ 	.word	0x00006bd0


	//   ....[16]....
        /*00bc*/ 	.word	0x00006c40


	//   ....[17]....
        /*00c0*/ 	.word	0x00006cb0


	//   ....[18]....
        /*00c4*/ 	.word	0x00006d20


	//   ....[19]....
        /*00c8*/ 	.word	0x00006d90


	//----- nvinfo : EIATTR_VRC_CTA_INIT_COUNT
	.align		4
.L_1486:
        /*00cc*/ 	.byte	0x02, 0x4a
	.zero		1
	.zero		1


	//----- nvinfo : EIATTR_EXIT_INSTR_OFFSETS
	.align		4
        /*00d0*/ 	.byte	0x04, 0x1c
        /*00d2*/ 	.short	(.L_1488 - .L_1487)


	//   ....[0]....
.L_1487:
        /*00d4*/ 	.word	0x000001f0


	//   ....[1]....
        /*00d8*/ 	.word	0x000067d0


	//----- nvinfo : EIATTR_MAX_THREADS
	.align		4
.L_1488:
        /*00dc*/ 	.byte	0x04, 0x05
        /*00de*/ 	.short	(.L_1490 - .L_1489)
.L_1489:
        /*00e0*/ 	.word	0x00000080
        /*00e4*/ 	.word	0x00000001
        /*00e8*/ 	.word	0x00000001


	//----- nvinfo : EIATTR_CRS_STACK_SIZE
	.align		4
.L_1490:
        /*00ec*/ 	.byte	0x04, 0x1e
        /*00ee*/ 	.short	(.L_1492 - .L_1491)
.L_1491:
        /*00f0*/ 	.word	0x00000000


	//----- nvinfo : EIATTR_CBANK_PARAM_SIZE
	.align		4
.L_1492:
        /*00f4*/ 	.byte	0x03, 0x19
        /*00f6*/ 	.short	0x00e8


	//----- nvinfo : EIATTR_PARAM_CBANK
	.align		4
        /*00f8*/ 	.byte	0x04, 0x0a
        /*00fa*/ 	.short	(.L_1494 - .L_1493)
	.align		4
.L_1493:
        /*00fc*/ 	.word	index@(.nv.constant0._ZN10layer_norm31ln_parallel_residual_fwd_kernelINS_13Kernel_traitsI6__halfS2_fS2_fjLj256ELj1ELj4ELj1ELj16ENS_18Kernel_traits_baseILj256ES2_S2_fS2_fjLj128EEEEELb1ELb1ELb1EEEvNS_9FwdParamsE)
        /*0100*/ 	.short	0x0380
        /*0102*/ 	.short	0x00e8


	//----- nvinfo : EIATTR_SW_WAR
	.align		4
.L_1494:
        /*0104*/ 	.byte	0x04, 0x36
        /*0106*/ 	.short	(.L_1496 - .L_1495)
.L_1495:
        /*0108*/ 	.word	0x00000008
.L_1496:


//--------------------- .nv.info._ZN10layer_norm31ln_parallel_residual_fwd_kernelINS_13Kernel_traitsIf6__halffS2_fjLj256ELj1ELj4ELj1ELj16ENS_18Kernel_traits_baseILj256EfS2_fS2_fjLj128EEEEELb0ELb0ELb0EEEvNS_9FwdParamsE --------------------------
	.section	.nv.info._ZN10layer_norm31ln_parallel_residual_fwd_kernelINS_13Kernel_traitsIf6__halffS2_fjLj256ELj1ELj4ELj1ELj16ENS_18Kernel_traits_baseILj256EfS2_fS2_fjLj128EEEEELb0ELb0ELb0EEEvNS_9FwdParamsE,"",@"SHT_CUDA_INFO"
	.sectionflags	@""
	.align	4


	//----- nvinfo : EIATTR_CUDA_API_VERSION
	.align		4
        /*0000*/ 	.byte	0x04, 0x37
        /*0002*/ 	.short	(.L_1498 - .L_1497)
.L_1497:
        /*0004*/ 	.word	0x00000082


	//----- nvinfo : EIATTR_KPARAM_INFO
	.align		4
.L_1498:
        /*0008*/ 	.byte	0x04, 0x17
        /*000a*/ 	.short	(.L_1500 - .L_1499)
.L_1499:
        /*000c*/ 	.word	0x00000000
        /*0010*/ 	.short	0x0000
        /*0012*/ 	.short	0x0000
        /*0014*/ 	.byte	0x00, 0xf0, 0xa1, 0x03


	//----- nvinfo : EIATTR_SPARSE_MMA_MASK
	.align		4
.L_1500:
        /*0018*/ 	.byte	0x03, 0x50
        /*001a*/ 	.short	0x0000


	//----- nvinfo : EIATTR_MAXREG_COUNT
	.align		4
        /*001c*/ 	.byte	0x03, 0x1b
        /*001e*/ 	.short	0x00ff


	//----- nvinfo : EIATTR_MERCURY_ISA_VERSION
	.align		4
        /*0020*/ 	.byte	0x03, 0x5f
        /*0022*/ 	.short	0x0101


	//----- nvinfo : EIATTR_COOP_GROUP_MASK_REGIDS
	.align		4
        /*0024*/ 	.byte	0x04, 0x29
        /*0026*/ 	.short	(.L_1502 - .L_1501)


	//   ....[0]....
.L_1501:
        /*0028*/ 	.word	0xffffffff


	//   ....[1]....
        /*002c*/ 	.word	0xffffffff


	//   ....[2]....
        /*0030*/ 	.word	0xffffffff


	//   ....[3]....
        /*0034*/ 	.word	0xffffffff


	//   ....[4]....
        /*0038*/ 	.word	0xffffffff


	//   ....[5]....
        /*003c*/ 	.word	0xffffffff


	//   ....[6]....
        /*0040*/ 	.word	0xffffffff


	//   ....[7]....
        /*0044*/ 	.word	0xffffffff


	//   ....[8]....
        /*0048*/ 	.word	0xffffffff


	//   ....[9]....
        /*004c*/ 	.word	0xffffffff


	//   ....[10]....
        /*0050*/ 	.word	0x0500003a


	//   ....[11]....
        /*0054*/ 	.word	0x0500003a


	//   ....[12]....
        /*0058*/ 	.word	0x0500003a


	//   ....[13]....
        /*005c*/ 	.word	0x0500003a


	//   ....[14]....
        /*0060*/ 	.word	0x0500003a


	//   ....[15]....
        /*0064*/ 	.word	0x0500003a


	//   ....[16]....
        /*0068*/ 	.word	0x0500003a


	//   ....[17]....
        /*006c*/ 	.word	0x0500003a


	//   ....[18]....
        /*0070*/ 	.word	0x0500003a


	//   ....[19]....
        /*0074*/ 	.word	0x0500003a


	//----- nvinfo : EIATTR_COOP_GROUP_INSTR_OFFSETS
	.align		4
.L_1502:
        /*0078*/ 	.byte	0x04, 0x28
        /*007a*/ 	.short	(.L_1504 - .L_1503)


	//   ....[0]....
.L_1503:
        /*007c*/ 	.word	0x00000be0


	//   ....[1]....
        /*0080*/ 	.word	0x00000c00


	//   ....[2]....
        /*0084*/ 	.word	0x00000c20


	//   ....[3]....
        /*0088*/ 	.word	0x00000c50


	//   ....[4]....
        /*008c*/ 	.word	0x00000c70


	//   ....[5]....
        /*0090*/ 	.word	0x00000dc0


	//   ....[6]....
        /*0094*/ 	.word	0x00000de0


	//   ....[7]....
        /*0098*/ 	.word	0x00000e00


	//   ....[8]....
        /*009c*/ 	.word	0x00000e20


	//   ....[9]....
        /*00a0*/ 	.word	0x00000e40


	//   ....[10]....
        /*00a4*/ 	.word	0x000012e0


	//   ....[11]....
        /*00a8*/ 	.word	0x00001380


	//   ....[12]....
        /*00ac*/ 	.word	0x000013f0


	//   ....[13]....
        /*00b0*/ 	.word	0x00001470


	//   ....[14]....
        /*00b4*/ 	.word	0x000014e0


	//   ....[15]....
        /*00b8*/ 	.word	0x00001690


	//   ....[16]....
        /*00bc*/ 	.word	0x00001700


	//   ....[17]....
        /*00c0*/ 	.word	0x00001770


	//   ....[18]....
        /*00c4*/ 	.word	0x000017e0


	//   ....[19]....
        /*00c8*/ 	.word	0x00001850


	//----- nvinfo : EIATTR_VRC_CTA_INIT_COUNT
	.align		4
.L_1504:
        /*00cc*/ 	.byte	0x02, 0x4a
	.zero		1
	.zero		1


	//----- nvinfo : EIATTR_EXIT_INSTR_OFFSETS
	.align		4
        /*00d0*/ 	.byte	0x04, 0x1c
        /*00d2*/ 	.short	(.L_1506 - .L_1505)


	//   ....[0]....
.L_1505:
        /*00d4*/ 	.word	0x00000310


	//   ....[1]....
        /*00d8*/ 	.word	0x00001270


	//----- nvinfo : EIATTR_MAX_THREADS
	.align		4
.L_1506:
        /*00dc*/ 	.byte	0x04, 0x05
        /*00de*/ 	.short	(.L_1508 - .L_1507)
.L_1507:
        /*00e0*/ 	.word	0x00000080
        /*00e4*/ 	.word	0x00000001
        /*00e8*/ 	.word	0x00000001


	//----- nvinfo : EIATTR_CRS_STACK_SIZE
	.align		4
.L_1508:
        /*00ec*/ 	.byte	0x04, 0x1e
        /*00ee*/ 	.short	(.L_1510 - .L_1509)
.L_1509:
        /*00f0*/ 	.word	0x00000000


	//----- nvinfo : EIATTR_CBANK_PARAM_SIZE
	.align		4
.L_1510:
        /*00f4*/ 	.byte	0x03, 0x19
        /*00f6*/ 	.short	0x00e8


	//----- nvinfo : EIATTR_PARAM_CBANK
	.align		4
        /*00f8*/ 	.byte	0x04, 0x0a
        /*00fa*/ 	.short	(.L_1512 - .L_1511)
	.align		4
.L_1511:
        /*00fc*/ 	.word	index@(.nv.constant0._ZN10layer_norm31ln_parallel_residual_fwd_kernelINS_13Kernel_traitsIf6__halffS2_fjLj256ELj1ELj4ELj1ELj16ENS_18Kernel_traits_baseILj256EfS2_fS2_fjLj128EEEEELb0ELb0ELb0EEEvNS_9FwdParamsE)
        /*0100*/ 	.short	0x0380
        /*0102*/ 	.short	0x00e8


	//----- nvinfo : EIATTR_SW_WAR
	.align		4
.L_1512:
        /*0104*/ 	.byte	0x04, 0x36
        /*0106*/ 	.short	(.L_1514 - .L_1513)
.L_1513:
        /*0108*/ 	.word	0x00000008
.L_1514:


//--------------------- .nv.info._ZN10layer_norm31ln_parallel_residual_fwd_kernelINS_13Kernel_traitsIf6__halffS2_fjLj256ELj1ELj4ELj1ELj16ENS_18Kernel_traits_baseILj256EfS2_fS2_fjLj128EEEEELb0ELb0ELb1EEEvNS_9FwdParamsE --------------------------
	.section	.nv.info._ZN10layer_norm31ln_parallel_residual_fwd_kernelINS_13Kernel_traitsIf6__halffS2_fjLj256ELj1ELj4ELj1ELj16ENS_18Kernel_traits_baseILj256EfS2_fS2_fjLj128EEEEELb0ELb0ELb1EEEvNS_9FwdParamsE,"",@"SHT_CUDA_INFO"
	.sectionflags	@""
	.align	4


	//----- nvinfo : EIATTR_CUDA_API_VERSION
	.align		4
        /*0000*/ 	.byte	0x04, 0x37
        /*0002*/ 	.short	(.L_1516 - .L_1515)
.L_1515:
        /*0004*/ 	.word	0x00000082


	//----- nvinfo : EIATTR_KPARAM_INFO
	.align		4
.L_1516:
        /*0008*/ 	.byte	0x04, 0x17
        /*000a*/ 	.short	(.L_1518 - .L_1517)
.L_1517:
        /*000c*/ 	.word	0x00000000
        /*0010*/ 	.short	0x0000
        /*0012*/ 	.short	0x0000
        /*0014*/ 	.byte	0x00, 0xf0, 0xa1, 0x03


	//----- nvinfo : EIATTR_SPARSE_MMA_MASK
	.align		4
.L_1518:
        /*0018*/ 	.byte	0x03, 0x50
        /*001a*/ 	.short	0x0000


	//----- nvinfo : EIATTR_MAXREG_COUNT
	.align		4
        /*001c*/ 	.byte	0x03, 0x1b
        /*001e*/ 	.short	0x00ff


	//----- nvinfo : EIATTR_MERCURY_ISA_VERSION
	.align		4
        /*0020*/ 	.byte	0x03, 0x5f
        /*0022*/ 	.short	0x0101


	//----- nvinfo : EIATTR_COOP_GROUP_MASK_REGIDS
	.align		4
        /*0024*/ 	.byte	0x04, 0x29
        /*0026*/ 	.short	(.L_1520 - .L_1519)


	//   ....[0]....
.L_1519:
        /*0028*/ 	.word	0xffffffff


	//   ....[1]....
        /*002c*/ 	.word	0xffffffff


	//   ....[2]....
        /*0030*/ 	.word	0xffffffff


	//   ....[3]....
        /*0034*/ 	.word	0xffffffff


	//   ....[4]....
        /*0038*/ 	.word	0xffffffff


	//   ....[5]....
        /*003c*/ 	.word	0xffffffff


	//   ....[6]....
        /*0040*/ 	.word	0xffffffff


	//   ....[7]....
        /*0044*/ 	.word	0xffffffff


	//   ....[8]....
        /*0048*/ 	.word	0xffffffff


	//   ....[9]....
        /*004c*/ 	.word	0xffffffff


	//   ....[10]....
        /*0050*/ 	.word	0x05000038


	//   ....[11]....
        /*0054*/ 	.word	0x05000038


	//   ....[12]....
        /*0058*/ 	.word	0x05000038


	//   ....[13]....
        /*005c*/ 	.word	0x05000038


	//   ....[14]....
        /*0060*/ 	.word	0x05000038


	//   ....[15]....
        /*0064*/ 	.word	0x05000038


	//   ....[16]....
        /*0068*/ 	.word	0x05000038


	//   ....[17]....
        /*006c*/ 	.word	0x05000038


	//   ....[18]....
        /*0070*/ 	.word	0x05000038


	//   ....[19]....
        /*0074*/ 	.word	0x05000038


	//----- nvinfo : EIATTR_COOP_GROUP_INSTR_OFFSETS
	.align		4
.L_1520:
        /*0078*/ 	.byte	0x04, 0x28
        /*007a*/ 	.short	(.L_1522 - .L_1521)


	//   ....[0]....
.L_1521:
        /*007c*/ 	.word	0x00000b20


	//   ....[1]....
        /*0080*/ 	.word	0x00000b40


	//   ....[2]....
        /*0084*/ 	.word	0x00000b60


	//   ....[3]....
        /*0088*/ 	.word	0x00000b80


	//   ....[4]....
        /*008c*/ 	.word	0x00000bb0


	//   ....[5]....
        /*0090*/ 	.word	0x00000ce0


	//   ....[6]....
        /*0094*/ 	.word	0x00000d00


	//   ....[7]....
        /*0098*/ 	.word	0x00000d20


	//   ....[8]....
        /*009c*/ 	.word	0x00000d40


	//   ....[9]....
        /*00a0*/ 	.word	0x00000d60


	//   ....[10]....
        /*00a4*/ 	.word	0x000011d0


	//   ....[11]....
        /*00a8*/ 	.word	0x00001260


	//   ....[12]....
        /*00ac*/ 	.word	0x000012d0


	//   ....[13]....
        /*00b0*/ 	.word	0x00001350


	//   ....[14]....
        /*00b4*/ 	.word	0x000013d0


	//   ....[15]....
        /*00b8*/ 	.word	0x00001560


	//   ....[16]....
        /*00bc*/ 	.word	0x000015d0


	//   ....[17]....
        /*00c0*/ 	.word	0x00001640


	//   ....[18]....
        /*00c4*/ 	.word	0x000016b0


	//   ....[19]....
        /*00c8*/ 	.word	0x00001720


	//----- nvinfo : EIATTR_VRC_CTA_INIT_COUNT
	.align		4
.L_1522:
        /*00cc*/ 	.byte	0x02, 0x4a
	.zero		1
	.zero		1


	//----- nvinfo : EIATTR_EXIT_INSTR_OFFSETS
	.align		4
        /*00d0*/ 	.byte	0x04, 0x1c
        /*00d2*/ 	.short	(.L_1524 - .L_1523)


	//   ....[0]....
.L_1523:
        /*00d4*/ 	.word	0x00000250


	//   ....[1]....
        /*00d8*/ 	.word	0x00001160


	//----- nvinfo : EIATTR_MAX_THREADS
	.align		4
.L_1524:
        /*00dc*/ 	.byte	0x04, 0x05
        /*00de*/ 	.short	(.L_1526 - .L_1525)
.L_1525:
        /*00e0*/ 	.word	0x00000080
        /*00e4*/ 	.word	0x00000001
        /*00e8*/ 	.word	0x00000001


	//----- nvinfo : EIATTR_CRS_STACK_SIZE
	.align		4
.L_1526:
        /*00ec*/ 	.byte	0x04, 0x1e
        /*00ee*/ 	.short	(.L_1528 - .L_1527)
.L_1527:
        /*00f0*/ 	.word	0x00000000


	//----- nvinfo : EIATTR_CBANK_PARAM_SIZE
	.align		4
.L_1528:
        /*00f4*/ 	.byte	0x03, 0x19
        /*00f6*/ 	.short	0x00e8


	//----- nvinfo : EIATTR_PARAM_CBANK
	.align		4
        /*00f8*/ 	.byte	0x04, 0x0a
        /*00fa*/ 	.short	(.L_1530 - .L_1529)
	.align		4
.L_1529:
        /*00fc*/ 	.word	index@(.nv.constant0._ZN10layer_norm31ln_parallel_residual_fwd_kernelINS_13Kernel_traitsIf6__halffS2_fjLj256ELj1ELj4ELj1ELj16ENS_18Kernel_traits_baseILj256EfS2_fS2_fjLj128EEEEELb0ELb0ELb1EEEvNS_9FwdParamsE)
        /*0100*/ 	.short	0x0380
        /*0102*/ 	.short	0x00e8


	//----- nvinfo : EIATTR_SW_WAR
	.align		4
.L_1530:
        /*0104*/ 	.byte	0x04, 0x36
        /*0106*/ 	.short	(.L_1532 - .L_1531)
.L_1531:
        /*0108*/ 	.word	0x00000008
.L_1532:


//--------------------- .nv.info._ZN10layer_norm31ln_parallel_residual_fwd_kernelINS_13Kernel_traitsIf6__halffS2_fjLj256ELj1ELj4ELj1ELj16ENS_18Kernel_traits_baseILj256EfS2_fS2_fjLj128EEEEELb0ELb1ELb0EEEvNS_9FwdParamsE --------------------------
	.section	.nv.info._ZN10layer_norm31ln_parallel_residual_fwd_kernelINS_13Kernel_traitsIf6__halffS2_fjLj256ELj1ELj4ELj1ELj16ENS_18Kernel_traits_baseILj256EfS2_fS2_fjLj128EEEEELb0ELb1ELb0EEEvNS_9FwdParamsE,"",@"SHT_CUDA_INFO"
	.sectionflags	@""
	.align	4


	//----- nvinfo : EIATTR_CUDA_API_VERSION
	.align		4
        /*0000*/ 	.byte	0x04, 0x37
        /*0002*/ 	.short	(.L_1534 - .L_1533)
.L_1533:
        /*0004*/ 	.word	0x00000082


	//----- nvinfo : EIATTR_KPARAM_INFO
	.align		4
.L_1534:
        /*0008*/ 	.byte	0x04, 0x17
        /*000a*/ 	.short	(.L_1536 - .L_1535)
.L_1535:
        /*000c*/ 	.word	0x00000000
        /*0010*/ 	.short	0x0000
        /*0012*/ 	.short	0x0000
        /*0014*/ 	.byte	0x00, 0xf0, 0xa1, 0x03


	//----- nvinfo : EIATTR_SPARSE_MMA_MASK
	.align		4
.L_1536:
        /*0018*/ 	.byte	0x03, 0x50
        /*001a*/ 	.short	0x0000


	//----- nvinfo : EIATTR_MAXREG_COUNT
	.align		4
        /*001c*/ 	.byte	0x03, 0x1b
        /*001e*/ 	.short	0x00ff


	//----- nvinfo : EIATTR_MERCURY_ISA_VERSION
	.align		4
        /*0020*/ 	.byte	0x03, 0x5f
        /*0022*/ 	.short	0x0101


	//----- nvinfo : EIATTR_COOP_GROUP_MASK_REGIDS
	.align		4
        /*0024*/ 	.byte	0x04, 0x29
        /*0026*/ 	.short	(.L_1538 - .L_1537)


	//   ....[0]....
.L_1537:
        /*0028*/ 	.word	0xffffffff


	//   ....[1]....
        /*002c*/ 	.word	0xffffffff


	//   ....[2]....
        /*0030*/ 	.word	0xffffffff


	//   ....[3]....
        /*0034*/ 	.word	0xffffffff


	//   ....[4]....
        /*0038*/ 	.word	0xffffffff


	//   ....[5]....
        /*003c*/ 	.word	0xffffffff


	//   ....[6]....
        /*0040*/ 	.word	0xffffffff


	//   ....[7]....
        /*0044*/ 	.word	0xffffffff


	//   ....[8]....
        /*0048*/ 	.word	0xffffffff


	//   ....[9]....
        /*004c*/ 	.word	0xffffffff


	//   ....[10]....
        /*0050*/ 	.word	0x05000027


	//   ....[11]....
        /*0054*/ 	.word	0x05000027


	//   ....[12]....
        /*0058*/ 	.word	0x05000027


	//   ....[13]....
        /*005c*/ 	.word	0x05000027


	//   ....[14]....
        /*0060*/ 	.word	0x05000027


	//   ....[15]....
        /*0064*/ 	.word	0x05000027


	//   ....[16]....
        /*0068*/ 	.word	0x05000027


	//   ....[17]....
        /*006c*/ 	.word	0x05000027


	//   ....[18]....
        /*0070*/ 	.word	0x05000027


	//   ....[19]....
        /*0074*/ 	.word	0x05000027


	//----- nvinfo : EIATTR_COOP_GROUP_INSTR_OFFSETS
	.align		4
.L_1538:
        /*0078*/ 	.byte	0x04, 0x28
        /*007a*/ 	.short	(.L_1540 - .L_1539)


	//   ....[0]....
.L_1539:
        /*007c*/ 	.word	0x00000ad0


	//   ....[1]....
        /*0080*/ 	.word	0x00000af0


	//   ....[2]....
        /*0084*/ 	.word	0x00000b10


	//   ....[3]....
        /*0088*/ 	.word	0x00000b30


	//   ....[4]....
        /*008c*/ 	.word	0x00000b60


	//   ....[5]....
        /*0090*/ 	.word	0x00000cb0


	//   ....[6]....
        /*0094*/ 	.word	0x00000cd0


	//   ....[7]....
        /*0098*/ 	.word	0x00000cf0


	//   ....[8]....
        /*009c*/ 	.word	0x00000d10


	//   ....[9]....
        /*00a0*/ 	.word	0x00000d30


	//   ....[10]....
        /*00a4*/ 	.word	0x000010e0


	//   ....[11]....
        /*00a8*/ 	.word	0x00001180


	//   ....[12]....
        /*00ac*/ 	.word	0x000011f0


	//   ....[13]....
        /*00b0*/ 	.word	0x00001260


	//   ....[14]....
        /*00b4*/ 	.word	0x000012e0


	//   ....[15]....
        /*00b8*/ 	.word	0x00001490


	//   ....[16]....
        /*00bc*/ 	.word	0x00001500


	//   ....[17]....
        /*00c0*/ 	.word	0x00001570


	//   ....[18]....
        /*00c4*/ 	.word	0x000015e0


	//   ....[19]....
        /*00c8*/ 	.word	0x00001650


	//----- nvinfo : EIATTR_VRC_CTA_INIT_COUNT
	.align		4
.L_1540:
        /*00cc*/ 	.byte	0x02, 0x4a
	.zero		1
	.zero		1


	//----- nvinfo : EIATTR_EXIT_INSTR_OFFSETS
	.align		4
        /*00d0*/ 	.byte	0x04, 0x1c
        /*00d2*/ 	.short	(.L_1542 - .L_1541)


	//   ....[0]....
.L_1541:
        /*00d4*/ 	.word	0x00000220


	//   ....[1]....
        /*00d8*/ 	.word	0x00001070


	//----- nvinfo : EIATTR_MAX_THREADS
	.align		4
.L_1542:
        /*00dc*/ 	.byte	0x04, 0x05
        /*00de*/ 	.short	(.L_1544 - .L_1543)
.L_1543:
        /*00e0*/ 	.word	0x00000080
        /*00e4*/ 	.word	0x00000001
        /*00e8*/ 	.word	0x00000001


	//----- nvinfo : EIATTR_CRS_STACK_SIZE
	.align		4
.L_1544:
        /*00ec*/ 	.byte	0x04, 0x1e
        /*00ee*/ 	.short	(.L_1546 - .L_1545)
.L_1545:
        /*00f0*/ 	.word	0x00000000


	//----- nvinfo : EIATTR_CBANK_PARAM_SIZE
	.align		4
.L_1546:
        /*00f4*/ 	.byte	0x03, 0x19
        /*00f6*/ 	.short	0x00e8


	//----- nvinfo : EIATTR_PARAM_CBANK
	.align		4
        /*00f8*/ 	.byte	0x04, 0x0a
        /*00fa*/ 	.short	(.L_1548 - .L_1547)
	.align		4
.L_1547:
        /*00fc*/ 	.word	index@(.nv.constant0._ZN10layer_norm31ln_parallel_residual_fwd_kernelINS_13Kernel_traitsIf6__halffS2_fjLj256ELj1ELj4ELj1ELj16ENS_18Kernel_traits_baseILj256EfS2_fS2_fjLj128EEEEELb0ELb1ELb0EEEvNS_9FwdParamsE)
        /*0100*/ 	.short	0x0380
        /*0102*/ 	.short	0x00e8


	//----- nvinfo : EIATTR_SW_WAR
	.align		4
.L_1548:
        /*0104*/ 	.byte	0x04, 0x36
        /*0106*/ 	.short	(.L_1550 - .L_1549)
.L_1549:
        /*0108*/ 	.word	0x00000008
.L_1550:


//--------------------- .nv.info._ZN10layer_norm31ln_parallel_residual_fwd_kernelINS_13Kernel_traitsIf6__halffS2_fjLj256ELj1ELj4ELj1ELj16ENS_18Kernel_traits_baseILj256EfS2_fS2_fjLj128EEEEELb0ELb1ELb1EEEvNS_9FwdParamsE --------------------------
	.section	.nv.info._ZN10layer_norm31ln_parallel_residual_fwd_kernelINS_13Kernel_traitsIf6__halffS2_fjLj256ELj1ELj4ELj1ELj16ENS_18Kernel_traits_baseILj256EfS2_fS2_fjLj128EEEEELb0ELb1ELb1EEEvNS_9FwdParamsE,"",@"SHT_CUDA_INFO"
	.sectionflags	@""
	.align	4


	//----- nvinfo : EIATTR_CUDA_API_VERSION
	.align		4
        /*0000*/ 	.byte	0x04, 0x37
        /*0002*/ 	.short	(.L_1552 - .L_1551)
.L_1551:
        /*0004*/ 	.word	0x00000082


	//----- nvinfo : EIATTR_KPARAM_INFO
	.align		4
.L_1552:
        /*0008*/ 	.byte	0x04, 0x17
        /*000a*/ 	.short	(.L_1554 - .L_1553)
.L_1553:
        /*000c*/ 	.word	0x00000000
        /*0010*/ 	.short	0x0000
        /*0012*/ 	.short	0x0000
        /*0014*/ 	.byte	0x00, 0xf0, 0xa1, 0x03


	//----- nvinfo : EIATTR_SPARSE_MMA_MASK
	.align		4
.L_1554:
        /*0018*/ 	.byte	0x03, 0x50
        /*001a*/ 	.short	0x0000


	//----- nvinfo : EIATTR_MAXREG_COUNT
	.align		4
        /*001c*/ 	.byte	0x03, 0x1b
        /*001e*/ 	.short	0x00ff


	//----- nvinfo : EIATTR_MERCURY_ISA_VERSION
	.align		4
        /*0020*/ 	.byte	0x03, 0x5f
        /*0022*/ 	.short	0x0101


	//----- nvinfo : EIATTR_COOP_GROUP_MASK_REGIDS
	.align		4
        /*0024*/ 	.byte	0x04, 0x29
        /*0026*/ 	.short	(.L_1556 - .L_1555)


	//   ....[0]....
.L_1555:
        /*0028*/ 	.word	0xffffffff


	//   ....[1]....
        /*002c*/ 	.word	0xffffffff


	//   ....[2]....
        /*0030*/ 	.word	0xffffffff


	//   ....[3]....
        /*0034*/ 	.word	0xffffffff


	//   ....[4]....
        /*0038*/ 	.word	0xffffffff


	//   ....[5]....
        /*003c*/ 	.word	0xffffffff


	//   ....[6]....
        /*0040*/ 	.word	0xffffffff


	//   ....[7]....
        /*0044*/ 	.word	0xffffffff


	//   ....[8]....
        /*0048*/ 	.word	0xffffffff


	//   ....[9]....
        /*004c*/ 	.word	0xffffffff


	//   ....[10]....
        /*0050*/ 	.word	0x0500002b


	//   ....[11]....
        /*0054*/ 	.word	0x0500002b


	//   ....[12]....
        /*0058*/ 	.word	0x0500002b


	//   ....[13]....
        /*005c*/ 	.word	0x0500002b


	//   ....[14]....
        /*0060*/ 	.word	0x0500002b


	//   ....[15]....
        /*0064*/ 	.word	0x0500002b


	//   ....[16]....
        /*0068*/ 	.word	0x0500002b


	//   ....[17]....
        /*006c*/ 	.word	0x0500002b


	//   ....[18]....
        /*0070*/ 	.word	0x0500002b


	//   ....[19]....
        /*0074*/ 	.word	0x0500002b


	//----- nvinfo : EIATTR_COOP_GROUP_INSTR_OFFSETS
	.align		4
.L_1556:
        /*0078*/ 	.byte	0x04, 0x28
        /*007a*/ 	.short	(.L_1558 - .L_1557)


	//   ....[0]....
.L_1557:
        /*007c*/ 	.word	0x00000a10


	//   ....[1]....
        /*0080*/ 	.word	0x00000a40


	//   ....[2]....
        /*0084*/ 	.word	0x00000a60


	//   ....[3]....
        /*0088*/ 	.word	0x00000a80


	//   ....[4]....
        /*008c*/ 	.word	0x00000aa0


	//   ....[5]....
        /*0090*/ 	.word	0x00000bd0


	//   ....[6]....
        /*0094*/ 	.word	0x00000bf0


	//   ....[7]....
        /*0098*/ 	.word	0x00000c10


	//   ....[8]....
        /*009c*/ 	.word	0x00000c30


	//   ....[9]....
        /*00a0*/ 	.word	0x00000c50


	//   ....[10]....
        /*00a4*/ 	.word	0x00000fd0


	//   ....[11]....
        /*00a8*/ 	.word	0x00001080


	//   ....[12]....
        /*00ac*/ 	.word	0x000010f0


	//   ....[13]....
        /*00b0*/ 	.word	0x00001160


	//   ....[14]....
        /*00b4*/ 	.word	0x000011d0


	//   ....[15]....
        /*00b8*/ 	.word	0x00001360


	//   ....[16]....
        /*00bc*/ 	.word	0x000013d0


	//   ....[17]....
        /*00c0*/ 	.word	0x00001440


	//   ....[18]....
        /*00c4*/ 	.word	0x000014b0


	//   ....[19]....
        /*00c8*/ 	.word	0x00001520


	//----- nvinfo : EIATTR_VRC_CTA_INIT_COUNT
	.align		4
.L_1558:
        /*00cc*/ 	.byte	0x02, 0x4a
	.zero		1
	.zero		1


	//----- nvinfo : EIATTR_EXIT_INSTR_OFFSETS
	.align		4
        /*00d0*/ 	.byte	0x04, 0x1c
        /*00d2*/ 	.short	(.L_1560 - .L_1559)


	//   ....[0]....
.L_1559:
        /*00d4*/ 	.word	0x000001a0


	//   ....[1]....
        /*00d8*/ 	.word	0x00000f60


	//----- nvinfo : EIATTR_MAX_THREADS
	.align		4
.L_1560:
        /*00dc*/ 	.byte	0x04, 0x05
        /*00de*/ 	.short	(.L_1562 - .L_1561)
.L_1561:
        /*00e0*/ 	.word	0x00000080
        /*00e4*/ 	.word	0x00000001
        /*00e8*/ 	.word	0x00000001


	//----- nvinfo : EIATTR_CRS_STACK_SIZE
	.align		4
.L_1562:
        /*00ec*/ 	.byte	0x04, 0x1e
        /*00ee*/ 	.short	(.L_1564 - .L_1563)
.L_1563:
        /*00f0*/ 	.word	0x00000000


	//----- nvinfo : EIATTR_CBANK_PARAM_SIZE
	.align		4
.L_1564:
        /*00f4*/ 	.byte	0x03, 0x19
        /*00f6*/ 	.short	0x00e8


	//----- nvinfo : EIATTR_PARAM_CBANK
	.align		4
        /*00f8*/ 	.byte	0x04, 0x0a
        /*00fa*/ 	.short	(.L_1566 - .L_1565)
	.align		4
.L_1565:
        /*00fc*/ 	.word	index@(.nv.constant0._ZN10layer_norm31ln_parallel_residual_fwd_kernelINS_13Kernel_traitsIf6__halffS2_fjLj256ELj1ELj4ELj1ELj16ENS_18Kernel_traits_baseILj256EfS2_fS2_fjLj128EEEEELb0ELb1ELb1EEEvNS_9FwdParamsE)
        /*0100*/ 	.short	0x0380
        /*0102*/ 	.short	0x00e8


	//----- nvinfo : EIATTR_SW_WAR
	.align		4
.L_1566:
        /*0104*/ 	.byte	0x04, 0x36
        /*0106*/ 	.short	(.L_1568 - .L_1567)
.L_1567:
        /*0108*/ 	.word	0x00000008
.L_1568:


//--------------------- .nv.info._ZN10layer_norm31ln_parallel_residual_fwd_kernelINS_13Kernel_traitsIf6__halffS2_fjLj256ELj1ELj4ELj1ELj16ENS_18Kernel_traits_baseILj256EfS2_fS2_fjLj128EEEEELb1ELb0ELb0EEEvNS_9FwdParamsE --------------------------
	.section	.nv.info._ZN10layer_norm31ln_parallel_residual_fwd_kernelINS_13Kernel_traitsIf6__halffS2_fjLj256ELj1ELj4ELj1ELj16ENS_18Kernel_traits_baseILj256EfS2_fS2_fjLj128EEEEELb1ELb0ELb0EEEvNS_9FwdParamsE,"",@"SHT_CUDA_INFO"
	.sectionflags	@""
	.align	4


	//----- nvinfo : EIATTR_CUDA_API_VERSION
	.align		4
        /*0000*/ 	.byte	0x04, 0x37
        /*0002*/ 	.short	(.L_1570 - .L_1569)
.L_1569:
        /*0004*/ 	.word	0x00000082


	//----- nvinfo : EIATTR_KPARAM_INFO
	.align		4
.L_1570:
        /*0008*/ 	.byte	0x04, 0x17
        /*000a*/ 	.short	(.L_1572 - .L_1571)
.L_1571:
        /*000c*/ 	.word	0x00000000
        /*0010*/ 	.short	0x0000
        /*0012*/ 	.short	0x0000
        /*0014*/ 	.byte	0x00, 0xf0, 0xa1, 0x03


	//----- nvinfo : EIATTR_SPARSE_MMA_MASK
	.align		4
.L_1572:
        /*0018*/ 	.byte	0x03, 0x50
        /*001a*/ 	.short	0x0000


	//----- nvinfo : EIATTR_MAXREG_COUNT
	.align		4
        /*001c*/ 	.byte	0x03, 0x1b
        /*001e*/ 	.short	0x00ff


	//----- nvinfo : EIATTR_MERCURY_ISA_VERSION
	.align		4
        /*0020*/ 	.byte	0x03, 0x5f
        /*0022*/ 	.short	0x0101


	//----- nvinfo : EIATTR_COOP_GROUP_MASK_REGIDS
	.align		4
        /*0024*/ 	.byte	0x04, 0x29
        /*0026*/ 	.short	(.L_1574 - .L_1573)


	//   ....[0]....
.L_1573:
        /*0028*/ 	.word	0xffffffff


	//   ....[1]....
        /*002c*/ 	.word	0xffffffff


	//   ....[2]....
        /*0030*/ 	.word	0xffffffff


	//   ....[3]....
        /*0034*/ 	.word	0xffffffff


	//   ....[4]....
        /*0038*/ 	.word	0xffffffff


	//   ....[5]....
        /*003c*/ 	.word	0xffffffff


	//   ....[6]....
        /*0040*/ 	.word	0xffffffff


	//   ....[7]....
        /*0044*/ 	.word	0xffffffff


	//   ....[8]....
        /*0048*/ 	.word	0xffffffff


	//   ....[9]....
        /*004c*/ 	.word	0xffffffff


	//   ....[10]....
        /*0050*/ 	.word	0x05000050


	//   ....[11]....
        /*0054*/ 	.word	0x05000050


	//   ....[12]....
        /*0058*/ 	.word	0x05000050


	//   ....[13]....
        /*005c*/ 	.word	0x05000050


	//   ....[14]....
        /*0060*/ 	.word	0x05000050


	//   ....[15]....
        /*0064*/ 	.word	0x05000050


	//   ....[16]....
        /*0068*/ 	.word	0x05000050


	//   ....[17]....
        /*006c*/ 	.word	0x05000050


	//   ....[18]....
        /*0070*/ 	.word	0x05000050


	//   ....[19]....
        /*0074*/ 	.word	0x05000050


	//----- nvinfo : EIATTR_COOP_GROUP_INSTR_OFFSETS
	.align		4
.L_1574:
        /*0078*/ 	.byte	0x04, 0x28
        /*007a*/ 	.short	(.L_1576 - .L_1575)


	//   ....[0]....
.L_1575:
        /*007c*/ 	.word	0x00006120


	//   ....[1]....
        /*0080*/ 	.word	0x00006140


	//   ....[2]....
        /*0084*/ 	.word	0x00006160


	//   ....[3]....
        /*0088*/ 	.word	0x00006180


	//   ....[4]....
        /*008c*/ 	.word	0x000061b0


	//   ....[5]....
        /*0090*/ 	.word	0x00006300


	//   ....[6]....
        /*0094*/ 	.word	0x00006320


	//   ....[7]....
        /*0098*/ 	.word	0x00006340


	//   ....[8]....
        /*009c*/ 	.word	0x00006360


	//   ....[9]....
        /*00a0*/ 	.word	0x00006380


	//   ....[10]....
        /*00a4*/ 	.word	0x00006850


	//   ....[11]....
        /*00a8*/ 	.word	0x000068f0


	//   ....[12]....
        /*00ac*/ 	.word	0x00006960


	//   ....[13]....
        /*00b0*/ 	.word	0x000069d0


	//   ....[14]....
        /*00b4*/ 	.word	0x00006a50


	//   ....[15]....
        /*00b8*/ 	.word	0x00006bf0


	//   ....[16]....
        /*00bc*/ 	.word	0x00006c60


	//   ....[17]....
        /*00c0*/ 	.word	0x00006cd0


	//   ....[18]....
        /*00c4*/ 	.word	0x00006d40


	//   ....[19]....
        /*00c8*/ 	.word	0x00006db0


	//----- nvinfo : EIATTR_VRC_CTA_INIT_COUNT
	.align		4
.L_1576:
        /*00cc*/ 	.byte	0x02, 0x4a
	.zero		1
	.zero		1


	//----- nvinfo : EIATTR_EXIT_INSTR_OFFSETS
	.align		4
        /*00d0*/ 	.byte	0x04, 0x1c
        /*00d2*/ 	.short	(.L_1578 - .L_1577)


	//   ....[0]....
.L_1577:
        /*00d4*/ 	.word	0x00000570


	//   ....[1]....
        /*00d8*/ 	.word	0x000067e0


	//----- nvinfo : EIATTR_MAX_THREADS
	.align		4
.L_1578:
        /*00dc*/ 	.byte	0x04, 0x05
        /*00de*/ 	.short	(.L_1580 - .L_1579)
.L_1579:
        /*00e0*/ 	.word	0x00000080
        /*00e4*/ 	.word	0x00000001
        /*00e8*/ 	.word	0x00000001


	//----- nvinfo : EIATTR_CRS_STACK_SIZE
	.align		4
.L_1580:
        /*00ec*/ 	.byte	0x04, 0x1e
        /*00ee*/ 	.short	(.L_1582 - .L_1581)
.L_1581:
        /*00f0*/ 	.word	0x00000000


	//----- nvinfo : EIATTR_CBANK_PARAM_SIZE
	.align		4
.L_1582:
        /*00f4*/ 	.byte	0x03, 0x19
        /*00f6*/ 	.short	0x00e8


	//----- nvinfo : EIATTR_PARAM_CBANK
	.align		4
        /*00f8*/ 	.byte	0x04, 0x0a
        /*00fa*/ 	.short	(.L_1584 - .L_1583)
	.align		4
.L_1583:
        /*00fc*/ 	.word	index@(.nv.constant0._ZN10layer_norm31ln_parallel_residual_fwd_kernelINS_13Kernel_traitsIf6__halffS2_fjLj256ELj1ELj4ELj1ELj16ENS_18Kernel_traits_baseILj256EfS2_fS2_fjLj128EEEEELb1ELb0ELb0EEEvNS_9FwdParamsE)
        /*0100*/ 	.short	0x0380
        /*0102*/ 	.short	0x00e8


	//----- nvinfo : EIATTR_SW_WAR
	.align		4
.L_1584:
        /*0104*/ 	.byte	0x04, 0x36
        /*0106*/ 	.short	(.L_1586 - .L_1585)
.L_1585:
        /*0108*/ 	.word	0x00000008
.L_1586:


//--------------------- .nv.info._ZN10layer_norm31ln_parallel_residual_fwd_kernelINS_13Kernel_traitsIf6__halffS2_fjLj256ELj1ELj4ELj1ELj16ENS_18Kernel_traits_baseILj256EfS2_fS2_fjLj128EEEEELb1ELb0ELb1EEEvNS_9FwdParamsE --------------------------
	.section	.nv.info._ZN10layer_norm31ln_parallel_residual_fwd_kernelINS_13Kernel_traitsIf6__halffS2_fjLj256ELj1ELj4ELj1ELj16ENS_18Kernel_traits_baseILj256EfS2_fS2_fjLj128EEEEELb1ELb0ELb1EEEvNS_9FwdParamsE,"",@"SHT_CUDA_INFO"
	.sectionflags	@""
	.align	4


	//----- nvinfo : EIATTR_CUDA_API_VERSION
	.align		4
        /*0000*/ 	.byte	0x04, 0x37
        /*0002*/ 	.short	(.L_1588 - .L_1587)
.L_1587:
        /*0004*/ 	.word	0x00000082


	//----- nvinfo : EIATTR_KPARAM_INFO
	.align		4
.L_1588:
        /*0008*/ 	.byte	0x04, 0x17
        /*000a*/ 	.short	(.L_1590 - .L_1589)
.L_1589:
        /*000c*/ 	.word	0x00000000
        /*0010*/ 	.short	0x0000
        /*0012*/ 	.short	0x0000
        /*0014*/ 	.byte	0x00, 0xf0, 0xa1, 0x03


	//----- nvinfo : EIATTR_SPARSE_MMA_MASK
	.align		4
.L_1590:
        /*0018*/ 	.byte	0x03, 0x50
        /*001a*/ 	.short	0x0000


	//----- nvinfo : EIATTR_MAXREG_COUNT
	.align		4
        /*001c*/ 	.byte	0x03, 0x1b
        /*001e*/ 	.short	0x00ff


	//----- nvinfo : EIATTR_MERCURY_ISA_VERSION
	.align		4
        /*0020*/ 	.byte	0x03, 0x5f
        /*0022*/ 	.short	0x0101


	//----- nvinfo : EIATTR_COOP_GROUP_MASK_REGIDS
	.align		4
        /*0024*/ 	.byte	0x04, 0x29
        /*0026*/ 	.short	(.L_1592 - .L_1591)


	//   ....[0]....
.L_1591:
        /*0028*/ 	.word	0xffffffff


	//   ....[1]....
        /*002c*/ 	.word	0xffffffff


	//   ....[2]....
        /*0030*/ 	.word	0xffffffff


	//   ....[3]....
        /*0034*/ 	.word	0xffffffff


	//   ....[4]....
        /*0038*/ 	.word	0xffffffff


	//   ....[5]....
        /*003c*/ 	.word	0xffffffff


	//   ....[6]....
        /*0040*/ 	.word	0xffffffff


	//   ....[7]....
        /*0044*/ 	.word	0xffffffff


	//   ....[8]....
        /*0048*/ 	.word	0xffffffff


	//   ....[9]....
        /*004c*/ 	.word	0xffffffff


	//   ....[10]....
        /*0050*/ 	.word	0x05000051


	//   ....[11]....
        /*0054*/ 	.word	0x05000051


	//   ....[12]....
        /*0058*/ 	.word	0x05000051


	//   ....[13]....
        /*005c*/ 	.word	0x05000051


	//   ....[14]....
        /*0060*/ 	.word	0x05000051


	//   ....[15]....
        /*0064*/ 	.word	0x05000051


	//   ....[16]....
        /*0068*/ 	.word	0x05000051


	//   ....[17]....
        /*006c*/ 	.word	0x05000051


	//   ....[18]....
        /*0070*/ 	.word	0x05000051


	//   ....[19]....
        /*0074*/ 	.word	0x05000051


	//----- nvinfo : EIATTR_COOP_GROUP_INSTR_OFFSETS
	.align		4
.L_1592:
        /*0078*/ 	.byte	0x04, 0x28
        /*007a*/ 	.short	(.L_1594 - .L_1593)


	//   ....[0]....
.L_1593:
        /*007c*/ 	.word	0x00006120


	//   ....[1]....
        /*0080*/ 	.word	0x00006150


	//   ....[2]....
        /*0084*/ 	.word	0x00006170


	//   ....[3]....
        /*0088*/ 	.word	0x00006190


	//   ....[4]....
        /*008c*/ 	.word	0x000061b0


	//   ....[5]....
        /*0090*/ 	.word	0x000062e0


	//   ....[6]....
        /*0094*/ 	.word	0x00006300


	//   ....[7]....
        /*0098*/ 	.word	0x00006320


	//   ....[8]....
        /*009c*/ 	.word	0x00006340


	//   ....[9]....
        /*00a0*/ 	.word	0x00006360


	//   ....[10]....
        /*00a4*/ 	.word	0x000067f0


	//   ....[11]....
        /*00a8*/ 	.word	0x000068a0


	//   ....[12]....
        /*00ac*/ 	.word	0x00006910


	//   ....[13]....
        /*00b0*/ 	.word	0x00006980


	//   ....[14]....
        /*00b4*/ 	.word	0x000069f0


	//   ....[15]....
        /*00b8*/ 	.word	0x00006b60


	//   ....[16]....
        /*00bc*/ 	.word	0x00006bd0


	//   ....[17]....
        /*00c0*/ 	.word	0x00006c40


	//   ....[18]....
        /*00c4*/ 	.word	0x00006cb0


	//   ....[19]....
        /*00c8*/ 	.word	0x00006d20


	//----- nvinfo : EIATTR_VRC_CTA_INIT_COUNT
	.align		4
.L_1594:
        /*00cc*/ 	.byte	0x02, 0x4a
	.zero		1
	.zero		1


	//----- nvinfo : EIATTR_EXIT_INSTR_OFFSETS
	.align		4
        /*00d0*/ 	.byte	0x04, 0x1c
        /*00d2*/ 	.short	(.L_1596 - .L_1595)


	//   ....[0]....
.L_1595:
        /*00d4*/ 	.word	0x000002f0


	//   ....[1]....
        /*00d8*/ 	.word	0x00006790


	//----- nvinfo : EIATTR_MAX_THREADS
	.align		4
.L_1596:
        /*00dc*/ 	.byte	0x04, 0x05
        /*00de*/ 	.short	(.L_1598 - .L_1597)
.L_1597:
        /*00e0*/ 	.word	0x00000080
        /*00e4*/ 	.word	0x00000001
        /*00e8*/ 	.word	0x00000001


	//----- nvinfo : EIATTR_CRS_STACK_SIZE
	.align		4
.L_1598:
        /*00ec*/ 	.byte	0x04, 0x1e
        /*00ee*/ 	.short	(.L_1600 - .L_1599)
.L_1599:
        /*00f0*/ 	.word	0x00000000


	//----- nvinfo : EIATTR_CBANK_PARAM_SIZE
	.align		4
.L_1600:
        /*00f4*/ 	.byte	0x03, 0x19
        /*00f6*/ 	.short	0x00e8


	//----- nvinfo : EIATTR_PARAM_CBANK
	.align		4
        /*00f8*/ 	.byte	0x04, 0x0a
        /*00fa*/ 	.short	(.L_1602 - .L_1601)
	.align		4
.L_1601:
        /*00fc*/ 	.word	index@(.nv.constant0._ZN10layer_norm31ln_parallel_residual_fwd_kernelINS_13Kernel_traitsIf6__halffS2_fjLj256ELj1ELj4ELj1ELj16ENS_18Kernel_traits_baseILj256EfS2_fS2_fjLj128EEEEELb1ELb0ELb1EEEvNS_9FwdParamsE)
        /*0100*/ 	.short	0x0380
        /*0102*/ 	.short	0x00e8


	//----- nvinfo : EIATTR_SW_WAR
	.align		4
.L_1602:
        /*0104*/ 	.byte	0x04, 0x36
        /*0106*/ 	.short	(.L_1604 - .L_1603)
.L_1603:
        /*0108*/ 	.word	0x00000008
.L_1604:


//--------------------- .nv.info._ZN10layer_norm31ln_parallel_residual_fwd_kernelINS_13Kernel_traitsIf6__halffS2_fjLj256ELj1ELj4ELj1ELj16ENS_18Kernel_traits_baseILj256EfS2_fS2_fjLj128EEEEELb1ELb1ELb0EEEvNS_9FwdParamsE --------------------------
	.section	.nv.info._ZN10layer_norm31ln_parallel_residual_fwd_kernelINS_13Kernel_traitsIf6__halffS2_fjLj256ELj1ELj4ELj1ELj16ENS_18Kernel_traits_baseILj256EfS2_fS2_fjLj128EEEEELb1ELb1ELb0EEEvNS_9FwdParamsE,"",@"SHT_CUDA_INFO"
	.sectionflags	@""
	.align	4


	//----- nvinfo : EIATTR_CUDA_API_VERSION
	.align		4
        /*0000*/ 	.byte	0x04, 0x37
        /*0002*/ 	.short	(.L_1606 - .L_1605)
.L_1605:
        /*0004*/ 	.word	0x00000082


	//----- nvinfo : EIATTR_KPARAM_INFO
	.align		4
.L_1606:
        /*0008*/ 	.byte	0x04, 0x17
        /*000a*/ 	.short	(.L_1608 - .L_1607)
.L_1607:
        /*000c*/ 	.word	0x00000000
        /*0010*/ 	.short	0x0000
        /*0012*/ 	.short	0x0000
        /*0014*/ 	.byte	0x00, 0xf0, 0xa1, 0x03


	//----- nvinfo : EIATTR_SPARSE_MMA_MASK
	.align		4
.L_1608:
        /*0018*/ 	.byte	0x03, 0x50
        /*001a*/ 	.short	0x0000


	//----- nvinfo : EIATTR_MAXREG_COUNT
	.align		4
        /*001c*/ 	.byte	0x03, 0x1b
        /*001e*/ 	.short	0x00ff


	//----- nvinfo : EIATTR_MERCURY_ISA_VERSION
	.align		4
        /*0020*/ 	.byte	0x03, 0x5f
        /*0022*/ 	.short	0x0101


	//----- nvinfo : EIATTR_COOP_GROUP_MASK_REGIDS
	.align		4
        /*0024*/ 	.byte	0x04, 0x29
        /*0026*/ 	.short	(.L_1610 - .L_1609)


	//   ....[0]....
.L_1609:
        /*0028*/ 	.word	0xffffffff


	//   ....[1]....
        /*002c*/ 	.word	0xffffffff


	//   ....[2]....
        /*0030*/ 	.word	0xffffffff


	//   ....[3]....
        /*0034*/ 	.word	0xffffffff


	//   ....[4]....
        /*0038*/ 	.word	0xffffffff


	//   ....[5]....
        /*003c*/ 	.word	0xffffffff


	//   ....[6]....
        /*0040*/ 	.word	0xffffffff


	//   ....[7]....
        /*0044*/ 	.word	0xffffffff


	//   ....[8]....
        /*0048*/ 	.word	0xffffffff


	//   ....[9]....
        /*004c*/ 	.word	0xffffffff


	//   ....[10]....
        /*0050*/ 	.word	0x0500002e


	//   ....[11]....
        /*0054*/ 	.word	0x0500002e


	//   ....[12]....
        /*0058*/ 	.word	0x0500002e


	//   ....[13]....
        /*005c*/ 	.word	0x0500002e


	//   ....[14]....
        /*0060*/ 	.word	0x0500002e


	//   ....[15]....
        /*0064*/ 	.word	0x0500002e


	//   ....[16]....
        /*0068*/ 	.word	0x0500002e


	//   ....[17]....
        /*006c*/ 	.word	0x0500002e


	//   ....[18]....
        /*0070*/ 	.word	0x0500002e


	//   ....[19]....
        /*0074*/ 	.word	0x0500002e


	//----- nvinfo : EIATTR_COOP_GROUP_INSTR_OFFSETS
	.align		4
.L_1610:
        /*0078*/ 	.byte	0x04, 0x28
        /*007a*/ 	.short	(.L_1612 - .L_1611)


	//   ....[0]....
.L_1611:
        /*007c*/ 	.word	0x00006170


	//   ....[1]....
        /*0080*/ 	.word	0x000061a0


	//   ....[2]....
        /*0084*/ 	.word	0x000061c0


	//   ....[3]....
        /*0088*/ 	.word	0x000061e0


	//   ....[4]....
        /*008c*/ 	.word	0x00006200


	//   ....[5]....
        /*0090*/ 	.word	0x00006350


	//   ....[6]....
        /*0094*/ 	.word	0x00006370


	//   ....[7]....
        /*0098*/ 	.word	0x00006390


	//   ....[8]....
        /*009c*/ 	.word	0x000063b0


	//   ....[9]....
        /*00a0*/ 	.word	0x000063d0


	//   ....[10]....
        /*00a4*/ 	.word	0x000067b0


	//   ....[11]....
        /*00a8*/ 	.word	0x00006850


	//   ....[12]....
        /*00ac*/ 	.word	0x000068b0


	//   ....[13]....
        /*00b0*/ 	.word	0x00006910


	//   ....[14]....
        /*00b4*/ 	.word	0x00006970


	//   ....[15]....
        /*00b8*/ 	.word	0x00006b10


	//   ....[16]....
        /*00bc*/ 	.word	0x00006b70


	//   ....[17]....
        /*00c0*/ 	.word	0x00006bd0


	//   ....[18]....
        /*00c4*/ 	.word	0x00006c30


	//   ....[19]....
        /*00c8*/ 	.word	0x00006c90


	//----- nvinfo : EIATTR_VRC_CTA_INIT_COUNT
	.align		4
.L_1612:
        /*00cc*/ 	.byte	0x02, 0x4a
	.zero		1
	.zero		1


	//----- nvinfo : EIATTR_EXIT_INSTR_OFFSETS
	.align		4
        /*00d0*/ 	.byte	0x04, 0x1c
        /*00d2*/ 	.short	(.L_1614 - .L_1613)


	//   ....[0]....
.L_1613:
        /*00d4*/ 	.word	0x00000460


	//   ....[1]....
        /*00d8*/ 	.word	0x00006740


	//----- nvinfo : EIATTR_MAX_THREADS
	.align		4
.L_1614:
        /*00dc*/ 	.byte	0x04, 0x05
        /*00de*/ 	.short	(.L_1616 - .L_1615)
.L_1615:
        /*00e0*/ 	.word	0x00000080
        /*00e4*/ 	.word	0x00000001
        /*00e8*/ 	.word	0x00000001


	//----- nvinfo : EIATTR_CRS_STACK_SIZE
	.align		4
.L_1616:
        /*00ec*/ 	.byte	0x04, 0x1e
        /*00ee*/ 	.short	(.L_1618 - .L_1617)
.L_1617:
        /*00f0*/ 	.word	0x00000000


	//----- nvinfo : EIATTR_CBANK_PARAM_SIZE
	.align		4
.L_1618:
        /*00f4*/ 	.byte	0x03, 0x19
        /*00f6*/ 	.short	0x00e8


	//----- nvinfo : EIATTR_PARAM_CBANK
	.align		4
        /*00f8*/ 	.byte	0x04, 0x0a
        /*00fa*/ 	.short	(.L_1620 - .L_1619)
	.align		4
.L_1619:
        /*00fc*/ 	.word	index@(.nv.constant0._ZN10layer_norm31ln_parallel_residual_fwd_kernelINS_13Kernel_traitsIf6__halffS2_fjLj256ELj1ELj4ELj1ELj16ENS_18Kernel_traits_baseILj256EfS2_fS2_fjLj128EEEEELb1ELb1ELb0EEEvNS_9FwdParamsE)
        /*0100*/ 	.short	0x0380
        /*0102*/ 	.short	0x00e8


	//----- nvinfo : EIATTR_SW_WAR
	.align		4
.L_1620:
        /*0104*/ 	.byte	0x04, 0x36
        /*0106*/ 	.short	(.L_1622 - .L_1621)
.L_1621:
        /*0108*/ 	.word	0x00000008
.L_1622:


//--------------------- .nv.info._ZN10layer_norm31ln_parallel_residual_fwd_kernelINS_13Kernel_traitsIf6__halffS2_fjLj256ELj1ELj4ELj1ELj16ENS_18Kernel_traits_baseILj256EfS2_fS2_fjLj128EEEEELb1ELb1ELb1EEEvNS_9FwdParamsE --------------------------
	.section	.nv.info._ZN10layer_norm31ln_parallel_residual_fwd_kernelINS_13Kernel_traitsIf6__halffS2_fjLj256ELj1ELj4ELj1ELj16ENS_18Kernel_traits_baseILj256EfS2_fS2_fjLj128EEEEELb1ELb1ELb1EEEvNS_9FwdParamsE,"",@"SHT_CUDA_INFO"
	.sectionflags	@""
	.align	4


	//----- nvinfo : EIATTR_CUDA_API_VERSION
	.align		4
        /*0000*/ 	.byte	0x04, 0x37
        /*0002*/ 	.short	(.L_1624 - .L_1623)
.L_1623:
        /*0004*/ 	.word	0x00000082


	//----- nvinfo : EIATTR_KPARAM_INFO
	.align		4
.L_1624:
        /*0008*/ 	.byte	0x04, 0x17
        /*000a*/ 	.short	(.L_1626 - .L_1625)
.L_1625:
        /*000c*/ 	.word	0x00000000
        /*0010*/ 	.short	0x0000
        /*0012*/ 	.short	0x0000
        /*0014*/ 	.byte	0x00, 0xf0, 0xa1, 0x03


	//----- nvinfo : EIATTR_SPARSE_MMA_MASK
	.align		4
.L_1626:
        /*0018*/ 	.byte	0x03, 0x50
        /*001a*/ 	.short	0x0000


	//----- nvinfo : EIATTR_MAXREG_COUNT
	.align		4
        /*001c*/ 	.byte	0x03, 0x1b
        /*001e*/ 	.short	0x00ff


	//----- nvinfo : EIATTR_MERCURY_ISA_VERSION
	.align		4
        /*0020*/ 	.byte	0x03, 0x5f
        /*0022*/ 	.short	0x0101


	//----- nvinfo : EIATTR_COOP_GROUP_MASK_REGIDS
	.align		4
        /*0024*/ 	.byte	0x04, 0x29
        /*0026*/ 	.short	(.L_1628 - .L_1627)


	//   ....[0]....
.L_1627:
        /*0028*/ 	.word	0xffffffff


	//   ....[1]....
        /*002c*/ 	.word	0xffffffff


	//   ....[2]....
        /*0030*/ 	.word	0xffffffff


	//   ....[3]....
        /*0034*/ 	.word	0xffffffff


	//   ....[4]....
        /*0038*/ 	.word	0xffffffff


	//   ....[5]....
        /*003c*/ 	.word	0xffffffff


	//   ....[6]....
        /*0040*/ 	.word	0xffffffff


	//   ....[7]....
        /*0044*/ 	.word	0xffffffff


	//   ....[8]....
        /*0048*/ 	.word	0xffffffff


	//   ....[9]....
        /*004c*/ 	.word	0xffffffff


	//   ....[10]....
        /*0050*/ 	.word	0x05000034


	//   ....[11]....
        /*0054*/ 	.word	0x05000034


	//   ....[12]....
        /*0058*/ 	.word	0x05000034


	//   ....[13]....
        /*005c*/ 	.word	0x05000034


	//   ....[14]....
        /*0060*/ 	.word	0x05000034


	//   ....[15]....
        /*0064*/ 	.word	0x05000034


	//   ....[16]....
        /*0068*/ 	.word	0x05000034


	//   ....[17]....
        /*006c*/ 	.word	0x05000034


	//   ....[18]....
        /*0070*/ 	.word	0x05000034


	//   ....[19]....
        /*0074*/ 	.word	0x05000034


	//----- nvinfo : EIATTR_COOP_GROUP_INSTR_OFFSETS
	.align		4
.L_1628:
        /*0078*/ 	.byte	0x04, 0x28
        /*007a*/ 	.short	(.L_1630 - .L_1629)


	//   ....[0]....
.L_1629:
        /*007c*/ 	.word	0x00006270


	//   ....[1]....
        /*0080*/ 	.word	0x00006290


	//   ....[2]....
        /*0084*/ 	.word	0x000062b0


	//   ....[3]....
        /*0088*/ 	.word	0x000062d0


	//   ....[4]....
        /*008c*/ 	.word	0x00006300


	//   ....[5]....
        /*0090*/ 	.word	0x00006430


	//   ....[6]....
        /*0094*/ 	.word	0x00006450


	//   ....[7]....
        /*0098*/ 	.word	0x00006470


	//   ....[8]....
        /*009c*/ 	.word	0x00006490


	//   ....[9]....
        /*00a0*/ 	.word	0x000064b0


	//   ....[10]....
        /*00a4*/ 	.word	0x00006860


	//   ....[11]....
        /*00a8*/ 	.word	0x00006900


	//   ....[12]....
        /*00ac*/ 	.word	0x00006970


	//   ....[13]....
        /*00b0*/ 	.word	0x000069e0


	//   ....[14]....
        /*00b4*/ 	.word	0x00006a60


	//   ....[15]....
        /*00b8*/ 	.word	0x00006bf0


	//   ....[16]....
        /*00bc*/ 	.word	0x00006c60


	//   ....[17]....
        /*00c0*/ 	.word	0x00006cd0


	//   ....[18]....
        /*00c4*/ 	.word	0x00006d40


	//   ....[19]....
        /*00c8*/ 	.word	0x00006db0


	//----- nvinfo : EIATTR_VRC_CTA_INIT_COUNT
	.align		4
.L_1630:
        /*00cc*/ 	.byte	0x02, 0x4a
	.zero		1
	.zero		1


	//----- nvinfo : EIATTR_EXIT_INSTR_OFFSETS
	.align		4
        /*00d0*/ 	.byte	0x04, 0x1c
        /*00d2*/ 	.short	(.L_1632 - .L_1631)


	//   ....[0]....
.L_1631:
        /*00d4*/ 	.word	0x00000230


	//   ....[1]....
        /*00d8*/ 	.word	0x000067f0


	//----- nvinfo : EIATTR_MAX_THREADS
	.align		4
.L_1632:
        /*00dc*/ 	.byte	0x04, 0x05
        /*00de*/ 	.short	(.L_1634 - .L_1633)
.L_1633:
        /*00e0*/ 	.word	0x00000080
        /*00e4*/ 	.word	0x00000001
        /*00e8*/ 	.word	0x00000001


	//----- nvinfo : EIATTR_CRS_STACK_SIZE
	.align		4
.L_1634:
        /*00ec*/ 	.byte	0x04, 0x1e
        /*00ee*/ 	.short	(.L_1636 - .L_1635)
.L_1635:
        /*00f0*/ 	.word	0x00000000


	//----- nvinfo : EIATTR_CBANK_PARAM_SIZE
	.align		4
.L_1636:
        /*00f4*/ 	.byte	0x03, 0x19
        /*00f6*/ 	.short	0x00e8


	//----- nvinfo : EIATTR_PARAM_CBANK
	.align		4
        /*00f8*/ 	.byte	0x04, 0x0a
        /*00fa*/ 	.short	(.L_1638 - .L_1637)
	.align		4
.L_1637:
        /*00fc*/ 	.word	index@(.nv.constant0._ZN10layer_norm31ln_parallel_residual_fwd_kernelINS_13Kernel_traitsIf6__halffS2_fjLj256ELj1ELj4ELj1ELj16ENS_18Kernel_traits_baseILj256EfS2_fS2_fjLj128EEEEELb1ELb1ELb1EEEvNS_9FwdParamsE)
        /*0100*/ 	.short	0x0380
        /*0102*/ 	.short	0x00e8


	//----- nvinfo : EIATTR_SW_WAR
	.align		4
.L_1638:
        /*0104*/ 	.byte	0x04, 0x36
        /*0106*/ 	.short	(.L_1640 - .L_1639)
.L_1639:
        /*0108*/ 	.word	0x00000008
.L_1640:


//--------------------- .nv.info._ZN10layer_norm31ln_parallel_residual_fwd_kernelINS_13Kernel_traitsI6__halfffffjLj256ELj1ELj4ELj1ELj16ENS_18Kernel_traits_baseILj256ES2_ffffjLj128EEEEELb0ELb0ELb0EEEvNS_9FwdParamsE --------------------------
	.section	.nv.info._ZN10layer_norm31ln_parallel_residual_fwd_kernelINS_13Kernel_traitsI6__halfffffjLj256ELj1ELj4ELj1ELj16ENS_18Kernel_traits_baseILj256ES2_ffffjLj128EEEEELb0ELb0ELb0EEEvNS_9FwdParamsE,"",@"SHT_CUDA_INFO"
	.sectionflags	@""
	.align	4


	//----- nvinfo : EIATTR_CUDA_API_VERSION
	.align		4
        /*0000*/ 	.byte	0x04, 0x37
        /*0002*/ 	.short	(.L_1642 - .L_1641)
.L_1641:
        /*0004*/ 	.word	0x00000082


	//----- nvinfo : EIATTR_KPARAM_INFO
	.align		4
.L_1642:
        /*0008*/ 	.byte	0x04, 0x17
        /*000a*/ 	.short	(.L_1644 - .L_1643)
.L_1643:
        /*000c*/ 	.word	0x00000000
        /*0010*/ 	.short	0x0000
        /*0012*/ 	.short	0x0000
        /*0014*/ 	.byte	0x00, 0xf0, 0xa1, 0x03


	//----- nvinfo : EIATTR_SPARSE_MMA_MASK
	.align		4
.L_1644:
        /*0018*/ 	.byte	0x03, 0x50
        /*001a*/ 	.short	0x0000


	//----- nvinfo : EIATTR_MAXREG_COUNT
	.align		4
        /*001c*/ 	.byte	0x03, 0x1b
        /*001e*/ 	.short	0x00ff


	//----- nvinfo : EIATTR_MERCURY_ISA_VERSION
	.align		4
        /*0020*/ 	.byte	0x03, 0x5f
        /*0022*/ 	.short	0x0101


	//----- nvinfo : EIATTR_COOP_GROUP_MASK_REGIDS
	.align		4
        /*0024*/ 	.byte	0x04, 0x29
        /*0026*/ 	.short	(.L_1646 - .L_1645)


	//   ....[0]....
.L_1645:
        /*0028*/ 	.word	0xffffffff


	//   ....[1]....
        /*002c*/ 	.word	0xffffffff


	//   ....[2]....
        /*0030*/ 	.word	0xffffffff


	//   ....[3]....
        /*0034*/ 	.word	0xffffffff


	//   ....[4]....
        /*0038*/ 	.word	0xffffffff


	//   ....[5]....
        /*003c*/ 	.word	0xffffffff


	//   ....[6]....
        /*0040*/ 	.word	0xffffffff


	//   ....[7]....
        /*0044*/ 	.word	0xffffffff


	//   ....[8]....
        /*0048*/ 	.word	0xffffffff


	//   ....[9]....
        /*004c*/ 	.word	0xffffffff


	//   ....[10]....
        /*0050*/ 	.word	0x05000011


	//   ....[11]....
        /*0054*/ 	.word	0x05000011


	//   ....[12]....
        /*0058*/ 	.word	0x05000011


	//   ....[13]....
        /*005c*/ 	.word	0x05000011


	//   ....[14]....
        /*0060*/ 	.word	0x05000011


	//   ....[15]....
        /*0064*/ 	.word	0x05000011


	//   ....[16]....
        /*0068*/ 	.word	0x05000011


	//   ....[17]....
        /*006c*/ 	.word	0x05000011


	//   ....[18]....
        /*0070*/ 	.word	0x05000011


	//   ....[19]....
        /*0074*/ 	.word	0x05000011


	//----- nvinfo : EIATTR_COOP_GROUP_INSTR_OFFSETS
	.align		4
.L_1646:
        /*0078*/ 	.byte	0x04, 0x28
        /*007a*/ 	.short	(.L_1648 - .L_1647)


	//   ....[0]....
.L_1647:
        /*007c*/ 	.word	0x00001370


	//   ....[1]....
        /*0080*/ 	.word	0x000013a0


	//   ....[2]....
        /*0084*/ 	.word	0x000013c0


	//   ....[3]....
        /*0088*/ 	.word	0x000013e0


	//   ....[4]....
        /*008c*/ 	.word	0x00001400


	//   ....[5]....
        /*0090*/ 	.word	0x00001540


	//   ....[6]....
        /*0094*/ 	.word	0x00001560


	//   ....[7]....
        /*0098*/ 	.word	0x00001580


	//   ....[8]....
        /*009c*/ 	.word	0x000015a0


	//   ....[9]....
        /*00a0*/ 	.word	0x000015c0


	//   ....[10]....
        /*00a4*/ 	.word	0x00001d10


	//   ....[11]....
        /*00a8*/ 	.word	0x00001db0


	//   ....[12]....
        /*00ac*/ 	.word	0x00001e10


	//   ....[13]....
        /*00b0*/ 	.word	0x00001e70


	//   ....[14]....
        /*00b4*/ 	.word	0x00001ed0


	//   ....[15]....
        /*00b8*/ 	.word	0x00002070


	//   ....[16]....
        /*00bc*/ 	.word	0x000020d0


	//   ....[17]....
        /*00c0*/ 	.word	0x00002130


	//   ....[18]....
        /*00c4*/ 	.word	0x00002190


	//   ....[19]....
        /*00c8*/ 	.word	0x000021f0


	//----- nvinfo : EIATTR_VRC_CTA_INIT_COUNT
	.align		4
.L_1648:
        /*00cc*/ 	.byte	0x02, 0x4a
	.zero		1
	.zero		1


	//----- nvinfo : EIATTR_EXIT_INSTR_OFFSETS
	.align		4
        /*00d0*/ 	.byte	0x04, 0x1c
        /*00d2*/ 	.short	(.L_1650 - .L_1649)


	//   ....[0]....
.L_1649:
        /*00d4*/ 	.word	0x00000900


	//   ....[1]....
        /*00d8*/ 	.word	0x00001ca0


	//----- nvinfo : EIATTR_MAX_THREADS
	.align		4
.L_1650:
        /*00dc*/ 	.byte	0x04, 0x05
        /*00de*/ 	.short	(.L_1652 - .L_1651)
.L_1651:
        /*00e0*/ 	.word	0x00000080
        /*00e4*/ 	.word	0x00000001
        /*00e8*/ 	.word	0x00000001


	//----- nvinfo : EIATTR_CRS_STACK_SIZE
	.align		4
.L_1652:
        /*00ec*/ 	.byte	0x04, 0x1e
        /*00ee*/ 	.short	(.L_1654 - .L_1653)
.L_1653:
        /*00f0*/ 	.word	0x00000000


	//----- nvinfo : EIATTR_CBANK_PARAM_SIZE
	.align		4
.L_1654:
        /*00f4*/ 	.byte	0x03, 0x19
        /*00f6*/ 	.short	0x00e8


	//----- nvinfo : EIATTR_PARAM_CBANK
	.align		4
        /*00f8*/ 	.byte	0x04, 0x0a
        /*00fa*/ 	.short	(.L_1656 - .L_1655)
	.align		4
.L_1655:
        /*00fc*/ 	.word	index@(.nv.constant0._ZN10layer_norm31ln_parallel_residual_fwd_kernelINS_13Kernel_traitsI6__halfffffjLj256ELj1ELj4ELj1ELj16ENS_18Kernel_traits_baseILj256ES2_ffffjLj128EEEEELb0ELb0ELb0EEEvNS_9FwdParamsE)
        /*0100*/ 	.short	0x0380
        /*0102*/ 	.short	0x00e8


	//----- nvinfo : EIATTR_SW_WAR
	.align		4
.L_1656:
        /*0104*/ 	.byte	0x04, 0x36
        /*0106*/ 	.short	(.L_1658 - .L_1657)
.L_1657:
        /*0108*/ 	.word	0x00000008
.L_1658:


//--------------------- .nv.info._ZN10layer_norm31ln_parallel_residual_fwd_kernelINS_13Kernel_traitsI6__halfffffjLj256ELj1ELj4ELj1ELj16ENS_18Kernel_traits_baseILj256ES2_ffffjLj128EEEEELb0ELb0ELb1EEEvNS_9FwdParamsE --------------------------
	.section	.nv.info._ZN10layer_norm31ln_parallel_residual_fwd_kernelINS_13Kernel_traitsI6__halfffffjLj256ELj1ELj4ELj1ELj16ENS_18Kernel_traits_baseILj256ES2_ffffjLj128EEEEELb0ELb0ELb1EEEvNS_9FwdParamsE,"",@"SHT_CUDA_INFO"
	.sectionflags	@""
	.align	4


	//----- nvinfo : EIATTR_CUDA_API_VERSION
	.align		4
        /*0000*/ 	.byte	0x04, 0x37
        /*0002*/ 	.short	(.L_1660 - .L_1659)
.L_1659:
        /*0004*/ 	.word	0x00000082


	//----- nvinfo : EIATTR_KPARAM_INFO
	.align		4
.L_1660:
        /*0008*/ 	.byte	0x04, 0x17
        /*000a*/ 	.short	(.L_1662 - .L_1661)
.L_1661:
        /*000c*/ 	.word	0x00000000
        /*0010*/ 	.short	0x0000
        /*0012*/ 	.short	0x0000
        /*0014*/ 	.byte	0x00, 0xf0, 0xa1, 0x03


	//----- nvinfo : EIATTR_SPARSE_MMA_MASK
	.align		4
.L_1662:
        /*0018*/ 	.byte	0x03, 0x50
        /*001a*/ 	.short	0x0000


	//----- nvinfo : EIATTR_MAXREG_COUNT
	.align		4
        /*001c*/ 	.byte	0x03, 0x1b
        /*001e*/ 	.short	0x00ff


	//----- nvinfo : EIATTR_MERCURY_ISA_VERSION
	.align		4
        /*0020*/ 	.byte	0x03, 0x5f
        /*0022*/ 	.short	0x0101


	//----- nvinfo : EIATTR_COOP_GROUP_MASK_REGIDS
	.align		4
        /*0024*/ 	.byte	0x04, 0x29
        /*0026*/ 	.short	(.L_1664 - .L_1663)


	//   ....[0]....
.L_1663:
        /*0028*/ 	.word	0xffffffff


	//   ....[1]....
        /*002c*/ 	.word	0xffffffff


	//   ....[2]....
        /*0030*/ 	.word	0xffffffff


	//   ....[3]....
        /*0034*/ 	.word	0xffffffff


	//   ....[4]....
        /*0038*/ 	.word	0xffffffff


	//   ....[5]....
        /*003c*/ 	.word	0xffffffff


	//   ....[6]....
        /*0040*/ 	.word	0xffffffff


	//   ....[7]....
        /*0044*/ 	.word	0xffffffff


	//   ....[8]....
        /*0048*/ 	.word	0xffffffff


	//   ....[9]....
        /*004c*/ 	.word	0xffffffff


	//   ....[10]....
        /*0050*/ 	.word	0x05000019


	//   ....[11]....
        /*0054*/ 	.word	0x05000019


	//   ....[12]....
        /*0058*/ 	.word	0x05000019


	//   ....[13]....
        /*005c*/ 	.word	0x05000019


	//   ....[14]....
        /*0060*/ 	.word	0x05000019


	//   ....[15]....
        /*0064*/ 	.word	0x05000019


	//   ....[16]....
        /*0068*/ 	.word	0x05000019


	//   ....[17]....
        /*006c*/ 	.word	0x05000019


	//   ....[18]....
        /*0070*/ 	.word	0x05000019


	//   ....[19]....
        /*0074*/ 	.word	0x05000019


	//----- nvinfo : EIATTR_COOP_GROUP_INSTR_OFFSETS
	.align		4
.L_1664:
        /*0078*/ 	.byte	0x04, 0x28
        /*007a*/ 	.short	(.L_1666 - .L_1665)


	//   ....[0]....
.L_1665:
        /*007c*/ 	.word	0x00000fe0


	//   ....[1]....
        /*0080*/ 	.word	0x00001010


	//   ....[2]....
        /*0084*/ 	.word	0x00001030


	//   ....[3]....
        /*0088*/ 	.word	0x00001050


	//   ....[4]....
        /*008c*/ 	.word	0x00001070


	//   ....[5]....
        /*0090*/ 	.word	0x000011a0


	//   ....[6]....
        /*0094*/ 	.word	0x000011c0


	//   ....[7]....
        /*0098*/ 	.word	0x000011e0


	//   ....[8]....
        /*009c*/ 	.word	0x00001200


	//   ....[9]....
        /*00a0*/ 	.word	0x00001220


	//   ....[10]....
        /*00a4*/ 	.word	0x00001650


	//   ....[11]....
        /*00a8*/ 	.word	0x00001700


	//   ....[12]....
        /*00ac*/ 	.word	0x00001770


	//   ....[13]....
        /*00b0*/ 	.word	0x000017e0


	//   ....[14]....
        /*00b4*/ 	.word	0x00001850


	//   ....[15]....
        /*00b8*/ 	.word	0x000019e0


	//   ....[16]....
        /*00bc*/ 	.word	0x00001a50


	//   ....[17]....
        /*00c0*/ 	.word	0x00001ac0


	//   ....[18]....
        /*00c4*/ 	.word	0x00001b30


	//   ....[19]....
        /*00c8*/ 	.word	0x00001ba0


	//----- nvinfo : EIATTR_VRC_CTA_INIT_COUNT
	.align		4
.L_1666:
        /*00cc*/ 	.byte	0x02, 0x4a
	.zero		1
	.zero		1


	//----- nvinfo : EIATTR_EXIT_INSTR_OFFSETS
	.align		4
        /*00d0*/ 	.byte	0x04, 0x1c
        /*00d2*/ 	.short	(.L_1668 - .L_1667)


	//   ....[0]....
.L_1667:
        /*00d4*/ 	.word	0x00000470


	//   ....[1]....
        /*00d8*/ 	.word	0x000015e0


	//----- nvinfo : EIATTR_MAX_THREADS
	.align		4
.L_1668:
        /*00dc*/ 	.byte	0x04, 0x05
        /*00de*/ 	.short	(.L_1670 - .L_1669)
.L_1669:
        /*00e0*/ 	.word	0x00000080
        /*00e4*/ 	.word	0x00000001
        /*00e8*/ 	.word	0x00000001


	//----- nvinfo : EIATTR_CRS_STACK_SIZE
	.align		4
.L_1670:
        /*00ec*/ 	.byte	0x04, 0x1e
        /*00ee*/ 	.short	(.L_1672 - .L_1671)
.L_1671:
        /*00f0*/ 	.word	0x00000000


	//----- nvinfo : EIATTR_CBANK_PARAM_SIZE
	.align		4
.L_1672:
        /*00f4*/ 	.byte	0x03, 0x19
        /*00f6*/ 	.short	0x00e8


	//----- nvinfo : EIATTR_PARAM_CBANK
	.align		4
        /*00f8*/ 	.byte	0x04, 0x0a
        /*00fa*/ 	.short	(.L_1674 - .L_1673)
	.align		4
.L_1673:
        /*00fc*/ 	.word	index@(.nv.constant0._ZN10layer_norm31ln_parallel_residual_fwd_kernelINS_13Kernel_traitsI6__halfffffjLj256ELj1ELj4ELj1ELj16ENS_18Kernel_traits_baseILj256ES2_ffffjLj128EEEEELb0ELb0ELb1EEEvNS_9FwdParamsE)
        /*0100*/ 	.short	0x0380
        /*0102*/ 	.short	0x00e8


	//----- nvinfo : EIATTR_SW_WAR
	.align		4
.L_1674:
        /*0104*/ 	.byte	0x04, 0x36
        /*0106*/ 	.short	(.L_1676 - .L_1675)
.L_1675:
        /*0108*/ 	.word	0x00000008
.L_1676:


//--------------------- .nv.info._ZN10layer_norm31ln_parallel_residual_fwd_kernelINS_13Kernel_traitsI6__halfffffjLj256ELj1ELj4ELj1ELj16ENS_18Kernel_traits_baseILj256ES2_ffffjLj128EEEEELb0ELb1ELb0EEEvNS_9FwdParamsE --------------------------
	.section	.nv.info._ZN10layer_norm31ln_parallel_residual_fwd_kernelINS_13Kernel_traitsI6__halfffffjLj256ELj1ELj4ELj1ELj16ENS_18Kernel_traits_baseILj256ES2_ffffjLj128EEEEELb0ELb1ELb0EEEvNS_9FwdParamsE,"",@"SHT_CUDA_INFO"
	.sectionflags	@""
	.align	4


	//----- nvinfo : EIATTR_CUDA_API_VERSION
	.align		4
        /*0000*/ 	.byte	0x04, 0x37
        /*0002*/ 	.short	(.L_1678 - .L_1677)
.L_1677:
        /*0004*/ 	.word	0x00000082


	//----- nvinfo : EIATTR_KPARAM_INFO
	.align		4
.L_1678:
        /*0008*/ 	.byte	0x04, 0x17
        /*000a*/ 	.short	(.L_1680 - .L_1679)
.L_1679:
        /*000c*/ 	.word	0x00000000
        /*0010*/ 	.short	0x0000
        /*0012*/ 	.short	0x0000
        /*0014*/ 	.byte	0x00, 0xf0, 0xa1, 0x03


	//----- nvinfo : EIATTR_SPARSE_MMA_MASK
	.align		4
.L_1680:
        /*0018*/ 	.byte	0x03, 0x50
        /*001a*/ 	.short	0x0000


	//----- nvinfo : EIATTR_MAXREG_COUNT
	.align		4
        /*001c*/ 	.byte	0x03, 0x1b
        /*001e*/ 	.short	0x00ff


	//----- nvinfo : EIATTR_MERCURY_ISA_VERSION
	.align		4
        /*0020*/ 	.byte	0x03, 0x5f
        /*0022*/ 	.short	0x0101


	//----- nvinfo : EIATTR_COOP_GROUP_MASK_REGIDS
	.align		4
        /*0024*/ 	.byte	0x04, 0x29
        /*0026*/ 	.short	(.L_1682 - .L_1681)


	//   ....[0]....
.L_1681:
        /*0028*/ 	.word	0xffffffff


	//   ....[1]....
        /*002c*/ 	.word	0xffffffff


	//   ....[2]....
        /*0030*/ 	.word	0xffffffff


	//   ....[3]....
        /*0034*/ 	.word	0xffffffff


	//   ....[4]....
        /*0038*/ 	.word	0xffffffff


	//   ....[5]....
        /*003c*/ 	.word	0xffffffff


	//   ....[6]....
        /*0040*/ 	.word	0xffffffff


	//   ....[7]....
        /*0044*/ 	.word	0xffffffff


	//   ....[8]....
        /*0048*/ 	.word	0xffffffff


	//   ....[9]....
        /*004c*/ 	.word	0xffffffff


	//   ....[10]....
        /*0050*/ 	.word	0x05000016


	//   ....[11]....
        /*0054*/ 	.word	0x05000016


	//   ....[12]....
        /*0058*/ 	.word	0x05000016


	//   ....[13]....
        /*005c*/ 	.word	0x05000016


	//   ....[14]....
        /*0060*/ 	.word	0x05000016


	//   ....[15]....
        /*0064*/ 	.word	0x05000016


	//   ....[16]....
        /*0068*/ 	.word	0x05000016


	//   ....[17]....
        /*006c*/ 	.word	0x05000016


	//   ....[18]....
        /*0070*/ 	.word	0x05000016


	//   ....[19]....
        /*0074*/ 	.word	0x05000016


	//----- nvinfo : EIATTR_COOP_GROUP_INSTR_OFFSETS
	.align		4
.L_1682:
        /*0078*/ 	.byte	0x04, 0x28
        /*007a*/ 	.short	(.L_1684 - .L_1683)


	//   ....[0]....
.L_1683:
        /*007c*/ 	.word	0x00000e00


	//   ....[1]....
        /*0080*/ 	.word	0x00000e30


	//   ....[2]....
        /*0084*/ 	.word	0x00000e50


	//   ....[3]....
        /*0088*/ 	.word	0x00000e70


	//   ....[4]....
        /*008c*/ 	.word	0x00000e90


	//   ....[5]....
        /*0090*/ 	.word	0x00000fd0


	//   ....[6]....
        /*0094*/ 	.word	0x00000ff0


	//   ....[7]....
        /*0098*/ 	.word	0x00001010


	//   ....[8]....
        /*009c*/ 	.word	0x00001030


	//   ....[9]....
        /*00a0*/ 	.word	0x00001050


	//   ....[10]....
        /*00a4*/ 	.word	0x000014a0


	//   ....[11]....
        /*00a8*/ 	.word	0x00001530


	//   ....[12]....
        /*00ac*/ 	.word	0x00001590


	//   ....[13]....
        /*00b0*/ 	.word	0x000015f0


	//   ....[14]....
        /*00b4*/ 	.word	0x00001650


	//   ....[15]....
        /*00b8*/ 	.word	0x000017f0


	//   ....[16]....
        /*00bc*/ 	.word	0x00001850


	//   ....[17]....
        /*00c0*/ 	.word	0x000018b0


	//   ....[18]....
        /*00c4*/ 	.word	0x00001910


	//   ....[19]....
        /*00c8*/ 	.word	0x00001970


	//----- nvinfo : EIATTR_VRC_CTA_INIT_COUNT
	.align		4
.L_1684:
        /*00cc*/ 	.byte	0x02, 0x4a
	.zero		1
	.zero		1


	//----- nvinfo : EIATTR_EXIT_INSTR_OFFSETS
	.align		4
        /*00d0*/ 	.byte	0x04, 0x1c
        /*00d2*/ 	.short	(.L_1686 - .L_1685)


	//   ....[0]....
.L_1685:
        /*00d4*/ 	.word	0x000003a0


	//   ....[1]....
        /*00d8*/ 	.word	0x00001440


	//----- nvinfo : EIATTR_MAX_THREADS
	.align		4
.L_1686:
        /*00dc*/ 	.byte	0x04, 0x05
        /*00de*/ 	.short	(.L_1688 - .L_1687)
.L_1687:
        /*00e0*/ 	.word	0x00000080
        /*00e4*/ 	.word	0x00000001
        /*00e8*/ 	.word	0x00000001


	//----- nvinfo : EIATTR_CRS_STACK_SIZE
	.align		4
.L_1688:
        /*00ec*/ 	.byte	0x04, 0x1e
        /*00ee*/ 	.short	(.L_1690 - .L_1689)
.L_1689:
        /*00f0*/ 	.word	0x00000000


	//----- nvinfo : EIATTR_CBANK_PARAM_SIZE
	.align		4
.L_1690:
        /*00f4*/ 	.byte	0x03, 0x19
        /*00f6*/ 	.short	0x00e8


	//----- nvinfo : EIATTR_PARAM_CBANK
	.align		4
        /*00f8*/ 	.byte	0x04, 0x0a
        /*00fa*/ 	.short	(.L_1692 - .L_1691)
	.align		4
.L_1691:
        /*00fc*/ 	.word	index@(.nv.constant0._ZN10layer_norm31ln_parallel_residual_fwd_kernelINS_13Kernel_traitsI6__halfffffjLj256ELj1ELj4ELj1ELj16ENS_18Kernel_traits_baseILj256ES2_ffffjLj128EEEEELb0ELb1ELb0EEEvNS_9FwdParamsE)
        /*0100*/ 	.short	0x0380
        /*0102*/ 	.short	0x00e8


	//----- nvinfo : EIATTR_SW_WAR
	.align		4
.L_1692:
        /*0104*/ 	.byte	0x04, 0x36
        /*0106*/ 	.short	(.L_1694 - .L_1693)
.L_1693:
        /*0108*/ 	.word	0x00000008
.L_1694:


//--------------------- .nv.info._ZN10layer_norm31ln_parallel_residual_fwd_kernelINS_13Kernel_traitsI6__halfffffjLj256ELj1ELj4ELj1ELj16ENS_18Kernel_traits_baseILj256ES2_ffffjLj128EEEEELb0ELb1ELb1EEEvNS_9FwdParamsE --------------------------
	.section	.nv.info._ZN10layer_norm31ln_parallel_residual_fwd_kernelINS_13Kernel_traitsI6__halfffffjLj256ELj1ELj4ELj1ELj16ENS_18Kernel_traits_baseILj256ES2_ffffjLj128EEEEELb0ELb1ELb1EEEvNS_9FwdParamsE,"",@"SHT_CUDA_INFO"
	.sectionflags	@""
	.align	4


	//----- nvinfo : EIATTR_CUDA_API_VERSION
	.align		4
        /*0000*/ 	.byte	0x04, 0x37
        /*0002*/ 	.short	(.L_1696 - .L_1695)
.L_1695:
        /*0004*/ 	.word	0x00000082


	//----- nvinfo : EIATTR_KPARAM_INFO
	.align		4
.L_1696:
        /*0008*/ 	.byte	0x04, 0x17
        /*000a*/ 	.short	(.L_1698 - .L_1697)
.L_1697:
        /*000c*/ 	.word	0x00000000
        /*0010*/ 	.short	0x0000
        /*0012*/ 	.short	0x0000
        /*0014*/ 	.byte	0x00, 0xf0, 0xa1, 0x03


	//----- nvinfo : EIATTR_SPARSE_MMA_MASK
	.align		4
.L_1698:
        /*0018*/ 	.byte	0x03, 0x50
        /*001a*/ 	.short	0x0000


	//----- nvinfo : EIATTR_MAXREG_COUNT
	.align		4
        /*001c*/ 	.byte	0x03, 0x1b
        /*001e*/ 	.short	0x00ff


	//----- nvinfo : EIATTR_MERCURY_ISA_VERSION
	.align		4
        /*0020*/ 	.byte	0x03, 0x5f
        /*0022*/ 	.short	0x0101


	//----- nvinfo : EIATTR_COOP_GROUP_MASK_REGIDS
	.align		4
        /*0024*/ 	.byte	0x04, 0x29
        /*0026*/ 	.short	(.L_1700 - .L_1699)


	//   ....[0]....
.L_1699:
        /*0028*/ 	.word	0xffffffff


	//   ....[1]....
        /*002c*/ 	.word	0xffffffff


	//   ....[2]....
        /*0030*/ 	.word	0xffffffff


	//   ....[3]....
        /*0034*/ 	.word	0xffffffff


	//   ....[4]....
        /*0038*/ 	.word	0xffffffff


	//   ....[5]....
        /*003c*/ 	.word	0xffffffff


	//   ....[6]....
        /*0040*/ 	.word	0xffffffff


	//   ....[7]....
        /*0044*/ 	.word	0xffffffff


	//   ....[8]....
        /*0048*/ 	.word	0xffffffff


	//   ....[9]....
        /*004c*/ 	.word	0xffffffff


	//   ....[10]....
        /*0050*/ 	.word	0x05000015


	//   ....[11]....
        /*0054*/ 	.word	0x05000015


	//   ....[12]....
        /*0058*/ 	.word	0x05000015


	//   ....[13]....
        /*005c*/ 	.word	0x05000015


	//   ....[14]....
        /*0060*/ 	.word	0x05000015


	//   ....[15]....
        /*0064*/ 	.word	0x05000015


	//   ....[16]....
        /*0068*/ 	.word	0x05000015


	//   ....[17]....
        /*006c*/ 	.word	0x05000015


	//   ....[18]....
        /*0070*/ 	.word	0x05000015


	//   ....[19]....
        /*0074*/ 	.word	0x05000015


	//----- nvinfo : EIATTR_COOP_GROUP_INSTR_OFFSETS
	.align		4
.L_1700:
        /*0078*/ 	.byte	0x04, 0x28
        /*007a*/ 	.short	(.L_1702 - .L_1701)


	//   ....[0]....
.L_1701:
        /*007c*/ 	.word	0x00000bf0


	//   ....[1]....
        /*0080*/ 	.word	0x00000c20


	//   ....[2]....
        /*0084*/ 	.word	0x00000c40


	//   ....[3]....
        /*0088*/ 	.word	0x00000c60


	//   ....[4]....
        /*008c*/ 	.word	0x00000c80


	//   ....[5]....
        /*0090*/ 	.word	0x00000db0


	//   ....[6]....
        /*0094*/ 	.word	0x00000dd0


	//   ....[7]....
        /*0098*/ 	.word	0x00000df0


	//   ....[8]....
        /*009c*/ 	.word	0x00000e10


	//   ....[9]....
        /*00a0*/ 	.word	0x00000e30


	//   ....[10]....
        /*00a4*/ 	.word	0x00001190


	//   ....[11]....
        /*00a8*/ 	.word	0x00001240


	//   ....[12]....
        /*00ac*/ 	.word	0x000012b0


	//   ....[13]....
        /*00b0*/ 	.word	0x00001320


	//   ....[14]....
        /*00b4*/ 	.word	0x00001390


	//   ....[15]....
        /*00b8*/ 	.word	0x00001520


	//   ....[16]....
        /*00bc*/ 	.word	0x00001590


	//   ....[17]....
        /*00c0*/ 	.word	0x00001600


	//   ....[18]....
        /*00c4*/ 	.word	0x00001670


	//   ....[19]....
        /*00c8*/ 	.word	0x000016e0


	//----- nvinfo : EIATTR_VRC_CTA_INIT_COUNT
	.align		4
.L_1702:
        /*00cc*/ 	.byte	0x02, 0x4a
	.zero		1
	.zero		1


	//----- nvinfo : EIATTR_EXIT_INSTR_OFFSETS
	.align		4
        /*00d0*/ 	.byte	0x04, 0x1c
        /*00d2*/ 	.short	(.L_1704 - .L_1703)


	//   ....[0]....
.L_1703:
        /*00d4*/ 	.word	0x000001d0


	//   ....[1]....
        /*00d8*/ 	.word	0x00001120


	//----- nvinfo : EIATTR_MAX_THREADS
	.align		4
.L_1704:
        /*00dc*/ 	.byte	0x04, 0x05
        /*00de*/ 	.short	(.L_1706 - .L_1705)
.L_1705:
        /*00e0*/ 	.word	0x00000080
        /*00e4*/ 	.word	0x00000001
        /*00e8*/ 	.word	0x00000001


	//----- nvinfo : EIATTR_CRS_STACK_SIZE
	.align		4
.L_1706:
        /*00ec*/ 	.byte	0x04, 0x1e
        /*00ee*/ 	.short	(.L_1708 - .L_1707)
.L_1707:
        /*00f0*/ 	.word	0x00000000


	//----- nvinfo : EIATTR_CBANK_PARAM_SIZE
	.align		4
.L_1708:
        /*00f4*/ 	.byte	0x03, 0x19
        /*00f6*/ 	.short	0x00e8


	//----- nvinfo : EIATTR_PARAM_CBANK
	.align		4
        /*00f8*/ 	.byte	0x04, 0x0a
        /*00fa*/ 	.short	(.L_1710 - .L_1709)
	.align		4
.L_1709:
        /*00fc*/ 	.word	index@(.nv.constant0._ZN10layer_norm31ln_parallel_residual_fwd_kernelINS_13Kernel_traitsI6__halfffffjLj256ELj1ELj4ELj1ELj16ENS_18Kernel_traits_baseILj256ES2_ffffjLj128EEEEELb0ELb1ELb1EEEvNS_9FwdParamsE)
        /*0100*/ 	.short	0x0380
        /*0102*/ 	.short	0x00e8


	//----- nvinfo : EIATTR_SW_WAR
	.align		4
.L_1710:
        /*0104*/ 	.byte	0x04, 0x36
        /*0106*/ 	.short	(.L_1712 - .L_1711)
.L_1711:
        /*0108*/ 	.word	0x00000008
.L_1712:


//--------------------- .nv.info._ZN10layer_norm31ln_parallel_residual_fwd_kernelINS_13Kernel_traitsI6__halfffffjLj256ELj1ELj4ELj1ELj16ENS_18Kernel_traits_baseILj256ES2_ffffjLj128EEEEELb1ELb0ELb0EEEvNS_9FwdParamsE --------------------------
	.section	.nv.info._ZN10layer_norm31ln_parallel_residual_fwd_kernelINS_13Kernel_traitsI6__halfffffjLj256ELj1ELj4ELj1ELj16ENS_18Kernel_traits_baseILj256ES2_ffffjLj128EEEEELb1ELb0ELb0EEEvNS_9FwdParamsE,"",@"SHT_CUDA_INFO"
	.sectionflags	@""
	.align	4


	//----- nvinfo : EIATTR_CUDA_API_VERSION
	.align		4
        /*0000*/ 	.byte	0x04, 0x37
        /*0002*/ 	.short	(.L_1714 - .L_1713)
.L_1713:
        /*0004*/ 	.word	0x00000082


	//----- nvinfo : EIATTR_KPARAM_INFO
	.align		4
.L_1714:
        /*0008*/ 	.byte	0x04, 0x17
        /*000a*/ 	.short	(.L_1716 - .L_1715)
.L_1715:
        /*000c*/ 	.word	0x00000000
        /*0010*/ 	.short	0x0000
        /*0012*/ 	.short	0x0000
        /*0014*/ 	.byte	0x00, 0xf0, 0xa1, 0x03


	//----- nvinfo : EIATTR_SPARSE_MMA_MASK
	.align		4
.L_1716:
        /*0018*/ 	.byte	0x03, 0x50
        /*001a*/ 	.short	0x0000


	//----- nvinfo : EIATTR_MAXREG_COUNT
	.align		4
        /*001c*/ 	.byte	0x03, 0x1b
        /*001e*/ 	.short	0x00ff


	//----- nvinfo : EIATTR_MERCURY_ISA_VERSION
	.align		4
        /*0020*/ 	.byte	0x03, 0x5f
        /*0022*/ 	.short	0x0101


	//----- nvinfo : EIATTR_COOP_GROUP_MASK_REGIDS
	.align		4
        /*0024*/ 	.byte	0x04, 0x29
        /*0026*/ 	.short	(.L_1718 - .L_1717)


	//   ....[0]....
.L_1717:
        /*0028*/ 	.word	0xffffffff


	//   ....[1]....
        /*002c*/ 	.word	0xffffffff


	//   ....[2]....
        /*0030*/ 	.word	0xffffffff


	//   ....[3]....
        /*0034*/ 	.word	0xffffffff


	//   ....[4]....
        /*0038*/ 	.word	0xffffffff


	//   ....[5]....
        /*003c*/ 	.word	0xffffffff


	//   ....[6]....
        /*0040*/ 	.word	0xffffffff


	//   ....[7]....
        /*0044*/ 	.word	0xffffffff


	//   ....[8]....
        /*0048*/ 	.word	0xffffffff


	//   ....[9]....
        /*004c*/ 	.word	0xffffffff


	//   ....[10]....
        /*0050*/ 	.word	0x05000014


	//   ....[11]....
        /*0054*/ 	.word	0x05000014


	//   ....[12]....
        /*0058*/ 	.word	0x05000014


	//   ....[13]....
        /*005c*/ 	.word	0x05000014


	//   ....[14]....
        /*0060*/ 	.word	0x05000014


	//   ....[15]....
        /*0064*/ 	.word	0x05000014


	//   ....[16]....
        /*0068*/ 	.word	0x05000014


	//   ....[17]....
        /*006c*/ 	.word	0x05000014


	//   ....[18]....
        /*0070*/ 	.word	0x05000014


	//   ....[19]....
        /*0074*/ 	.word	0x05000014


	//----- nvinfo : EIATTR_COOP_GROUP_INSTR_OFFSETS
	.align		4
.L_1718:
        /*0078*/ 	.byte	0x04, 0x28
        /*007a*/ 	.short	(.L_1720 - .L_1719)


	//   ....[0]....
.L_1719:
        /*007c*/ 	.word	0x00008ef0


	//   ....[1]....
        /*0080*/ 	.word	0x00008f10


	//   ....[2]....
        /*0084*/ 	.word	0x00008f30


	//   ....[3]....
        /*0088*/ 	.word	0x00008f50


	//   ....[4]....
        /*008c*/ 	.word	0x00008f80


	//   ....[5]....
        /*0090*/ 	.word	0x000090c0


	//   ....[6]....
        /*0094*/ 	.word	0x000090e0


	//   ....[7]....
        /*0098*/ 	.word	0x00009100


	//   ....[8]....
        /*009c*/ 	.word	0x00009120


	//   ....[9]....
        /*00a0*/ 	.word	0x00009140


	//   ....[10]....
        /*00a4*/ 	.word	0x00009840


	//   ....[11]....
        /*00a8*/ 	.word	0x000098d0


	//   ....[12]....
        /*00ac*/ 	.word	0x00009950


	//   ....[13]....
        /*00b0*/ 	.word	0x000099d0


	//   ....[14]....
        /*00b4*/ 	.word	0x00009a60


	//   ....[15]....
        /*00b8*/ 	.word	0x00009c10


	//   ....[16]....
        /*00bc*/ 	.word	0x00009c90


	//   ....[17]....
        /*00c0*/ 	.word	0x00009d10


	//   ....[18]....
        /*00c4*/ 	.word	0x00009d90


	//   ....[19]....
        /*00c8*/ 	.word	0x00009e10


	//----- nvinfo : EIATTR_VRC_CTA_INIT_COUNT
	.align		4
.L_1720:
        /*00cc*/ 	.byte	0x02, 0x4a
	.zero		1
	.zero		1


	//----- nvinfo : EIATTR_EXIT_INSTR_OFFSETS
	.align		4
        /*00d0*/ 	.byte	0x04, 0x1c
        /*00d2*/ 	.short	(.L_1722 - .L_1721)


	//   ....[0]....
.L_1721:
        /*00d4*/ 	.word	0x00000b00


	//   ....[1]....
        /*00d8*/ 	.word	0x000097d0


	//----- nvinfo : EIATTR_MAX_THREADS
	.align		4
.L_1722:
        /*00dc*/ 	.byte	0x04, 0x05
        /*00de*/ 	.short	(.L_1724 - .L_1723)
.L_1723:
        /*00e0*/ 	.word	0x00000080
        /*00e4*/ 	.word	0x00000001
        /*00e8*/ 	.word	0x00000001


	//----- nvinfo : EIATTR_CRS_STACK_SIZE
	.align		4
.L_1724:
        /*00ec*/ 	.byte	0x04, 0x1e
        /*00ee*/ 	.short	(.L_1726 - .L_1725)
.L_1725:
        /*00f0*/ 	.word	0x00000000


	//----- nvinfo : EIATTR_CBANK_PARAM_SIZE
	.align		4
.L_1726:
        /*00f4*/ 	.byte	0x03, 0x19
        /*00f6*/ 	.short	0x00e8


	//----- nvinfo : EIATTR_PARAM_CBANK
	.align		4
        /*00f8*/ 	.byte	0x04, 0x0a
        /*00fa*/ 	.short	(.L_1728 - .L_1727)
	.align		4
.L_1727:
        /*00fc*/ 	.word	index@(.nv.constant0._ZN10layer_norm31ln_parallel_residual_fwd_kernelINS_13Kernel_traitsI6__halfffffjLj256ELj1ELj4ELj1ELj16ENS_18Kernel_traits_baseILj256ES2_ffffjLj128EEEEELb1ELb0ELb0EEEvNS_9FwdParamsE)
        /*0100*/ 	.short	0x0380
        /*0102*/ 	.short	0x00e8


	//----- nvinfo : EIATTR_SW_WAR
	.align		4
.L_1728:
        /*0104*/ 	.byte	0x04, 0x36
        /*0106*/ 	.short	(.L_1730 - .L_1729)
.L_1729:
        /*0108*/ 	.word	0x00000008
.L_1730:


//--------------------- .nv.info._ZN10layer_norm31ln_parallel_residual_fwd_kernelINS_13Kernel_traitsI6__halfffffjLj256ELj1ELj4ELj1ELj16ENS_18Kernel_traits_baseILj256ES2_ffffjLj128EEEEELb1ELb0ELb1EEEvNS_9FwdParamsE --------------------------
	.section	.nv.info._ZN10layer_norm31ln_parallel_residual_fwd_kernelINS_13Kernel_traitsI6__halfffffjLj256ELj1ELj4ELj1ELj16ENS_18Kernel_traits_baseILj256ES2_ffffjLj128EEEEELb1ELb0ELb1EEEvNS_9FwdParamsE,"",@"SHT_CUDA_INFO"
	.sectionflags	@""
	.align	4


	//----- nvinfo : EIATTR_CUDA_API_VERSION
	.align		4
        /*0000*/ 	.byte	0x04, 0x37
        /*0002*/ 	.short	(.L_1732 - .L_1731)
.L_1731:
        /*0004*/ 	.word	0x00000082


	//----- nvinfo : EIATTR_KPARAM_INFO
	.align		4
.L_1732:
        /*0008*/ 	.byte	0x04, 0x17
        /*000a*/ 	.short	(.L_1734 - .L_1733)
.L_1733:
        /*000c*/ 	.word	0x00000000
        /*0010*/ 	.short	0x0000
        /*0012*/ 	.short	0x0000
        /*0014*/ 	.byte	0x00, 0xf0, 0xa1, 0x03


	//----- nvinfo : EIATTR_SPARSE_MMA_MASK
	.align		4
.L_1734:
        /*0018*/ 	.byte	0x03, 0x50
        /*001a*/ 	.short	0x0000


	//----- nvinfo : EIATTR_MAXREG_COUNT
	.align		4
        /*001c*/ 	.byte	0x03, 0x1b
        /*001e*/ 	.short	0x00ff


	//----- nvinfo : EIATTR_MERCURY_ISA_VERSION
	.align		4
        /*0020*/ 	.byte	0x03, 0x5f
        /*0022*/ 	.short	0x0101


	//----- nvinfo : EIATTR_COOP_GROUP_MASK_REGIDS
	.align		4
        /*0024*/ 	.byte	0x04, 0x29
        /*0026*/ 	.short	(.L_1736 - .L_1735)


	//   ....[0]....
.L_1735:
        /*0028*/ 	.word	0xffffffff


	//   ....[1]....
        /*002c*/ 	.word	0xffffffff


	//   ....[2]....
        /*0030*/ 	.word	0xffffffff


	//   ....[3]....
        /*0034*/ 	.word	0xffffffff


	//   ....[4]....
        /*0038*/ 	.word	0xffffffff


	//   ....[5]....
        /*003c*/ 	.word	0xffffffff


	//   ....[6]....
        /*0040*/ 	.word	0xffffffff


	//   ....[7]....
        /*0044*/ 	.word	0xffffffff


	//   ....[8]....
        /*0048*/ 	.word	0xffffffff


	//   ....[9]....
        /*004c*/ 	.word	0xffffffff


	//   ....[10]....
        /*0050*/ 	.word	0x05000044


	//   ....[11]....
        /*0054*/ 	.word	0x05000044


	//   ....[12]....
        /*0058*/ 	.word	0x05000044


	//   ....[13]....
        /*005c*/ 	.word	0x05000044


	//   ....[14]....
        /*0060*/ 	.word	0x05000044


	//   ....[15]....
        /*0064*/ 	.word	0x05000044


	//   ....[16]....
        /*0068*/ 	.word	0x05000044


	//   ....[17]....
        /*006c*/ 	.word	0x05000044


	//   ....[18]....
        /*0070*/ 	.word	0x05000044


	//   ....[19]....
        /*0074*/ 	.word	0x05000044


	//----- nvinfo : EIATTR_COOP_GROUP_INSTR_OFFSETS
	.align		4
.L_1736:
        /*0078*/ 	.byte	0x04, 0x28
        /*007a*/ 	.short	(.L_1738 - .L_1737)


	//   ....[0]....
.L_1737:
        /*007c*/ 	.word	0x00008890


	//   ....[1]....
        /*0080*/ 	.word	0x000088c0


	//   ....[2]....
        /*0084*/ 	.word	0x000088e0


	//   ....[3]....
        /*0088*/ 	.word	0x00008900


	//   ....[4]....
        /*008c*/ 	.word	0x00008920


	//   ....[5]....
        /*0090*/ 	.word	0x00008a50


	//   ....[6]....
        /*0094*/ 	.word	0x00008a70


	//   ....[7]....
        /*0098*/ 	.word	0x00008a90


	//   ....[8]....
        /*009c*/ 	.word	0x00008ab0


	//   ....[9]....
        /*00a0*/ 	.word	0x00008ad0


	//   ....[10]....
        /*00a4*/ 	.word	0x00008f10


	//   ....[11]....
        /*00a8*/ 	.word	0x00008fb0


	//   ....[12]....
        /*00ac*/ 	.word	0x00009010


	//   ....[13]....
        /*00b0*/ 	.word	0x00009070


	//   ....[14]....
        /*00b4*/ 	.word	0x000090d0


	//   ....[15]....
        /*00b8*/ 	.word	0x00009240


	//   ....[16]....
        /*00bc*/ 	.word	0x000092a0


	//   ....[17]....
        /*00c0*/ 	.word	0x00009300


	//   ....[18]....
        /*00c4*/ 	.word	0x00009360


	//   ....[19]....
        /*00c8*/ 	.word	0x000093c0


	//----- nvinfo : EIATTR_VRC_CTA_INIT_COUNT
	.align		4
.L_1738:
        /*00cc*/ 	.byte	0x02, 0x4a
	.zero		1
	.zero		1


	//----- nvinfo : EIATTR_EXIT_INSTR_OFFSETS
	.align		4
        /*00d0*/ 	.byte	0x04, 0x1c
        /*00d2*/ 	.short	(.L_1740 - .L_1739)


	//   ....[0]....
.L_1739:
        /*00d4*/ 	.word	0x00000690


	//   ....[1]....
        /*00d8*/ 	.word	0x00008eb0


	//----- nvinfo : EIATTR_MAX_THREADS
	.align		4
.L_1740:
        /*00dc*/ 	.byte	0x04, 0x05
        /*00de*/ 	.short	(.L_1742 - .L_1741)
.L_1741:
        /*00e0*/ 	.word	0x00000080
        /*00e4*/ 	.word	0x00000001
        /*00e8*/ 	.word	0x00000001


	//----- nvinfo : EIATTR_CRS_STACK_SIZE
	.align		4
.L_1742:
        /*00ec*/ 	.byte	0x04, 0x1e
        /*00ee*/ 	.short	(.L_1744 - .L_1743)
.L_1743:
        /*00f0*/ 	.word	0x00000000


	//----- nvinfo : EIATTR_CBANK_PARAM_SIZE
	.align		4
.L_1744:
        /*00f4*/ 	.byte	0x03, 0x19
        /*00f6*/ 	.short	0x00e8


	//----- nvinfo : EIATTR_PARAM_CBANK
	.align		4
        /*00f8*/ 	.byte	0x04, 0x0a
        /*00fa*/ 	.short	(.L_1746 - .L_1745)
	.align		4
.L_1745:
        /*00fc*/ 	.word	index@(.nv.constant0._ZN10layer_norm31ln_parallel_residual_fwd_kernelINS_13Kernel_traitsI6__halfffffjLj256ELj1ELj4ELj1ELj16ENS_18Kernel_traits_baseILj256ES2_ffffjLj128EEEEELb1ELb0ELb1EEEvNS_9FwdParamsE)
        /*0100*/ 	.short	0x0380
        /*0102*/ 	.short	0x00e8


	//----- nvinfo : EIATTR_SW_WAR
	.align		4
.L_1746:
        /*0104*/ 	.byte	0x04, 0x36
        /*0106*/ 	.short	(.L_1748 - .L_1747)
.L_1747:
        /*0108*/ 	.word	0x00000008
.L_1748:


//--------------------- .nv.info._ZN10layer_norm31ln_parallel_residual_fwd_kernelINS_13Kernel_traitsI6__halfffffjLj256ELj1ELj4ELj1ELj16ENS_18Kernel_traits_baseILj256ES2_ffffjLj128EEEEELb1ELb1ELb0EEEvNS_9FwdParamsE --------------------------
	.section	.nv.info._ZN10layer_norm31ln_parallel_residual_fwd_kernelINS_13Kernel_traitsI6__halfffffjLj256ELj1ELj4ELj1ELj16ENS_18Kernel_traits_baseILj256ES2_ffffjLj128EEEEELb1ELb1ELb0EEEvNS_9FwdParamsE,"",@"SHT_CUDA_INFO"
	.sectionflags	@""
	.align	4


	//----- nvinfo : EIATTR_CUDA_API_VERSION
	.align		4
        /*0000*/ 	.byte	0x04, 0x37
        /*0002*/ 	.short	(.L_1750 - .L_1749)
.L_1749:
        /*0004*/ 	.word	0x00000082


	//----- nvinfo : EIATTR_KPARAM_INFO
	.align		4
.L_1750:
        /*0008*/ 	.byte	0x04, 0x17
        /*000a*/ 	.short	(.L_1752 - .L_1751)
.L_1751:
        /*000c*/ 	.word	0x00000000
        /*0010*/ 	.short	0x0000
        /*0012*/ 	.short	0x0000
        /*0014*/ 	.byte	0x00, 0xf0, 0xa1, 0x03


	//----- nvinfo : EIATTR_SPARSE_MMA_MASK
	.align		4
.L_1752:
        /*0018*/ 	.byte	0x03, 0x50
        /*001a*/ 	.short	0x0000


	//----- nvinfo : EIATTR_MAXREG_COUNT
	.align		4
        /*001c*/ 	.byte	0x03, 0x1b
        /*001e*/ 	.short	0x00ff


	//----- nvinfo : EIATTR_MERCURY_ISA_VERSION
	.align		4
        /*0020*/ 	.byte	0x03, 0x5f
        /*0022*/ 	.short	0x0101


	//----- nvinfo : EIATTR_COOP_GROUP_MASK_REGIDS
	.align		4
        /*0024*/ 	.byte	0x04, 0x29
        /*0026*/ 	.short	(.L_1754 - .L_1753)


	//   ....[0]....
.L_1753:
        /*0028*/ 	.word	0xffffffff


	//   ....[1]....
        /*002c*/ 	.word	0xffffffff


	//   ....[2]....
        /*0030*/ 	.word	0xffffffff


	//   ....[3]....
        /*0034*/ 	.word	0xffffffff


	//   ....[4]....
        /*0038*/ 	.word	0xffffffff


	//   ....[5]....
        /*003c*/ 	.word	0xffffffff


	//   ....[6]....
        /*0040*/ 	.word	0xffffffff


	//   ....[7]....
        /*0044*/ 	.word	0xffffffff


	//   ....[8]....
        /*0048*/ 	.word	0xffffffff


	//   ....[9]....
        /*004c*/ 	.word	0xffffffff


	//   ....[10]....
        /*0050*/ 	.word	0x0500001d


	//   ....[11]....
        /*0054*/ 	.word	0x0500001d


	//   ....[12]....
        /*0058*/ 	.word	0x0500001d


	//   ....[13]....
        /*005c*/ 	.word	0x0500001d


	//   ....[14]....
        /*0060*/ 	.word	0x0500001d


	//   ....[15]....
        /*0064*/ 	.word	0x0500001d


	//   ....[16]....
        /*0068*/ 	.word	0x0500001d


	//   ....[17]....
        /*006c*/ 	.word	0x0500001d


	//   ....[18]....
        /*0070*/ 	.word	0x0500001d


	//   ....[19]....
        /*0074*/ 	.word	0x0500001d


	//----- nvinfo : EIATTR_COOP_GROUP_INSTR_OFFSETS
	.align		4
.L_1754:
        /*0078*/ 	.byte	0x04, 0x28
        /*007a*/ 	.short	(.L_1756 - .L_1755)


	//   ....[0]....
.L_1755:
        /*007c*/ 	.word	0x000087f0


	//   ....[1]....
        /*0080*/ 	.word	0x00008820


	//   ....[2]....
        /*0084*/ 	.word	0x00008840


	//   ....[3]....
        /*0088*/ 	.word	0x00008860


	//   ....[4]....
        /*008c*/ 	.word	0x00008880


	//   ....[5]....
        /*0090*/ 	.word	0x000089c0


	//   ....[6]....
        /*0094*/ 	.word	0x000089e0


	//   ....[7]....
        /*0098*/ 	.word	0x00008a00


	//   ....[8]....
        /*009c*/ 	.word	0x00008a20


	//   ....[9]....
        /*00a0*/ 	.word	0x00008a40


	//   ....[10]....
        /*00a4*/ 	.word	0x00008ed0


	//   ....[11]....
        /*00a8*/ 	.word	0x00008f70


	//   ....[12]....
        /*00ac*/ 	.word	0x00008fd0


	//   ....[13]....
        /*00b0*/ 	.word	0x00009030


	//   ....[14]....
        /*00b4*/ 	.word	0x00009090


	//   ....[15]....
        /*00b8*/ 	.word	0x00009230


	//   ....[16]....
        /*00bc*/ 	.word	0x00009290


	//   ....[17]....
        /*00c0*/ 	.word	0x000092f0


	//   ....[18]....
        /*00c4*/ 	.word	0x00009350


	//   ....[19]....
        /*00c8*/ 	.word	0x000093b0


	//----- nvinfo : EIATTR_VRC_CTA_INIT_COUNT
	.align		4
.L_1756:
        /*00cc*/ 	.byte	0x02, 0x4a
	.zero		1
	.zero		1


	//----- nvinfo : EIATTR_EXIT_INSTR_OFFSETS
	.align		4
        /*00d0*/ 	.byte	0x04, 0x1c
        /*00d2*/ 	.short	(.L_1758 - .L_1757)


	//   ....[0]....
.L_1757:
        /*00d4*/ 	.word	0x000005a0


	//   ....[1]....
        /*00d8*/ 	.word	0x00008e60


	//----- nvinfo : EIATTR_MAX_THREADS
	.align		4
.L_1758:
        /*00dc*/ 	.byte	0x04, 0x05
        /*00de*/ 	.short	(.L_1760 - .L_1759)
.L_1759:
        /*00e0*/ 	.word	0x00000080
        /*00e4*/ 	.word	0x00000001
        /*00e8*/ 	.word	0x00000001


	//----- nvinfo : EIATTR_CRS_STACK_SIZE
	.align		4
.L_1760:
        /*00ec*/ 	.byte	0x04, 0x1e
        /*00ee*/ 	.short	(.L_1762 - .L_1761)
.L_1761:
        /*00f0*/ 	.word	0x00000000


	//----- nvinfo : EIATTR_CBANK_PARAM_SIZE
	.align		4
.L_1762:
        /*00f4*/ 	.byte	0x03, 0x19
        /*00f6*/ 	.short	0x00e8


	//----- nvinfo : EIATTR_PARAM_CBANK
	.align		4
        /*00f8*/ 	.byte	0x04, 0x0a
        /*00fa*/ 	.short	(.L_1764 - .L_1763)
	.align		4
.L_1763:
        /*00fc*/ 	.word	index@(.nv.constant0._ZN10layer_norm31ln_parallel_residual_fwd_kernelINS_13Kernel_traitsI6__halfffffjLj256ELj1ELj4ELj1ELj16ENS_18Kernel_traits_baseILj256ES2_ffffjLj128EEEEELb1ELb1ELb0EEEvNS_9FwdParamsE)
        /*0100*/ 	.short	0x0380
        /*0102*/ 	.short	0x00e8


	//----- nvinfo : EIATTR_SW_WAR
	.align		4
.L_1764:
        /*0104*/ 	.byte	0x04, 0x36
        /*0106*/ 	.short	(.L_1766 - .L_1765)
.L_1765:
        /*0108*/ 	.word	0x00000008
.L_1766:


//--------------------- .nv.info._ZN10layer_norm31ln_parallel_residual_fwd_kernelINS_13Kernel_traitsI6__halfffffjLj256ELj1ELj4ELj1ELj16ENS_18Kernel_traits_baseILj256ES2_ffffjLj128EEEEELb1ELb1ELb1EEEvNS_9FwdParamsE --------------------------
	.section	.nv.info._ZN10layer_norm31ln_parallel_residual_fwd_kernelINS_13Kernel_traitsI6__halfffffjLj256ELj1ELj4ELj1ELj16ENS_18Kernel_traits_baseILj256ES2_ffffjLj128EEEEELb1ELb1ELb1EEEvNS_9FwdParamsE,"",@"SHT_CUDA_INFO"
	.sectionflags	@""
	.align	4


	//----- nvinfo : EIATTR_CUDA_API_VERSION
	.align		4
        /*0000*/ 	.byte	0x04, 0x37
        /*0002*/ 	.short	(.L_1768 - .L_1767)
.L_1767:
        /*0004*/ 	.word	0x00000082


	//----- nvinfo : EIATTR_KPARAM_INFO
	.align		4
.L_1768:
        /*0008*/ 	.byte	0x04, 0x17
        /*000a*/ 	.short	(.L_1770 - .L_1769)
.L_1769:
        /*000c*/ 	.word	0x00000000
        /*0010*/ 	.short	0x0000
        /*0012*/ 	.short	0x0000
        /*0014*/ 	.byte	0x00, 0xf0, 0xa1, 0x03


	//----- nvinfo : EIATTR_SPARSE_MMA_MASK
	.align		4
.L_1770:
        /*0018*/ 	.byte	0x03, 0x50
        /*001a*/ 	.short	0x0000


	//----- nvinfo : EIATTR_MAXREG_COUNT
	.align		4
        /*001c*/ 	.byte	0x03, 0x1b
        /*001e*/ 	.short	0x00ff


	//----- nvinfo : EIATTR_MERCURY_ISA_VERSION
	.align		4
        /*0020*/ 	.byte	0x03, 0x5f
        /*0022*/ 	.short	0x0101


	//----- nvinfo : EIATTR_COOP_GROUP_MASK_REGIDS
	.align		4
        /*0024*/ 	.byte	0x04, 0x29
        /*0026*/ 	.short	(.L_1772 - .L_1771)


	//   ....[0]....
.L_1771:
        /*0028*/ 	.word	0xffffffff


	//   ....[1]....
        /*002c*/ 	.word	0xffffffff


	//   ....[2]....
        /*0030*/ 	.word	0xffffffff


	//   ....[3]....
        /*0034*/ 	.word	0xffffffff


	//   ....[4]....
        /*0038*/ 	.word	0xffffffff


	//   ....[5]....
        /*003c*/ 	.word	0xffffffff


	//   ....[6]....
        /*0040*/ 	.word	0xffffffff


	//   ....[7]....
        /*0044*/ 	.word	0xffffffff


	//   ....[8]....
        /*0048*/ 	.word	0xffffffff


	//   ....[9]....
        /*004c*/ 	.word	0xffffffff


	//   ....[10]....
        /*0050*/ 	.word	0x05000034


	//   ....[11]....
        /*0054*/ 	.word	0x05000034


	//   ....[12]....
        /*0058*/ 	.word	0x05000034


	//   ....[13]....
        /*005c*/ 	.word	0x05000034


	//   ....[14]....
        /*0060*/ 	.word	0x05000034


	//   ....[15]....
        /*0064*/ 	.word	0x05000034


	//   ....[16]....
        /*0068*/ 	.word	0x05000034


	//   ....[17]....
        /*006c*/ 	.word	0x05000034


	//   ....[18]....
        /*0070*/ 	.word	0x05000034


	//   ....[19]....
        /*0074*/ 	.word	0x05000034


	//----- nvinfo : EIATTR_COOP_GROUP_INSTR_OFFSETS
	.align		4
.L_1772:
        /*0078*/ 	.byte	0x04, 0x28
        /*007a*/ 	.short	(.L_1774 - .L_1773)


	//   ....[0]....
.L_1773:
        /*007c*/ 	.word	0x00008420


	//   ....[1]....
        /*0080*/ 	.word	0x00008450


	//   ....[2]....
        /*0084*/ 	.word	0x00008470


	//   ....[3]....
        /*0088*/ 	.word	0x00008490


	//   ....[4]....
        /*008c*/ 	.word	0x000084b0


	//   ....[5]....
        /*0090*/ 	.word	0x000085e0


	//   ....[6]....
        /*0094*/ 	.word	0x00008600


	//   ....[7]....
        /*0098*/ 	.word	0x00008620


	//   ....[8]....
        /*009c*/ 	.word	0x00008640


	//   ....[9]....
        /*00a0*/ 	.word	0x00008660


	//   ....[10]....
        /*00a4*/ 	.word	0x000089f0


	//   ....[11]....
        /*00a8*/ 	.word	0x00008a80


	//   ....[12]....
        /*00ac*/ 	.word	0x00008ae0


	//   ....[13]....
        /*00b0*/ 	.word	0x00008b40


	//   ....[14]....
        /*00b4*/ 	.word	0x00008ba0


	//   ....[15]....
        /*00b8*/ 	.word	0x00008d10


	//   ....[16]....
        /*00bc*/ 	.word	0x00008d70


	//   ....[17]....
        /*00c0*/ 	.word	0x00008dd0


	//   ....[18]....
        /*00c4*/ 	.word	0x00008e30


	//   ....[19]....
        /*00c8*/ 	.word	0x00008e90


	//----- nvinfo : EIATTR_VRC_CTA_INIT_COUNT
	.align		4
.L_1774:
        /*00cc*/ 	.byte	0x02, 0x4a
	.zero		1
	.zero		1


	//----- nvinfo : EIATTR_EXIT_INSTR_OFFSETS
	.align		4
        /*00d0*/ 	.byte	0x04, 0x1c
        /*00d2*/ 	.short	(.L_1776 - .L_1775)


	//   ....[0]....
.L_1775:
        /*00d4*/ 	.word	0x00000260


	//   ....[1]....
        /*00d8*/ 	.word	0x00008980


	//----- nvinfo : EIATTR_MAX_THREADS
	.align		4
.L_1776:
        /*00dc*/ 	.byte	0x04, 0x05
        /*00de*/ 	.short	(.L_1778 - .L_1777)
.L_1777:
        /*00e0*/ 	.word	0x00000080
        /*00e4*/ 	.word	0x00000001
        /*00e8*/ 	.word	0x00000001


	//----- nvinfo : EIATTR_CRS_STACK_SIZE
	.align		4
.L_1778:
        /*00ec*/ 	.byte	0x04, 0x1e
        /*00ee*/ 	.short	(.L_1780 - .L_1779)
.L_1779:
        /*00f0*/ 	.word	0x00000000


	//----- nvinfo : EIATTR_CBANK_PARAM_SIZE
	.align		4
.L_1780:
        /*00f4*/ 	.byte	0x03, 0x19
        /*00f6*/ 	.short	0x00e8


	//----- nvinfo : EIATTR_PARAM_CBANK
	.align		4
        /*00f8*/ 	.byte	0x04, 0x0a
        /*00fa*/ 	.short	(.L_1782 - .L_1781)
	.align		4
.L_1781:
        /*00fc*/ 	.word	index@(.nv.constant0._ZN10layer_norm31ln_parallel_residual_fwd_kernelINS_13Kernel_traitsI6__halfffffjLj256ELj1ELj4ELj1ELj16ENS_18Kernel_traits_baseILj256ES2_ffffjLj128EEEEELb1ELb1ELb1EEEvNS_9FwdParamsE)
        /*0100*/ 	.short	0x0380
        /*0102*/ 	.short	0x00e8


	//----- nvinfo : EIATTR_SW_WAR
	.align		4
.L_1782:
        /*0104*/ 	.byte	0x04, 0x36
        /*0106*/ 	.short	(.L_1784 - .L_1783)
.L_1783:
        /*0108*/ 	.word	0x00000008
.L_1784:


//--------------------- .nv.info._ZN10layer_norm31ln_parallel_residual_fwd_kernelINS_13Kernel_traitsIfffffjLj256ELj1ELj4ELj1ELj16ENS_18Kernel_traits_baseILj256EfffffjLj128EEEEELb0ELb0ELb0EEEvNS_9FwdParamsE --------------------------
	.section	.nv.info._ZN10layer_norm31ln_parallel_residual_fwd_kernelINS_13Kernel_traitsIfffffjLj256ELj1ELj4ELj1ELj16ENS_18Kernel_traits_baseILj256EfffffjLj128EEEEELb0ELb0ELb0EEEvNS_9FwdParamsE,"",@"SHT_CUDA_INFO"
	.sectionflags	@""
	.align	4


	//----- nvinfo : EIATTR_CUDA_API_VERSION
	.align		4
        /*0000*/ 	.byte	0x04, 0x37
        /*0002*/ 	.short	(.L_1786 - .L_1785)
.L_1785:
        /*0004*/ 	.word	0x00000082


	//----- nvinfo : EIATTR_KPARAM_INFO
	.align		4
.L_1786:
        /*0008*/ 	.byte	0x04, 0x17
        /*000a*/ 	.short	(.L_1788 - .L_1787)
.L_1787:
        /*000c*/ 	.word	0x00000000
        /*0010*/ 	.short	0x0000
        /*0012*/ 	.short	0x0000
        /*0014*/ 	.byte	0x00, 0xf0, 0xa1, 0x03


	//----- nvinfo : EIATTR_SPARSE_MMA_MASK
	.align		4
.L_1788:
        /*0018*/ 	.byte	0x03, 0x50
        /*001a*/ 	.short	0x0000


	//----- nvinfo : EIATTR_MAXREG_COUNT
	.align		4
        /*001c*/ 	.byte	0x03, 0x1b
        /*001e*/ 	.short	0x00ff


	//----- nvinfo : EIATTR_MERCURY_ISA_VERSION
	.align		4
        /*0020*/ 	.byte	0x03, 0x5f
        /*0022*/ 	.short	0x0101


	//----- nvinfo : EIATTR_COOP_GROUP_MASK_REGIDS
	.align		4
        /*0024*/ 	.byte	0x04, 0x29
        /*0026*/ 	.short	(.L_1790 - .L_1789)


	//   ....[0]....
.L_1789:
        /*0028*/ 	.word	0xffffffff


	//   ....[1]....
        /*002c*/ 	.word	0xffffffff


	//   ....[2]....
        /*0030*/ 	.word	0xffffffff


	//   ....[3]....
        /*0034*/ 	.word	0xffffffff


	//   ....[4]....
        /*0038*/ 	.word	0xffffffff


	//   ....[5]....
        /*003c*/ 	.word	0xffffffff


	//   ....[6]....
        /*0040*/ 	.word	0xffffffff


	//   ....[7]....
        /*0044*/ 	.word	0xffffffff


	//   ....[8]....
        /*0048*/ 	.word	0xffffffff


	//   ....[9]....
        /*004c*/ 	.word	0xffffffff


	//   ....[10]....
        /*0050*/ 	.word	0x0500002d


	//   ....[11]....
        /*0054*/ 	.word	0x0500002d


	//   ....[12]....
        /*0058*/ 	.word	0x0500002d


	//   ....[13]....
        /*005c*/ 	.word	0x0500002d


	//   ....[14]....
        /*0060*/ 	.word	0x0500002d


	//   ....[15]....
        /*0064*/ 	.word	0x0500002d


	//   ....[16]....
        /*0068*/ 	.word	0x0500002d


	//   ....[17]....
        /*006c*/ 	.word	0x0500002d


	//   ....[18]....
        /*0070*/ 	.word	0x0500002d


	//   ....[19]....
        /*0074*/ 	.word	0x0500002d


	//----- nvinfo : EIATTR_COOP_GROUP_INSTR_OFFSETS
	.align		4
.L_1790:
        /*0078*/ 	.byte	0x04, 0x28
        /*007a*/ 	.short	(.L_1792 - .L_1791)


	//   ....[0]....
.L_1791:
        /*007c*/ 	.word	0x00001280


	//   ....[1]....
        /*0080*/ 	.word	0x000012a0


	//   ....[2]....
        /*0084*/ 	.word	0x000012c0


	//   ....[3]....
        /*0088*/ 	.word	0x000012f0


	//   ....[4]....
        /*008c*/ 	.word	0x00001310


	//   ....[5]....
        /*0090*/ 	.word	0x00001450


	//   ....[6]....
        /*0094*/ 	.word	0x00001470


	//   ....[7]....
        /*0098*/ 	.word	0x00001490


	//   ....[8]....
        /*009c*/ 	.word	0x000014b0


	//   ....[9]....
        /*00a0*/ 	.word	0x000014d0


	//   ....[10]....
        /*00a4*/ 	.word	0x000019a0


	//   ....[11]....
        /*00a8*/ 	.word	0x00001a40


	//   ....[12]....
        /*00ac*/ 	.word	0x00001ab0


	//   ....[13]....
        /*00b0*/ 	.word	0x00001b30


	//   ....[14]....
        /*00b4*/ 	.word	0x00001ba0


	//   ....[15]....
        /*00b8*/ 	.word	0x00001d40


	//   ....[16]....
        /*00bc*/ 	.word	0x00001db0


	//   ....[17]....
        /*00c0*/ 	.word	0x00001e20


	//   ....[18]....
        /*00c4*/ 	.word	0x00001e90


	//   ....[19]....
        /*00c8*/ 	.word	0x00001f00


	//----- nvinfo : EIATTR_VRC_CTA_INIT_COUNT
	.align		4
.L_1792:
        /*00cc*/ 	.byte	0x02, 0x4a
	.zero		1
	.zero		1


	//----- nvinfo : EIATTR_EXIT_INSTR_OFFSETS
	.align		4
        /*00d0*/ 	.byte	0x04, 0x1c
        /*00d2*/ 	.short	(.L_1794 - .L_1793)


	//   ....[0]....
.L_1793:
        /*00d4*/ 	.word	0x000009d0


	//   ....[1]....
        /*00d8*/ 	.word	0x00001930


	//----- nvinfo : EIATTR_MAX_THREADS
	.align		4
.L_1794:
        /*00dc*/ 	.byte	0x04, 0x05
        /*00de*/ 	.short	(.L_1796 - .L_1795)
.L_1795:
        /*00e0*/ 	.word	0x00000080
        /*00e4*/ 	.word	0x00000001
        /*00e8*/ 	.word	0x00000001


	//----- nvinfo : EIATTR_CRS_STACK_SIZE
	.align		4
.L_1796:
        /*00ec*/ 	.byte	0x04, 0x1e
        /*00ee*/ 	.short	(.L_1798 - .L_1797)
.L_1797:
        /*00f0*/ 	.word	0x00000000


	//----- nvinfo : EIATTR_CBANK_PARAM_SIZE
	.align		4
.L_1798:
        /*00f4*/ 	.byte	0x03, 0x19
        /*00f6*/ 	.short	0x00e8


	//----- nvinfo : EIATTR_PARAM_CBANK
	.align		4
        /*00f8*/ 	.byte	0x04, 0x0a
        /*00fa*/ 	.short	(.L_1800 - .L_1799)
	.align		4
.L_1799:
        /*00fc*/ 	.word	index@(.nv.constant0._ZN10layer_norm31ln_parallel_residual_fwd_kernelINS_13Kernel_traitsIfffffjLj256ELj1ELj4ELj1ELj16ENS_18Kernel_traits_baseILj256EfffffjLj128EEEEELb0ELb0ELb0EEEvNS_9FwdParamsE)
        /*0100*/ 	.short	0x0380
        /*0102*/ 	.short	0x00e8


	//----- nvinfo : EIATTR_SW_WAR
	.align		4
.L_1800:
        /*0104*/ 	.byte	0x04, 0x36
        /*0106*/ 	.short	(.L_1802 - .L_1801)
.L_1801:
        /*0108*/ 	.word	0x00000008
.L_1802:


//--------------------- .nv.info._ZN10layer_norm31ln_parallel_residual_fwd_kernelINS_13Kernel_traitsIfffffjLj256ELj1ELj4ELj1ELj16ENS_18Kernel_traits_baseILj256EfffffjLj128EEEEELb0ELb0ELb1EEEvNS_9FwdParamsE --------------------------
	.section	.nv.info._ZN10layer_norm31ln_parallel_residual_fwd_kernelINS_13Kernel_traitsIfffffjLj256ELj1ELj4ELj1ELj16ENS_18Kernel_traits_baseILj256EfffffjLj128EEEEELb0ELb0ELb1EEEvNS_9FwdParamsE,"",@"SHT_CUDA_INFO"
	.sectionflags	@""
	.align	4


	//----- nvinfo : EIATTR_CUDA_API_VERSION
	.align		4
        /*0000*/ 	.byte	0x04, 0x37
        /*0002*/ 	.short	(.L_1804 - .L_1803)
.L_1803:
        /*0004*/ 	.word	0x00000082


	//----- nvinfo : EIATTR_KPARAM_INFO
	.align		4
.L_1804:
        /*0008*/ 	.byte	0x04, 0x17
        /*000a*/ 	.short	(.L_1806 - .L_1805)
.L_1805:
        /*000c*/ 	.word	0x00000000
        /*0010*/ 	.short	0x0000
        /*0012*/ 	.short	0x0000
        /*0014*/ 	.byte	0x00, 0xf0, 0xa1, 0x03


	//----- nvinfo : EIATTR_SPARSE_MMA_MASK
	.align		4
.L_1806:
        /*0018*/ 	.byte	0x03, 0x50
        /*001a*/ 	.short	0x0000


	//----- nvinfo : EIATTR_MAXREG_COUNT
	.align		4
        /*001c*/ 	.byte	0x03, 0x1b
        /*001e*/ 	.short	0x00ff


	//----- nvinfo : EIATTR_MERCURY_ISA_VERSION
	.align		4
        /*0020*/ 	.byte	0x03, 0x5f
        /*0022*/ 	.short	0x0101


	//----- nvinfo : EIATTR_COOP_GROUP_MASK_REGIDS
	.align		4
        /*0024*/ 	.byte	0x04, 0x29
        /*0026*/ 	.short	(.L_1808 - .L_1807)


	//   ....[0]....
.L_1807:
        /*0028*/ 	.word	0xffffffff


	//   ....[1]....
        /*002c*/ 	.word	0xffffffff


	//   ....[2]....
        /*0030*/ 	.word	0xffffffff


	//   ....[3]....
        /*0034*/ 	.word	0xffffffff


	//   ....[4]....
        /*0038*/ 	.word	0xffffffff


	//   ....[5]....
        /*003c*/ 	.word	0xffffffff


	//   ....[6]....
        /*0040*/ 	.word	0xffffffff


	//   ....[7]....
        /*0044*/ 	.word	0xffffffff


	//   ....[8]....
        /*0048*/ 	.word	0xffffffff


	//   ....[9]....
        /*004c*/ 	.word	0xffffffff


	//   ....[10]....
        /*0050*/ 	.word	0x05000021


	//   ....[11]....
        /*0054*/ 	.word	0x05000021


	//   ....[12]....
        /*0058*/ 	.word	0x05000021


	//   ....[13]....
        /*005c*/ 	.word	0x05000021


	//   ....[14]....
        /*0060*/ 	.word	0x05000021


	//   ....[15]....
        /*0064*/ 	.word	0x05000021


	//   ....[16]....
        /*0068*/ 	.word	0x05000021


	//   ....[17]....
        /*006c*/ 	.word	0x05000021


	//   ....[18]....
        /*0070*/ 	.word	0x05000021


	//   ....[19]....
        /*0074*/ 	.word	0x05000021


	//----- nvinfo : EIATTR_COOP_GROUP_INSTR_OFFSETS
	.align		4
.L_1808:
        /*0078*/ 	.byte	0x04, 0x28
        /*007a*/ 	.short	(.L_1810 - .L_1809)


	//   ....[0]....
.L_1809:
        /*007c*/ 	.word	0x00001170


	//   ....[1]....
        /*0080*/ 	.word	0x000011a0


	//   ....[2]....
        /*0084*/ 	.word	0x000011c0


	//   ....[3]....
        /*0088*/ 	.word	0x000011e0


	//   ....[4]....
        /*008c*/ 	.word	0x00001200


	//   ....[5]....
        /*0090*/ 	.word	0x00001330


	//   ....[6]....
        /*0094*/ 	.word	0x00001350


	//   ....[7]....
        /*0098*/ 	.word	0x00001370


	//   ....[8]....
        /*009c*/ 	.word	0x00001390


	//   ....[9]....
        /*00a0*/ 	.word	0x000013b0


	//   ....[10]....
        /*00a4*/ 	.word	0x000017e0


	//   ....[11]....
        /*00a8*/ 	.word	0x00001890


	//   ....[12]....
        /*00ac*/ 	.word	0x00001900


	//   ....[13]....
        /*00b0*/ 	.word	0x00001970


	//   ....[14]....
        /*00b4*/ 	.word	0x000019e0


	//   ....[15]....
        /*00b8*/ 	.word	0x00001b60


	//   ....[16]....
        /*00bc*/ 	.word	0x00001bd0


	//   ....[17]....
        /*00c0*/ 	.word	0x00001c40


	//   ....[18]....
        /*00c4*/ 	.word	0x00001cb0


	//   ....[19]....
        /*00c8*/ 	.word	0x00001d20


	//----- nvinfo : EIATTR_VRC_CTA_INIT_COUNT
	.align		4
.L_1810:
        /*00cc*/ 	.byte	0x02, 0x4a
	.zero		1
	.zero		1


	//----- nvinfo : EIATTR_EXIT_INSTR_OFFSETS
	.align		4
        /*00d0*/ 	.byte	0x04, 0x1c
        /*00d2*/ 	.short	(.L_1812 - .L_1811)


	//   ....[0]....
.L_1811:
        /*00d4*/ 	.word	0x00000930


	//   ....[1]....
        /*00d8*/ 	.word	0x00001770


	//----- nvinfo : EIATTR_MAX_THREADS
	.align		4
.L_1812:
        /*00dc*/ 	.byte	0x04, 0x05
        /*00de*/ 	.short	(.L_1814 - .L_1813)
.L_1813:
        /*00e0*/ 	.word	0x00000080
        /*00e4*/ 	.word	0x00000001
        /*00e8*/ 	.word	0x00000001


	//----- nvinfo : EIATTR_CRS_STACK_SIZE
	.align		4
.L_1814:
        /*00ec*/ 	.byte	0x04, 0x1e
        /*00ee*/ 	.short	(.L_1816 - .L_1815)
.L_1815:
        /*00f0*/ 	.word	0x00000000


	//----- nvinfo : EIATTR_CBANK_PARAM_SIZE
	.align		4
.L_1816:
        /*00f4*/ 	.byte	0x03, 0x19
        /*00f6*/ 	.short	0x00e8


	//----- nvinfo : EIATTR_PARAM_CBANK
	.align		4
        /*00f8*/ 	.byte	0x04, 0x0a
        /*00fa*/ 	.short	(.L_1818 - .L_1817)
	.align		4
.L_1817:
        /*00fc*/ 	.word	index@(.nv.constant0._ZN10layer_norm31ln_parallel_residual_fwd_kernelINS_13Kernel_traitsIfffffjLj256ELj1ELj4ELj1ELj16ENS_18Kernel_traits_baseILj256EfffffjLj128EEEEELb0ELb0ELb1EEEvNS_9FwdParamsE)
        /*0100*/ 	.short	0x0380
        /*0102*/ 	.short	0x00e8


	//----- nvinfo : EIATTR_SW_WAR
	.align		4
.L_1818:
        /*0104*/ 	.byte	0x04, 0x36
        /*0106*/ 	.short	(.L_1820 - .L_1819)
.L_1819:
        /*0108*/ 	.word	0x00000008
.L_1820:


//--------------------- .nv.info._ZN10layer_norm31ln_parallel_residual_fwd_kernelINS_13Kernel_traitsIfffffjLj256ELj1ELj4ELj1ELj16ENS_18Kernel_traits_baseILj256EfffffjLj128EEEEELb0ELb1ELb0EEEvNS_9FwdParamsE --------------------------
	.section	.nv.info._ZN10layer_norm31ln_parallel_residual_fwd_kernelINS_13Kernel_traitsIfffffjLj256ELj1ELj4ELj1ELj16ENS_18Kernel_traits_baseILj256EfffffjLj128EEEEELb0ELb1ELb0EEEvNS_9FwdParamsE,"",@"SHT_CUDA_INFO"
	.sectionflags	@""
	.align	4


	//----- nvinfo : EIATTR_CUDA_API_VERSION
	.align		4
        /*0000*/ 	.byte	0x04, 0x37
        /*0002*/ 	.short	(.L_1822 - .L_1821)
.L_1821:
        /*0004*/ 	.word	0x00000082


	//----- nvinfo : EIATTR_KPARAM_INFO
	.align		4
.L_1822:
        /*0008*/ 	.byte	0x04, 0x17
        /*000a*/ 	.short	(.L_1824 - .L_1823)
.L_1823:
        /*000c*/ 	.word	0x00000000
        /*0010*/ 	.short	0x0000
        /*0012*/ 	.short	0x0000
        /*0014*/ 	.byte	0x00, 0xf0, 0xa1, 0x03


	//----- nvinfo : EIATTR_SPARSE_MMA_MASK
	.align		4
.L_1824:
        /*0018*/ 	.byte	0x03, 0x50
        /*001a*/ 	.short	0x0000


	//----- nvinfo : EIATTR_MAXREG_COUNT
	.align		4
        /*001c*/ 	.byte	0x03, 0x1b
        /*001e*/ 	.short	0x00ff


	//----- nvinfo : EIATTR_MERCURY_ISA_VERSION
	.align		4
        /*0020*/ 	.byte	0x03, 0x5f
        /*0022*/ 	.short	0x0101


	//----- nvinfo : EIATTR_COOP_GROUP_MASK_REGIDS
	.align		4
        /*0024*/ 	.byte	0x04, 0x29
        /*0026*/ 	.short	(.L_1826 - .L_1825)


	//   ....[0]....
.L_1825:
        /*0028*/ 	.word	0xffffffff


	//   ....[1]....
        /*002c*/ 	.word	0xffffffff


	//   ....[2]....
        /*0030*/ 	.word	0xffffffff


	//   ....[3]....
        /*0034*/ 	.word	0xffffffff


	//   ....[4]....
        /*0038*/ 	.word	0xffffffff


	//   ....[5]....
        /*003c*/ 	.word	0xffffffff


	//   ....[6]....
        /*0040*/ 	.word	0xffffffff


	//   ....[7]....
        /*0044*/ 	.word	0xffffffff


	//   ....[8]....
        /*0048*/ 	.word	0xffffffff


	//   ....[9]....
        /*004c*/ 	.word	0xffffffff


	//   ....[10]....
        /*0050*/ 	.word	0x05000026


	//   ....[11]....
        /*0054*/ 	.word	0x05000026


	//   ....[12]....
        /*0058*/ 	.word	0x05000026


	//   ....[13]....
        /*005c*/ 	.word	0x05000026


	//   ....[14]....
        /*0060*/ 	.word	0x05000026


	//   ....[15]....
        /*0064*/ 	.word	0x05000026


	//   ....[16]....
        /*0068*/ 	.word	0x05000026


	//   ....[17]....
        /*006c*/ 	.word	0x05000026


	//   ....[18]....
        /*0070*/ 	.word	0x05000026


	//   ....[19]....
        /*0074*/ 	.word	0x05000026


	//----- nvinfo : EIATTR_COOP_GROUP_INSTR_OFFSETS
	.align		4
.L_1826:
        /*0078*/ 	.byte	0x04, 0x28
        /*007a*/ 	.short	(.L_1828 - .L_1827)


	//   ....[0]....
.L_1827:
        /*007c*/ 	.word	0x00000cb0


	//   ....[1]....
        /*0080*/ 	.word	0x00000cd0


	//   ....[2]....
        /*0084*/ 	.word	0x00000cf0


	//   ....[3]....
        /*0088*/ 	.word	0x00000d20


	//   ....[4]....
        /*008c*/ 	.word	0x00000d40


	//   ....[5]....
        /*0090*/ 	.word	0x00000e80


	//   ....[6]....
        /*0094*/ 	.word	0x00000ea0


	//   ....[7]....
        /*0098*/ 	.word	0x00000ec0


	//   ....[8]....
        /*009c*/ 	.word	0x00000ee0


	//   ....[9]....
        /*00a0*/ 	.word	0x00000f00


	//   ....[10]....
        /*00a4*/ 	.word	0x000012e0


	//   ....[11]....
        /*00a8*/ 	.word	0x00001380


	//   ....[12]....
        /*00ac*/ 	.word	0x000013f0


	//   ....[13]....
        /*00b0*/ 	.word	0x00001470


	//   ....[14]....
        /*00b4*/ 	.word	0x000014e0


	//   ....[15]....
        /*00b8*/ 	.word	0x00001690


	//   ....[16]....
        /*00bc*/ 	.word	0x00001700


	//   ....[17]....
        /*00c0*/ 	.word	0x00001770


	//   ....[18]....
        /*00c4*/ 	.word	0x000017e0


	//   ....[19]....
        /*00c8*/ 	.word	0x00001850


	//----- nvinfo : EIATTR_VRC_CTA_INIT_COUNT
	.align		4
.L_1828:
        /*00cc*/ 	.byte	0x02, 0x4a
	.zero		1
	.zero		1


	//----- nvinfo : EIATTR_EXIT_INSTR_OFFSETS
	.align		4
        /*00d0*/ 	.byte	0x04, 0x1c
        /*00d2*/ 	.short	(.L_1830 - .L_1829)


	//   ....[0]....
.L_1829:
        /*00d4*/ 	.word	0x000003c0


	//   ....[1]....
        /*00d8*/ 	.word	0x00001270


	//----- nvinfo : EIATTR_MAX_THREADS
	.align		4
.L_1830:
        /*00dc*/ 	.byte	0x04, 0x05
        /*00de*/ 	.short	(.L_1832 - .L_1831)
.L_1831:
        /*00e0*/ 	.word	0x00000080
        /*00e4*/ 	.word	0x00000001
        /*00e8*/ 	.word	0x00000001


	//----- nvinfo : EIATTR_CRS_STACK_SIZE
	.align		4
.L_1832:
        /*00ec*/ 	.byte	0x04, 0x1e
        /*00ee*/ 	.short	(.L_1834 - .L_1833)
.L_1833:
        /*00f0*/ 	.word	0x00000000


	//----- nvinfo : EIATTR_CBANK_PARAM_SIZE
	.align		4
.L_1834:
        /*00f4*/ 	.byte	0x03, 0x19
        /*00f6*/ 	.short	0x00e8


	//----- nvinfo : EIATTR_PARAM_CBANK
	.align		4
        /*00f8*/ 	.byte	0x04, 0x0a
        /*00fa*/ 	.short	(.L_1836 - .L_1835)
	.align		4
.L_1835:
        /*00fc*/ 	.word	index@(.nv.constant0._ZN10layer_norm31ln_parallel_residual_fwd_kernelINS_13Kernel_traitsIfffffjLj256ELj1ELj4ELj1ELj16ENS_18Kernel_traits_baseILj256EfffffjLj128EEEEELb0ELb1ELb0EEEvNS_9FwdParamsE)
        /*0100*/ 	.short	0x0380
        /*0102*/ 	.short	0x00e8


	//----- nvinfo : EIATTR_SW_WAR
	.align		4
.L_1836:
        /*0104*/ 	.byte	0x04, 0x36
        /*0106*/ 	.short	(.L_1838 - .L_1837)
.L_1837:
        /*0108*/ 	.word	0x00000008
.L_1838:


//--------------------- .nv.info._ZN10layer_norm31ln_parallel_residual_fwd_kernelINS_13Kernel_traitsIfffffjLj256ELj1ELj4ELj1ELj16ENS_18Kernel_traits_baseILj256EfffffjLj128EEEEELb0ELb1ELb1EEEvNS_9FwdParamsE --------------------------
	.section	.nv.info._ZN10layer_norm31ln_parallel_residual_fwd_kernelINS_13Kernel_traitsIfffffjLj256ELj1ELj4ELj1ELj16ENS_18Kernel_traits_baseILj256EfffffjLj128EEEEELb0ELb1ELb1EEEvNS_9FwdParamsE,"",@"SHT_CUDA_INFO"
	.sectionflags	@""
	.align	4


	//----- nvinfo : EIATTR_CUDA_API_VERSION
	.align		4
        /*0000*/ 	.byte	0x04, 0x37
        /*0002*/ 	.short	(.L_1840 - .L_1839)
.L_1839:
        /*0004*/ 	.word	0x00000082


	//----- nvinfo : EIATTR_KPARAM_INFO
	.align		4
.L_1840:
        /*0008*/ 	.byte	0x04, 0x17
        /*000a*/ 	.short	(.L_1842 - .L_1841)
.L_1841:
        /*000c*/ 	.word	0x00000000
        /*0010*/ 	.short	0x0000
        /*0012*/ 	.short	0x0000
        /*0014*/ 	.byte	0x00, 0xf0, 0xa1, 0x03


	//----- nvinfo : EIATTR_SPARSE_MMA_MASK
	.align		4
.L_1842:
        /*0018*/ 	.byte	0x03, 0x50
        /*001a*/ 	.short	0x0000


	//----- nvinfo : EIATTR_MAXREG_COUNT
	.align		4
        /*001c*/ 	.byte	0x03, 0x1b
        /*001e*/ 	.short	0x00ff


	//----- nvinfo : EIATTR_MERCURY_ISA_VERSION
	.align		4
        /*0020*/ 	.byte	0x03, 0x5f
        /*0022*/ 	.short	0x0101


	//----- nvinfo : EIATTR_COOP_GROUP_MASK_REGIDS
	.align		4
        /*0024*/ 	.byte	0x04, 0x29
        /*0026*/ 	.short	(.L_1844 - .L_1843)


	//   ....[0]....
.L_1843:
        /*0028*/ 	.word	0xffffffff


	//   ....[1]....
        /*002c*/ 	.word	0xffffffff


	//   ....[2]....
        /*0030*/ 	.word	0xffffffff


	//   ....[3]....
        /*0034*/ 	.word	0xffffffff


	//   ....[4]....
        /*0038*/ 	.word	0xffffffff


	//   ....[5]....
        /*003c*/ 	.word	0xffffffff


	//   ....[6]....
        /*0040*/ 	.word	0xffffffff


	//   ....[7]....
        /*0044*/ 	.word	0xffffffff


	//   ....[8]....
        /*0048*/ 	.word	0xffffffff


	//   ....[9]....
        /*004c*/ 	.word	0xffffffff


	//   ....[10]....
        /*0050*/ 	.word	0x0500001d


	//   ....[11]....
        /*0054*/ 	.word	0x0500001d


	//   ....[12]....
        /*0058*/ 	.word	0x0500001d


	//   ....[13]....
        /*005c*/ 	.word	0x0500001d


	//   ....[14]....
        /*0060*/ 	.word	0x0500001d


	//   ....[15]....
        /*0064*/ 	.word	0x0500001d


	//   ....[16]....
        /*0068*/ 	.word	0x0500001d


	//   ....[17]....
        /*006c*/ 	.word	0x0500001d


	//   ....[18]....
        /*0070*/ 	.word	0x0500001d


	//   ....[19]....
        /*0074*/ 	.word	0x0500001d


	//----- nvinfo : EIATTR_COOP_GROUP_INSTR_OFFSETS
	.align		4
.L_1844:
        /*0078*/ 	.byte	0x04, 0x28
        /*007a*/ 	.short	(.L_1846 - .L_1845)


	//   ....[0]....
.L_1845:
        /*007c*/ 	.word	0x00000b10


	//   ....[1]....
        /*0080*/ 	.word	0x00000b40


	//   ....[2]....
        /*0084*/ 	.word	0x00000b60


	//   ....[3]....
        /*0088*/ 	.word	0x00000b80


	//   ....[4]....
        /*008c*/ 	.word	0x00000ba0


	//   ....[5]....
        /*0090*/ 	.word	0x00000cd0


	//   ....[6]....
        /*0094*/ 	.word	0x00000cf0


	//   ....[7]....
        /*0098*/ 	.word	0x00000d10


	//   ....[8]....
        /*009c*/ 	.word	0x00000d30


	//   ....[9]....
        /*00a0*/ 	.word	0x00000d50


	//   ....[10]....
        /*00a4*/ 	.word	0x000010b0


	//   ....[11]....
        /*00a8*/ 	.word	0x00001160


	//   ....[12]....
        /*00ac*/ 	.word	0x000011d0


	//   ....[13]....
        /*00b0*/ 	.word	0x00001240


	//   ....[14]....
        /*00b4*/ 	.word	0x000012b0


	//   ....[15]....
        /*00b8*/ 	.word	0x00001440


	//   ....[16]....
        /*00bc*/ 	.word	0x000014b0


	//   ....[17]....
        /*00c0*/ 	.word	0x00001520


	//   ....[18]....
        /*00c4*/ 	.word	0x00001590


	//   ....[19]....
        /*00c8*/ 	.word	0x00001600


	//----- nvinfo : EIATTR_VRC_CTA_INIT_COUNT
	.align		4
.L_1846:
        /*00cc*/ 	.byte	0x02, 0x4a
	.zero		1
	.zero		1


	//----- nvinfo : EIATTR_EXIT_INSTR_OFFSETS
	.align		4
        /*00d0*/ 	.byte	0x04, 0x1c
        /*00d2*/ 	.short	(.L_1848 - .L_1847)


	//   ....[0]....
.L_1847:
        /*00d4*/ 	.word	0x000001f0


	//   ....[1]....
        /*00d8*/ 	.word	0x00001040


	//----- nvinfo : EIATTR_MAX_THREADS
	.align		4
.L_1848:
        /*00dc*/ 	.byte	0x04, 0x05
        /*00de*/ 	.short	(.L_1850 - .L_1849)
.L_1849:
        /*00e0*/ 	.word	0x00000080
        /*00e4*/ 	.word	0x00000001
        /*00e8*/ 	.word	0x00000001


	//----- nvinfo : EIATTR_CRS_STACK_SIZE
	.align		4
.L_1850:
        /*00ec*/ 	.byte	0x04, 0x1e
        /*00ee*/ 	.short	(.L_1852 - .L_1851)
.L_1851:
        /*00f0*/ 	.word	0x00000000


	//----- nvinfo : EIATTR_CBANK_PARAM_SIZE
	.align		4
.L_1852:
        /*00f4*/ 	.byte	0x03, 0x19
        /*00f6*/ 	.short	0x00e8


	//----- nvinfo : EIATTR_PARAM_CBANK
	.align		4
        /*00f8*/ 	.byte	0x04, 0x0a
        /*00fa*/ 	.short	(.L_1854 - .L_1853)
	.align		4
.L_1853:
        /*00fc*/ 	.word	index@(.nv.constant0._ZN10layer_norm31ln_parallel_residual_fwd_kernelINS_13Kernel_traitsIfffffjLj256ELj1ELj4ELj1ELj16ENS_18Kernel_traits_baseILj256EfffffjLj128EEEEELb0ELb1ELb1EEEvNS_9FwdParamsE)
        /*0100*/ 	.short	0x0380
        /*0102*/ 	.short	0x00e8


	//----- nvinfo : EIATTR_SW_WAR
	.align		4
.L_1854:
        /*0104*/ 	.byte	0x04, 0x36
        /*0106*/ 	.short	(.L_1856 - .L_1855)
.L_1855:
        /*0108*/ 	.word	0x00000008
.L_1856:


//--------------------- .nv.info._ZN10layer_norm31ln_parallel_residual_fwd_kernelINS_13Kernel_traitsIfffffjLj256ELj1ELj4ELj1ELj16ENS_18Kernel_traits_baseILj256EfffffjLj128EEEEELb1ELb0ELb0EEEvNS_9FwdParamsE --------------------------
	.section	.nv.info._ZN10layer_norm31ln_parallel_residual_fwd_kernelINS_13Kernel_traitsIfffffjLj256ELj1ELj4ELj1ELj16ENS_18Kernel_traits_baseILj256EfffffjLj128EEEEELb1ELb0ELb0EEEvNS_9FwdParamsE,"",@"SHT_CUDA_INFO"
	.sectionflags	@""
	.align	4


	//----- nvinfo : EIATTR_CUDA_API_VERSION
	.align		4
        /*0000*/ 	.byte	0x04, 0x37
        /*0002*/ 	.short	(.L_1858 - .L_1857)
.L_1857:
        /*0004*/ 	.word	0x00000082


	//----- nvinfo : EIATTR_KPARAM_INFO
	.align		4
.L_1858:
        /*0008*/ 	.byte	0x04, 0x17
        /*000a*/ 	.short	(.L_1860 - .L_1859)
.L_1859:
        /*000c*/ 	.word	0x00000000
        /*0010*/ 	.short	0x0000
        /*0012*/ 	.short	0x0000
        /*0014*/ 	.byte	0x00, 0xf0, 0xa1, 0x03


	//----- nvinfo : EIATTR_SPARSE_MMA_MASK
	.align		4
.L_1860:
        /*0018*/ 	.byte	0x03, 0x50
        /*001a*/ 	.short	0x0000


	//----- nvinfo : EIATTR_MAXREG_COUNT
	.align		4
        /*001c*/ 	.byte	0x03, 0x1b
        /*001e*/ 	.short	0x00ff


	//----- nvinfo : EIATTR_MERCURY_ISA_VERSION
	.align		4
        /*0020*/ 	.byte	0x03, 0x5f
        /*0022*/ 	.short	0x0101


	//----- nvinfo : EIATTR_COOP_GROUP_MASK_REGIDS
	.align		4
        /*0024*/ 	.byte	0x04, 0x29
        /*0026*/ 	.short	(.L_1862 - .L_1861)


	//   ....[0]....
.L_1861:
        /*0028*/ 	.word	0xffffffff


	//   ....[1]....
        /*002c*/ 	.word	0xffffffff


	//   ....[2]....
        /*0030*/ 	.word	0xffffffff


	//   ....[3]....
        /*0034*/ 	.word	0xffffffff


	//   ....[4]....
        /*0038*/ 	.word	0xffffffff


	//   ....[5]....
        /*003c*/ 	.word	0xffffffff


	//   ....[6]....
        /*0040*/ 	.word	0xffffffff


	//   ....[7]....
        /*0044*/ 	.word	0xffffffff


	//   ....[8]....
        /*0048*/ 	.word	0xffffffff


	//   ....[9]....
        /*004c*/ 	.word	0xffffffff


	//   ....[10]....
        /*0050*/ 	.word	0x0500003a


	//   ....[11]....
        /*0054*/ 	.word	0x0500003a


	//   ....[12]....
        /*0058*/ 	.word	0x0500003a


	//   ....[13]....
        /*005c*/ 	.word	0x0500003a


	//   ....[14]....
        /*0060*/ 	.word	0x0500003a


	//   ....[15]....
        /*0064*/ 	.word	0x0500003a


	//   ....[16]....
        /*0068*/ 	.word	0x0500003a


	//   ....[17]....
        /*006c*/ 	.word	0x0500003a


	//   ....[18]....
        /*0070*/ 	.word	0x0500003a


	//   ....[19]....
        /*0074*/ 	.word	0x0500003a


	//----- nvinfo : EIATTR_COOP_GROUP_INSTR_OFFSETS
	.align		4
.L_1862:
        /*0078*/ 	.byte	0x04, 0x28
        /*007a*/ 	.short	(.L_1864 - .L_1863)


	//   ....[0]....
.L_1863:
        /*007c*/ 	.word	0x00008b30


	//   ....[1]....
        /*0080*/ 	.word	0x00008b60


	//   ....[2]....
        /*0084*/ 	.word	0x00008b80


	//   ....[3]....
        /*0088*/ 	.word	0x00008ba0


	//   ....[4]....
        /*008c*/ 	.word	0x00008bc0


	//   ....[5]....
        /*0090*/ 	.word	0x00008d00


	//   ....[6]....
        /*0094*/ 	.word	0x00008d20


	//   ....[7]....
        /*0098*/ 	.word	0x00008d40


	//   ....[8]....
        /*009c*/ 	.word	0x00008d60


	//   ....[9]....
        /*00a0*/ 	.word	0x00008d80


	//   ....[10]....
        /*00a4*/ 	.word	0x00009280


	//   ....[11]....
        /*00a8*/ 	.word	0x00009320


	//   ....[12]....
        /*00ac*/ 	.word	0x00009380


	//   ....[13]....
        /*00b0*/ 	.word	0x000093e0


	//   ....[14]....
        /*00b4*/ 	.word	0x00009440


	//   ....[15]....
        /*00b8*/ 	.word	0x000095e0


	//   ....[16]....
        /*00bc*/ 	.word	0x00009640


	//   ....[17]....
        /*00c0*/ 	.word	0x000096a0


	//   ....[18]....
        /*00c4*/ 	.word	0x00009700


	//   ....[19]....
        /*00c8*/ 	.word	0x00009760


	//----- nvinfo : EIATTR_VRC_CTA_INIT_COUNT
	.align		4
.L_1864:
        /*00cc*/ 	.byte	0x02, 0x4a
	.zero		1
	.zero		1


	//----- nvinfo : EIATTR_EXIT_INSTR_OFFSETS
	.align		4
        /*00d0*/ 	.byte	0x04, 0x1c
        /*00d2*/ 	.short	(.L_1866 - .L_1865)


	//   ....[0]....
.L_1865:
        /*00d4*/ 	.word	0x00000b80


	//   ....[1]....
        /*00d8*/ 	.word	0x00009210


	//----- nvinfo : EIATTR_MAX_THREADS
	.align		4
.L_1866:
        /*00dc*/ 	.byte	0x04, 0x05
        /*00de*/ 	.short	(.L_1868 - .L_1867)
.L_1867:
        /*00e0*/ 	.word	0x00000080
        /*00e4*/ 	.word	0x00000001
        /*00e8*/ 	.word	0x00000001


	//----- nvinfo : EIATTR_CRS_STACK_SIZE
	.align		4
.L_1868:
        /*00ec*/ 	.byte	0x04, 0x1e
        /*00ee*/ 	.short	(.L_1870 - .L_1869)
.L_1869:
        /*00f0*/ 	.word	0x00000000


	//----- nvinfo : EIATTR_CBANK_PARAM_SIZE
	.align		4
.L_1870:
        /*00f4*/ 	.byte	0x03, 0x19
        /*00f6*/ 	.short	0x00e8


	//----- nvinfo : EIATTR_PARAM_CBANK
	.align		4
        /*00f8*/ 	.byte	0x04, 0x0a
        /*00fa*/ 	.short	(.L_1872 - .L_1871)
	.align		4
.L_1871:
        /*00fc*/ 	.word	index@(.nv.constant0._ZN10layer_norm31ln_parallel_residual_fwd_kernelINS_13Kernel_traitsIfffffjLj256ELj1ELj4ELj1ELj16ENS_18Kernel_traits_baseILj256EfffffjLj128EEEEELb1ELb0ELb0EEEvNS_9FwdParamsE)
        /*0100*/ 	.short	0x0380
        /*0102*/ 	.short	0x00e8


	//----- nvinfo : EIATTR_SW_WAR
	.align		4
.L_1872:
        /*0104*/ 	.byte	0x04, 0x36
        /*0106*/ 	.short	(.L_1874 - .L_1873)
.L_1873:
        /*0108*/ 	.word	0x00000008
.L_1874:


//--------------------- .nv.info._ZN10layer_norm31ln_parallel_residual_fwd_kernelINS_13Kernel_traitsIfffffjLj256ELj1ELj4ELj1ELj16ENS_18Kernel_traits_baseILj256EfffffjLj128EEEEELb1ELb0ELb1EEEvNS_9FwdParamsE --------------------------
	.section	.nv.info._ZN10layer_norm31ln_parallel_residual_fwd_kernelINS_13Kernel_traitsIfffffjLj256ELj1ELj4ELj1ELj16ENS_18Kernel_traits_baseILj256EfffffjLj128EEEEELb1ELb0ELb1EEEvNS_9FwdParamsE,"",@"SHT_CUDA_INFO"
	.sectionflags	@""
	.align	4


	//----- nvinfo : EIATTR_CUDA_API_VERSION
	.align		4
        /*0000*/ 	.byte	0x04, 0x37
        /*0002*/ 	.short	(.L_1876 - .L_1875)
.L_1875:
        /*0004*/ 	.word	0x00000082


	//----- nvinfo : EIATTR_KPARAM_INFO
	.align		4
.L_1876:
        /*0008*/ 	.byte	0x04, 0x17
        /*000a*/ 	.short	(.L_1878 - .L_1877)
.L_1877:
        /*000c*/ 	.word	0x00000000
        /*0010*/ 	.short	0x0000
        /*0012*/ 	.short	0x0000
        /*0014*/ 	.byte	0x00, 0xf0, 0xa1, 0x03


	//----- nvinfo : EIATTR_SPARSE_MMA_MASK
	.align		4
.L_1878:
        /*0018*/ 	.byte	0x03, 0x50
        /*001a*/ 	.short	0x0000


	//----- nvinfo : EIATTR_MAXREG_COUNT
	.align		4
        /*001c*/ 	.byte	0x03, 0x1b
        /*001e*/ 	.short	0x00ff


	//----- nvinfo : EIATTR_MERCURY_ISA_VERSION
	.align		4
        /*0020*/ 	.byte	0x03, 0x5f
        /*0022*/ 	.short	0x0101


	//----- nvinfo : EIATTR_COOP_GROUP_MASK_REGIDS
	.align		4
        /*0024*/ 	.byte	0x04, 0x29
        /*0026*/ 	.short	(.L_1880 - .L_1879)


	//   ....[0]....
.L_1879:
        /*0028*/ 	.word	0xffffffff


	//   ....[1]....
        /*002c*/ 	.word	0xffffffff


	//   ....[2]....
        /*0030*/ 	.word	0xffffffff


	//   ....[3]....
        /*0034*/ 	.word	0xffffffff


	//   ....[4]....
        /*0038*/ 	.word	0xffffffff


	//   ....[5]....
        /*003c*/ 	.word	0xffffffff


	//   ....[6]....
        /*0040*/ 	.word	0xffffffff


	//   ....[7]....
        /*0044*/ 	.word	0xffffffff


	//   ....[8]....
        /*0048*/ 	.word	0xffffffff


	//   ....[9]....
        /*004c*/ 	.word	0xffffffff


	//   ....[10]....
        /*0050*/ 	.word	0x05000044


	//   ....[11]....
        /*0054*/ 	.word	0x05000044


	//   ....[12]....
        /*0058*/ 	.word	0x05000044


	//   ....[13]....
        /*005c*/ 	.word	0x05000044


	//   ....[14]....
        /*0060*/ 	.word	0x05000044


	//   ....[15]....
        /*0064*/ 	.word	0x05000044


	//   ....[16]....
        /*0068*/ 	.word	0x05000044


	//   ....[17]....
        /*006c*/ 	.word	0x05000044


	//   ....[18]....
        /*0070*/ 	.word	0x05000044


	//   ....[19]....
        /*0074*/ 	.word	0x05000044


	//----- nvinfo : EIATTR_COOP_GROUP_INSTR_OFFSETS
	.align		4
.L_1880:
        /*0078*/ 	.byte	0x04, 0x28
        /*007a*/ 	.short	(.L_1882 - .L_1881)


	//   ....[0]....
.L_1881:
        /*007c*/ 	.word	0x00008ab0


	//   ....[1]....
        /*0080*/ 	.word	0x00008ae0


	//   ....[2]....
        /*0084*/ 	.word	0x00008b00


	//   ....[3]....
        /*0088*/ 	.word	0x00008b20


	//   ....[4]....
        /*008c*/ 	.word	0x00008b40


	//   ....[5]....
        /*0090*/ 	.word	0x00008c70


	//   ....[6]....
        /*0094*/ 	.word	0x00008c90


	//   ....[7]....
        /*0098*/ 	.word	0x00008cb0


	//   ....[8]....
        /*009c*/ 	.word	0x00008cd0


	//   ....[9]....
        /*00a0*/ 	.word	0x00008cf0


	//   ....[10]....
        /*00a4*/ 	.word	0x00009130


	//   ....[11]....
        /*00a8*/ 	.word	0x000091d0


	//   ....[12]....
        /*00ac*/ 	.word	0x00009230


	//   ....[13]....
        /*00b0*/ 	.word	0x00009290


	//   ....[14]....
        /*00b4*/ 	.word	0x000092f0


	//   ....[15]....
        /*00b8*/ 	.word	0x00009460


	//   ....[16]....
        /*00bc*/ 	.word	0x000094c0


	//   ....[17]....
        /*00c0*/ 	.word	0x00009520


	//   ....[18]....
        /*00c4*/ 	.word	0x00009580


	//   ....[19]....
        /*00c8*/ 	.word	0x000095e0


	//----- nvinfo : EIATTR_VRC_CTA_INIT_COUNT
	.align		4
.L_1882:
        /*00cc*/ 	.byte	0x02, 0x4a
	.zero		1
	.zero		1


	//----- nvinfo : EIATTR_EXIT_INSTR_OFFSETS
	.align		4
        /*00d0*/ 	.byte	0x04, 0x1c
        /*00d2*/ 	.short	(.L_1884 - .L_1883)


	//   ....[0]....
.L_1883:
        /*00d4*/ 	.word	0x00000ad0


	//   ....[1]....
        /*00d8*/ 	.word	0x000090d0


	//----- nvinfo : EIATTR_MAX_THREADS
	.align		4
.L_1884:
        /*00dc*/ 	.byte	0x04, 0x05
        /*00de*/ 	.short	(.L_1886 - .L_1885)
.L_1885:
        /*00e0*/ 	.word	0x00000080
        /*00e4*/ 	.word	0x00000001
        /*00e8*/ 	.word	0x00000001


	//----- nvinfo : EIATTR_CRS_STACK_SIZE
	.align		4
.L_1886:
        /*00ec*/ 	.byte	0x04, 0x1e
        /*00ee*/ 	.short	(.L_1888 - .L_1887)
.L_1887:
        /*00f0*/ 	.word	0x00000000


	//----- nvinfo : EIATTR_CBANK_PARAM_SIZE
	.align		4
.L_1888:
        /*00f4*/ 	.byte	0x03, 0x19
        /*00f6*/ 	.short	0x00e8


	//----- nvinfo : EIATTR_PARAM_CBANK
	.align		4
        /*00f8*/ 	.byte	0x04, 0x0a
        /*00fa*/ 	.short	(.L_1890 - .L_1889)
	.align		4
.L_1889:
        /*00fc*/ 	.word	index@(.nv.constant0._ZN10layer_norm31ln_parallel_residual_fwd_kernelINS_13Kernel_traitsIfffffjLj256ELj1ELj4ELj1ELj16ENS_18Kernel_traits_baseILj256EfffffjLj128EEEEELb1ELb0ELb1EEEvNS_9FwdParamsE)
        /*0100*/ 	.short	0x0380
        /*0102*/ 	.short	0x00e8


	//----- nvinfo : EIATTR_SW_WAR
	.align		4
.L_1890:
        /*0104*/ 	.byte	0x04, 0x36
        /*0106*/ 	.short	(.L_1892 - .L_1891)
.L_1891:
        /*0108*/ 	.word	0x00000008
.L_1892:


//--------------------- .nv.info._ZN10layer_norm31ln_parallel_residual_fwd_kernelINS_13Kernel_traitsIfffffjLj256ELj1ELj4ELj1ELj16ENS_18Kernel_traits_baseILj256EfffffjLj128EEEEELb1ELb1ELb0EEEvNS_9FwdParamsE --------------------------
	.section	.nv.info._ZN10layer_norm31ln_parallel_residual_fwd_kernelINS_13Kernel_traitsIfffffjLj256ELj1ELj4ELj1ELj16ENS_18Kernel_traits_baseILj256EfffffjLj128EEEEELb1ELb1ELb0EEEvNS_9FwdParamsE,"",@"SHT_CUDA_INFO"
	.sectionflags	@""
	.align	4


	//----- nvinfo : EIATTR_CUDA_API_VERSION
	.align		4
        /*0000*/ 	.byte	0x04, 0x37
        /*0002*/ 	.short	(.L_1894 - .L_1893)
.L_1893:
        /*0004*/ 	.word	0x00000082


	//----- nvinfo : EIATTR_KPARAM_INFO
	.align		4
.L_1894:
        /*0008*/ 	.byte	0x04, 0x17
        /*000a*/ 	.short	(.L_1896 - .L_1895)
.L_1895:
        /*000c*/ 	.word	0x00000000
        /*0010*/ 	.short	0x0000
        /*0012*/ 	.short	0x0000
        /*0014*/ 	.byte	0x00, 0xf0, 0xa1, 0x03


	//----- nvinfo : EIATTR_SPARSE_MMA_MASK
	.align		4
.L_1896:
        /*0018*/ 	.byte	0x03, 0x50
        /*001a*/ 	.short	0x0000


	//----- nvinfo : EIATTR_MAXREG_COUNT
	.align		4
        /*001c*/ 	.byte	0x03, 0x1b
        /*001e*/ 	.short	0x00ff


	//----- nvinfo : EIATTR_MERCURY_ISA_VERSION
	.align		4
        /*0020*/ 	.byte	0x03, 0x5f
        /*0022*/ 	.short	0x0101


	//----- nvinfo : EIATTR_COOP_GROUP_MASK_REGIDS
	.align		4
        /*0024*/ 	.byte	0x04, 0x29
        /*0026*/ 	.short	(.L_1898 - .L_1897)


	//   ....[0]....
.L_1897:
        /*0028*/ 	.word	0xffffffff


	//   ....[1]....
        /*002c*/ 	.word	0xffffffff


	//   ....[2]....
        /*0030*/ 	.word	0xffffffff


	//   ....[3]....
        /*0034*/ 	.word	0xffffffff


	//   ....[4]....
        /*0038*/ 	.word	0xffffffff


	//   ....[5]....
        /*003c*/ 	.word	0xffffffff


	//   ....[6]....
        /*0040*/ 	.word	0xffffffff


	//   ....[7]....
        /*0044*/ 	.word	0xffffffff


	//   ....[8]....
        /*0048*/ 	.word	0xffffffff


	//   ....[9]....
        /*004c*/ 	.word	0xffffffff


	//   ....[10]....
        /*0050*/ 	.word	0x0500002a


	//   ....[11]....
        /*0054*/ 	.word	0x0500002a


	//   ....[12]....
        /*0058*/ 	.word	0x0500002a


	//   ....[13]....
        /*005c*/ 	.word	0x0500002a


	//   ....[14]....
        /*0060*/ 	.word	0x0500002a


	//   ....[15]....
        /*0064*/ 	.word	0x0500002a


	//   ....[16]....
        /*0068*/ 	.word	0x0500002a


	//   ....[17]....
        /*006c*/ 	.word	0x0500002a


	//   ....[18]....
        /*0070*/ 	.word	0x0500002a


	//   ....[19]....
        /*0074*/ 	.word	0x0500002a


	//----- nvinfo : EIATTR_COOP_GROUP_INSTR_OFFSETS
	.align		4
.L_1898:
        /*0078*/ 	.byte	0x04, 0x28
        /*007a*/ 	.short	(.L_1900 - .L_1899)


	//   ....[0]....
.L_1899:
        /*007c*/ 	.word	0x000085c0


	//   ....[1]....
        /*0080*/ 	.word	0x000085f0


	//   ....[2]....
        /*0084*/ 	.word	0x00008610


	//   ....[3]....
        /*0088*/ 	.word	0x00008630


	//   ....[4]....
        /*008c*/ 	.word	0x00008650


	//   ....[5]....
        /*0090*/ 	.word	0x00008790


	//   ....[6]....
        /*0094*/ 	.word	0x000087b0


	//   ....[7]....
        /*0098*/ 	.word	0x000087d0


	//   ....[8]....
        /*009c*/ 	.word	0x000087f0


	//   ....[9]....
        /*00a0*/ 	.word	0x00008810


	//   ....[10]....
        /*00a4*/ 	.word	0x00008c20


	//   ....[11]....
        /*00a8*/ 	.word	0x00008cc0


	//   ....[12]....
        /*00ac*/ 	.word	0x00008d20


	//   ....[13]....
        /*00b0*/ 	.word	0x00008d80


	//   ....[14]....
        /*00b4*/ 	.word	0x00008de0


	//   ....[15]....
        /*00b8*/ 	.word	0x00008f80


	//   ....[16]....
        /*00bc*/ 	.word	0x00008fe0


	//   ....[17]....
        /*00c0*/ 	.word	0x00009040


	//   ....[18]....
        /*00c4*/ 	.word	0x000090a0


	//   ....[19]....
        /*00c8*/ 	.word	0x00009100


	//----- nvinfo : EIATTR_VRC_CTA_INIT_COUNT
	.align		4
.L_1900:
        /*00cc*/ 	.byte	0x02, 0x4a
	.zero		1
	.zero		1


	//----- nvinfo : EIATTR_EXIT_INSTR_OFFSETS
	.align		4
        /*00d0*/ 	.byte	0x04, 0x1c
        /*00d2*/ 	.short	(.L_1902 - .L_1901)


	//   ....[0]....
.L_1901:
        /*00d4*/ 	.word	0x000005d0


	//   ....[1]....
        /*00d8*/ 	.word	0x00008bb0


	//----- nvinfo : EIATTR_MAX_THREADS
	.align		4
.L_1902:
        /*00dc*/ 	.byte	0x04, 0x05
        /*00de*/ 	.short	(.L_1904 - .L_1903)
.L_1903:
        /*00e0*/ 	.word	0x00000080
        /*00e4*/ 	.word	0x00000001
        /*00e8*/ 	.word	0x00000001


	//----- nvinfo : EIATTR_CRS_STACK_SIZE
	.align		4
.L_1904:
        /*00ec*/ 	.byte	0x04, 0x1e
        /*00ee*/ 	.short	(.L_1906 - .L_1905)
.L_1905:
        /*00f0*/ 	.word	0x00000000


	//----- nvinfo : EIATTR_CBANK_PARAM_SIZE
	.align		4
.L_1906:
        /*00f4*/ 	.byte	0x03, 0x19
        /*00f6*/ 	.short	0x00e8


	//----- nvinfo : EIATTR_PARAM_CBANK
	.align		4
        /*00f8*/ 	.byte	0x04, 0x0a
        /*00fa*/ 	.short	(.L_1908 - .L_1907)
	.align		4
.L_1907:
        /*00fc*/ 	.word	index@(.nv.constant0._ZN10layer_norm31ln_parallel_residual_fwd_kernelINS_13Kernel_traitsIfffffjLj256ELj1ELj4ELj1ELj16ENS_18Kernel_traits_baseILj256EfffffjLj128EEEEELb1ELb1ELb0EEEvNS_9FwdParamsE)
        /*0100*/ 	.short	0x0380
        /*0102*/ 	.short	0x00e8


	//----- nvinfo : EIATTR_SW_WAR
	.align		4
.L_1908:
        /*0104*/ 	.byte	0x04, 0x36
        /*0106*/ 	.short	(.L_1910 - .L_1909)
.L_1909:
        /*0108*/ 	.word	0x00000008
.L_1910:


//--------------------- .nv.info._ZN10layer_norm31ln_parallel_residual_fwd_kernelINS_13Kernel_traitsIfffffjLj256ELj1ELj4ELj1ELj16ENS_18Kernel_traits_baseILj256EfffffjLj128EEEEELb1ELb1ELb1EEEvNS_9FwdParamsE --------------------------
	.section	.nv.info._ZN10layer_norm31ln_parallel_residual_fwd_kernelINS_13Kernel_traitsIfffffjLj256ELj1ELj4ELj1ELj16ENS_18Kernel_traits_baseILj256EfffffjLj128EEEEELb1ELb1ELb1EEEvNS_9FwdParamsE,"",@"SHT_CUDA_INFO"
	.sectionflags	@""
	.align	4


	//----- nvinfo : EIATTR_CUDA_API_VERSION
	.align		4
        /*0000*/ 	.byte	0x04, 0x37
        /*0002*/ 	.short	(.L_1912 - .L_1911)
.L_1911:
        /*0004*/ 	.word	0x00000082


	//----- nvinfo : EIATTR_KPARAM_INFO
	.align		4
.L_1912:
        /*0008*/ 	.byte	0x04, 0x17
        /*000a*/ 	.short	(.L_1914 - .L_1913)
.L_1913:
        /*000c*/ 	.word	0x00000000
        /*0010*/ 	.short	0x0000
        /*0012*/ 	.short	0x0000
        /*0014*/ 	.byte	0x00, 0xf0, 0xa1, 0x03


	//----- nvinfo : EIATTR_SPARSE_MMA_MASK
	.align		4
.L_1914:
        /*0018*/ 	.byte	0x03, 0x50
        /*001a*/ 	.short	0x0000


	//----- nvinfo : EIATTR_MAXREG_COUNT
	.align		4
        /*001c*/ 	.byte	0x03, 0x1b
        /*001e*/ 	.short	0x00ff


	//----- nvinfo : EIATTR_MERCURY_ISA_VERSION
	.align		4
        /*0020*/ 	.byte	0x03, 0x5f
        /*0022*/ 	.short	0x0101


	//----- nvinfo : EIATTR_COOP_GROUP_MASK_REGIDS
	.align		4
        /*0024*/ 	.byte	0x04, 0x29
        /*0026*/ 	.short	(.L_1916 - .L_1915)


	//   ....[0]....
.L_1915:
        /*0028*/ 	.word	0xffffffff


	//   ....[1]....
        /*002c*/ 	.word	0xffffffff


	//   ....[2]....
        /*0030*/ 	.word	0xffffffff


	//   ....[3]....
        /*0034*/ 	.word	0xffffffff


	//   ....[4]....
        /*0038*/ 	.word	0xffffffff


	//   ....[5]....
        /*003c*/ 	.word	0xffffffff


	//   ....[6]....
        /*0040*/ 	.word	0xffffffff


	//   ....[7]....
        /*0044*/ 	.word	0xffffffff


	//   ....[8]....
        /*0048*/ 	.word	0xffffffff


	//   ....[9]....
        /*004c*/ 	.word	0xffffffff


	//   ....[10]....
        /*0050*/ 	.word	0x0500002b


	//   ....[11]....
        /*0054*/ 	.word	0x0500002b


	//   ....[12]....
        /*0058*/ 	.word	0x0500002b


	//   ....[13]....
        /*005c*/ 	.word	0x0500002b


	//   ....[14]....
        /*0060*/ 	.word	0x0500002b


	//   ....[15]....
        /*0064*/ 	.word	0x0500002b


	//   ....[16]....
        /*0068*/ 	.word	0x0500002b


	//   ....[17]....
        /*006c*/ 	.word	0x0500002b


	//   ....[18]....
        /*0070*/ 	.word	0x0500002b


	//   ....[19]....
        /*0074*/ 	.word	0x0500002b


	//----- nvinfo : EIATTR_COOP_GROUP_INSTR_OFFSETS
	.align		4
.L_1916:
        /*0078*/ 	.byte	0x04, 0x28
        /*007a*/ 	.short	(.L_1918 - .L_1917)


	//   ....[0]....
.L_1917:
        /*007c*/ 	.word	0x00008480


	//   ....[1]....
        /*0080*/ 	.word	0x000084b0


	//   ....[2]....
        /*0084*/ 	.word	0x000084d0


	//   ....[3]....
        /*0088*/ 	.word	0x000084f0


	//   ....[4]....
        /*008c*/ 	.word	0x00008510


	//   ....[5]....
        /*0090*/ 	.word	0x00008640


	//   ....[6]....
        /*0094*/ 	.word	0x00008660


	//   ....[7]....
        /*0098*/ 	.word	0x00008680


	//   ....[8]....
        /*009c*/ 	.word	0x000086a0


	//   ....[9]....
        /*00a0*/ 	.word	0x000086c0


	//   ....[10]....
        /*00a4*/ 	.word	0x00008a40


	//   ....[11]....
        /*00a8*/ 	.word	0x00008ae0


	//   ....[12]....
        /*00ac*/ 	.word	0x00008b40


	//   ....[13]....
        /*00b0*/ 	.word	0x00008ba0


	//   ....[14]....
        /*00b4*/ 	.word	0x00008c00


	//   ....[15]....
        /*00b8*/ 	.word	0x00008d70


	//   ....[16]....
        /*00bc*/ 	.word	0x00008dd0


	//   ....[17]....
        /*00c0*/ 	.word	0x00008e30


	//   ....[18]....
        /*00c4*/ 	.word	0x00008e90


	//   ....[19]....
        /*00c8*/ 	.word	0x00008ef0


	//----- nvinfo : EIATTR_VRC_CTA_INIT_COUNT
	.align		4
.L_1918:
        /*00cc*/ 	.byte	0x02, 0x4a
	.zero		1
	.zero		1


	//----- nvinfo : EIATTR_EXIT_INSTR_OFFSETS
	.align		4
        /*00d0*/ 	.byte	0x04, 0x1c
        /*00d2*/ 	.short	(.L_1920 - .L_1919)


	//   ....[0]....
.L_1919:
        /*00d4*/ 	.word	0x00000260


	//   ....[1]....
        /*00d8*/ 	.word	0x000089e0


	//----- nvinfo : EIATTR_MAX_THREADS
	.align		4
.L_1920:
        /*00dc*/ 	.byte	0x04, 0x05
        /*00de*/ 	.short	(.L_1922 - .L_1921)
.L_1921:
        /*00e0*/ 	.word	0x00000080
        /*00e4*/ 	.word	0x00000001
        /*00e8*/ 	.word	0x00000001


	//----- nvinfo : EIATTR_CRS_STACK_SIZE
	.align		4
.L_1922:
        /*00ec*/ 	.byte	0x04, 0x1e
        /*00ee*/ 	.short	(.L_1924 - .L_1923)
.L_1923:
        /*00f0*/ 	.word	0x00000000


	//----- nvinfo : EIATTR_CBANK_PARAM_SIZE
	.align		4
.L_1924:
        /*00f4*/ 	.byte	0x03, 0x19
        /*00f6*/ 	.short	0x00e8


	//----- nvinfo : EIATTR_PARAM_CBANK
	.align		4
        /*00f8*/ 	.byte	0x04, 0x0a
        /*00fa*/ 	.short	(.L_1926 - .L_1925)
	.align		4
.L_1925:
        /*00fc*/ 	.word	index@(.nv.constant0._ZN10layer_norm31ln_parallel_residual_fwd_kernelINS_13Kernel_traitsIfffffjLj256ELj1ELj4ELj1ELj16ENS_18Kernel_traits_baseILj256EfffffjLj128EEEEELb1ELb1ELb1EEEvNS_9FwdParamsE)
        /*0100*/ 	.short	0x0380
        /*0102*/ 	.short	0x00e8


	//----- nvinfo : EIATTR_SW_WAR
	.align		4
.L_1926:
        /*0104*/ 	.byte	0x04, 0x36
        /*0106*/ 	.short	(.L_1928 - .L_1927)
.L_1927:
        /*0108*/ 	.word	0x00000008
.L_1928:


//--------------------- .nv.callgraph             --------------------------
	.section	.nv.callgraph,"",@"SHT_CUDA_CALLGRAPH"
	.align	4
	.sectionentsize	8
	.align		4
        /*0000*/ 	.word	0x00000000
	.align		4
        /*0004*/ 	.word	0xffffffff
	.align		4
        /*0008*/ 	.word	0x00000000
	.align		4
        /*000c*/ 	.word	0xfffffffe
	.align		4
        /*0010*/ 	.word	0x00000000
	.align		4
        /*0014*/ 	.word	0xfffffffd
	.align		4
        /*0018*/ 	.word	0x00000000
	.align		4
        /*001c*/ 	.word	0xfffffffc


//--------------------- .nv.constant4             --------------------------
	.section	.nv.constant4,"a",@progbits
	.align	8
	.align		8
.nv.constant4:
        /*0000*/ 	.dword	precalc_xorwow_matrix
	.align		8
        /*0008*/ 	.dword	precalc_xorwow_offset_matrix
	.align		8
        /*0010*/ 	.dword	mrg32k3aM1
	.align		8
        /*0018*/ 	.dword	mrg32k3aM2
	.align		8
        /*0020*/ 	.dword	mrg32k3aM1SubSeq
	.align		8
        /*0028*/ 	.dword	mrg32k3aM2SubSeq
	.align		8
        /*0030*/ 	.dword	mrg32k3aM1Seq
	.align		8
        /*0038*/ 	.dword	mrg32k3aM2Seq


//--------------------- .nv.constant3             --------------------------
	.section	.nv.constant3,"a",@progbits
	.align	8
.nv.constant3:
	.type		__cr_lgamma_table,@object
	.size		__cr_lgamma_table,(.L_8 - __cr_lgamma_table)
__cr_lgamma_table:
        /*0000*/ 	.byte	0x00, 0x00, 0x00, 0x00, 0x00, 0x00, 0x00, 0x00, 0x00, 0x00, 0x00, 0x00, 0x00, 0x00, 0x00, 0x00
        /*0010*/ 	.byte	0xef, 0x39, 0xfa, 0xfe, 0x42, 0x2e, 0xe6, 0x3f, 0x02, 0x20, 0x2a, 0xfa, 0x0b, 0xab, 0xfc, 0x3f
        /*0020*/ 	.byte	0xf9, 0x2c, 0x92, 0x7c, 0xa7, 0x6c, 0x09, 0x40, 0xc9, 0x79, 0x44, 0x3c, 0x64, 0x26, 0x13, 0x40
        /*0030*/ 	.byte	0xca, 0x01, 0xcf, 0x3a, 0x27, 0x51, 0x1a, 0x40, 0x30, 0xcc, 0x2d, 0xf3, 0xe1, 0x0c, 0x21, 0x40
        /*0040*/ 	.byte	0x0d, 0xb7, 0xfc, 0x82, 0x8e, 0x35, 0x25, 0x40
.L_8:


//--------------------- .text._ZN10layer_norm31ln_parallel_residual_fwd_kernelINS_13Kernel_traitsI13__nv_bfloat16S2_S2_S2_fjLj256ELj1ELj4ELj1ELj16ENS_18Kernel_traits_baseILj256ES2_S2_S2_S2_fjLj128EEEEELb0ELb0ELb0EEEvNS_9FwdParamsE --------------------------
	.section	.text._ZN10layer_norm31ln_parallel_residual_fwd_kernelINS_13Kernel_traitsI13__nv_bfloat16S2_S2_S2_fjLj256ELj1ELj4ELj1ELj16ENS_18Kernel_traits_baseILj256ES2_S2_S2_S2_fjLj128EEEEELb0ELb0ELb0EEEvNS_9FwdParamsE,"ax",@progbits
	.align	128
        .global         _ZN10layer_norm31ln_parallel_residual_fwd_kernelINS_13Kernel_traitsI13__nv_bfloat16S2_S2_S2_fjLj256ELj1ELj4ELj1ELj16ENS_18Kernel_traits_baseILj256ES2_S2_S2_S2_fjLj128EEEEELb0ELb0ELb0EEEvNS_9FwdParamsE
        .type           _ZN10layer_norm31ln_parallel_residual_fwd_kernelINS_13Kernel_traitsI13__nv_bfloat16S2_S2_S2_fjLj256ELj1ELj4ELj1ELj16ENS_18Kernel_traits_baseILj256ES2_S2_S2_S2_fjLj128EEEEELb0ELb0ELb0EEEvNS_9FwdParamsE,@function
        .size           _ZN10layer_norm31ln_parallel_residual_fwd_kernelINS_13Kernel_traitsI13__nv_bfloat16S2_S2_S2_fjLj256ELj1ELj4ELj1ELj16ENS_18Kernel_traits_baseILj256ES2_S2_S2_S2_fjLj128EEEEELb0ELb0ELb0EEEvNS_9FwdParamsE,(.L_x_5915 - _ZN10layer_norm31ln_parallel_residual_fwd_kernelINS_13Kernel_traitsI13__nv_bfloat16S2_S2_S2_fjLj256ELj1ELj4ELj1ELj16ENS_18Kernel_traits_baseILj256ES2_S2_S2_S2_fjLj128EEEEELb0ELb0ELb0EEEvNS_9FwdParamsE)
        .other          _ZN10layer_norm31ln_parallel_residual_fwd_kernelINS_13Kernel_traitsI13__nv_bfloat16S2_S2_S2_fjLj256ELj1ELj4ELj1ELj16ENS_18Kernel_traits_baseILj256ES2_S2_S2_S2_fjLj128EEEEELb0ELb0ELb0EEEvNS_9FwdParamsE,@"STO_CUDA_ENTRY STV_DEFAULT"
_ZN10layer_norm31ln_parallel_residual_fwd_kernelINS_13Kernel_traitsI13__nv_bfloat16S2_S2_S2_fjLj256ELj1ELj4ELj1ELj16ENS_18Kernel_traits_baseILj256ES2_S2_S2_S2_fjLj128EEEEELb0ELb0ELb0EEEvNS_9FwdParamsE:
.text._ZN10layer_norm31ln_parallel_residual_fwd_kernelINS_13Kernel_traitsI13__nv_bfloat16S2_S2_S2_fjLj256ELj1ELj4ELj1ELj16ENS_18Kernel_traits_baseILj256ES2_S2_S2_S2_fjLj128EEEEELb0ELb0ELb0EEEvNS_9FwdParamsE:
[----:B------:R-:W-:Y:S01]  /*0000*/  LDC R1, c[0x0][0x37c] ;  /* 0x0000df00ff017b82 */ /* 0x000fe20000000800 */
[----:B------:R-:W0:Y:S07]  /*0010*/  S2R R53, SR_TID.X ;  /* 0x0000000000357919 */ /* 0x000e2e0000002100 */
[----:B------:R-:W1:Y:S01]  /*0020*/  LDC R3, c[0x0][0x388] ;  /* 0x0000e200ff037b82 */ /* 0x000e620000000800 */
[----:B------:R-:W2:Y:S01]  /*0030*/  LDCU.64 UR6, c[0x0][0x358] ;  /* 0x00006b00ff0677ac */ /* 0x000ea20008000a00 */
[----:B------:R-:W-:Y:S06]  /*0040*/  BSSY.RECONVERGENT B0, `(.L_x_0) ;  /* 0x0000022000007945 */ /* 0x000fec0003800200 */
[----:B------:R-:W3:Y:S01]  /*0050*/  S2UR UR4, SR_CTAID.X ;  /* 0x00000000000479c3 */ /* 0x000ee20000002500 */
[----:B-1----:R-:W-:-:S04]  /*0060*/  SHF.R.S32.HI R0, RZ, 0x1f, R3 ;  /* 0x0000001fff007819 */ /* 0x002fc80000011403 */
[----:B------:R-:W-:Y:S02]  /*0070*/  LEA.HI R0, R0, R3, RZ, 0x3 ;  /* 0x0000000300007211 */ /* 0x000fe400078f18ff */
[----:B0-----:R-:W-:Y:S01]  /*0080*/  LOP3.LUT R55, R53, 0x1f, RZ, 0xc0, !PT ;  /* 0x0000001f35377812 */ /* 0x001fe200078ec0ff */
[----:B---3--:R-:W-:Y:S01]  /*0090*/  USHF.L.U32 UR4, UR4, 0x2, URZ ;  /* 0x0000000204047899 */ /* 0x008fe200080006ff */
[----:B------:R-:W-:Y:S02]  /*00a0*/  SHF.R.U32.HI R53, RZ, 0x5, R53 ;  /* 0x00000005ff357819 */ /* 0x000fe40000011635 */
[----:B------:R-:W-:-:S03]  /*00b0*/  LOP3.LUT R3, RZ, R55, RZ, 0x33, !PT ;  /* 0x00000037ff037212 */ /* 0x000fc600078e33ff */
[----:B------:R-:W-:Y:S02]  /*00c0*/  LOP3.LUT R53, R53, UR4, RZ, 0xfc, !PT ;  /* 0x0000000435357c12 */ /* 0x000fe4000f8efcff */
[----:B------:R-:W-:-:S04]  /*00d0*/  LEA.HI.SX32 R54, R0, R3, 0x1d ;  /* 0x0000000300367211 */ /* 0x000fc800078feaff */
[----:B------:R-:W-:-:S13]  /*00e0*/  ISETP.GT.U32.AND P2, PT, R54, -0x21, PT ;  /* 0xffffffdf3600780c */ /* 0x000fda0003f44070 */
[----:B--2---:R-:W-:Y:S05]  /*00f0*/  @P2 BRA `(.L_x_1) ;  /* 0x0000000000582947 */ /* 0x004fea0003800000 */
[----:B------:R-:W0:Y:S01]  /*0100*/  LDCU.64 UR4, c[0x0][0x438] ;  /* 0x00008700ff0477ac */ /* 0x000e220008000a00 */
[----:B------:R-:W1:Y:S01]  /*0110*/  LDC.64 R20, c[0x0][0x3d0] ;  /* 0x0000f400ff147b82 */ /* 0x000e620000000a00 */
[----:B------:R-:W2:Y:S07]  /*0120*/  LDCU.64 UR8, c[0x0][0x440] ;  /* 0x00008800ff0877ac */ /* 0x000eae0008000a00 */
[----:B------:R-:W3:Y:S01]  /*0130*/  LDC.64 R24, c[0x0][0x3d8] ;  /* 0x0000f600ff187b82 */ /* 0x000ee20000000a00 */
[----:B0-----:R-:W-:-:S02]  /*0140*/  ISETP.NE.U32.AND P0, PT, RZ, UR4, PT ;  /* 0x00000004ff007c0c */ /* 0x001fc4000bf05070 */
[----:B--2---:R-:W-:Y:S02]  /*0150*/  ISETP.NE.U32.AND P1, PT, RZ, UR8, PT ;  /* 0x00000008ff007c0c */ /* 0x004fe4000bf25070 */
[----:B------:R-:W-:Y:S01]  /*0160*/  ISETP.NE.AND.EX P0, PT, RZ, UR5, PT, P0 ;  /* 0x00000005ff007c0c */ /* 0x000fe2000bf05300 */
[----:B-1----:R-:W-:Y:S01]  /*0170*/  IMAD.WIDE.U32 R20, R55, 0x10, R20 ;  /* 0x0000001037147825 */ /* 0x002fe200078e0014 */
[----:B------:R-:W-:-:S05]  /*0180*/  ISETP.NE.AND.EX P1, PT, RZ, UR9, PT, P1 ;  /* 0x00000009ff007c0c */ /* 0x000fca000bf25310 */
[----:B------:R-:W5:Y:S01]  /*0190*/  LDG.E.128 R20, desc[UR6][R20.64] ;  /* 0x0000000614147981 */ /* 0x000f62000c1e1d00 */
[----:B---3--:R-:W-:-:S05]  /*01a0*/  IMAD.WIDE.U32 R24, R55, 0x10, R24 ;  /* 0x0000001037187825 */ /* 0x008fca00078e0018 */
[----:B------:R-:W0:Y:S01]  /*01b0*/  @P0 LDC.64 R2, c[0x0][0x438] ;  /* 0x00010e00ff020b82 */ /* 0x000e220000000a00 */
[----:B------:R-:W-:Y:S02]  /*01c0*/  @!P0 CS2R R14, SRZ ;  /* 0x00000000000e8805 */ /* 0x000fe4000001ff00 */
[----:B------:R-:W-:Y:S02]  /*01d0*/  @!P0 CS2R R12, SRZ ;  /* 0x00000000000c8805 */ /* 0x000fe4000001ff00 */
[----:B------:R-:W-:Y:S02]  /*01e0*/  @!P1 CS2R R18, SRZ ;  /* 0x0000000000129805 */ /* 0x000fe4000001ff00 */
[----:B------:R-:W-:Y:S01]  /*01f0*/  @!P1 CS2R R16, SRZ ;  /* 0x0000000000109805 */ /* 0x000fe2000001ff00 */
[----:B------:R-:W5:Y:S01]  /*0200*/  LDG.E.128 R24, desc[UR6][R24.64] ;  /* 0x0000000618187981 */ /* 0x000f62000c1e1d00 */
[----:B------:R-:W1:Y:S01]  /*0210*/  @P1 LDC.64 R4, c[0x0][0x440] ;  /* 0x00011000ff041b82 */ /* 0x000e620000000a00 */
[----:B0-----:R-:W-:-:S05]  /*0220*/  @P0 IMAD.WIDE.U32 R2, R55, 0x10, R2 ;  /* 0x0000001037020825 */ /* 0x001fca00078e0002 */
[----:B------:R0:W5:Y:S01]  /*0230*/  @P0 LDG.E.128 R12, desc[UR6][R2.64] ;  /* 0x00000006020c0981 */ /* 0x000162000c1e1d00 */
[----:B-1----:R-:W-:-:S05]  /*0240*/  @P1 IMAD.WIDE.U32 R4, R55, 0x10, R4 ;  /* 0x0000001037041825 */ /* 0x002fca00078e0004 */
[----:B------:R0:W5:Y:S02]  /*0250*/  @P1 LDG.E.128 R16, desc[UR6][R4.64] ;  /* 0x0000000604101981 */ /* 0x000164000c1e1d00 */
.L_x_1:
[----:B------:R-:W-:Y:S05]  /*0260*/  BSYNC.RECONVERGENT B0 ;  /* 0x0000000000007941 */ /* 0x000fea0003800200 */
.L_x_0:
[----:B------:R-:W1:Y:S02]  /*0270*/  LDCU UR4, c[0x0][0x384] ;  /* 0x00007080ff0477ac */ /* 0x000e640008000800 */
[----:B-1----:R-:W-:-:S13]  /*0280*/  ISETP.GE.AND P0, PT, R53, UR4, PT ;  /* 0x0000000435007c0c */ /* 0x002fda000bf06270 */
[----:B------:R-:W-:Y:S05]  /*0290*/  @P0 EXIT ;  /* 0x000000000000094d */ /* 0x000fea0003800000 */
[----:B0-----:R-:W0:Y:S01]  /*02a0*/  LDC.64 R2, c[0x0][0x398] ;  /* 0x0000e600ff027b82 */ /* 0x001e220000000a00 */
[----:B------:R-:W0:Y:S01]  /*02b0*/  LDCU.64 UR8, c[0x0][0x3a0] ;  /* 0x00007400ff0877ac */ /* 0x000e220008000a00 */
[----:B-----5:R-:W-:Y:S02]  /*02c0*/  PRMT R52, R19, 0x7632, R52 ;  /* 0x0000763213347816 */ /* 0x020fe40000000034 */
[----:B------:R-:W-:Y:S01]  /*02d0*/  PRMT R51, R15, 0x7632, R51 ;  /* 0x000076320f337816 */ /* 0x000fe20000000033 */
[----:B------:R-:W1:Y:S01]  /*02e0*/  LDCU.U8 UR4, c[0x0][0x410] ;  /* 0x00008200ff0477ac */ /* 0x000e620008000000 */
[----:B------:R-:W-:Y:S02]  /*02f0*/  PRMT R50, R18, 0x7632, R50 ;  /* 0x0000763212327816 */ /* 0x000fe40000000032 */
[----:B------:R-:W-:Y:S01]  /*0300*/  PRMT R49, R14, 0x7632, R49 ;  /* 0x000076320e317816 */ /* 0x000fe20000000031 */
[----:B------:R-:W2:Y:S01]  /*0310*/  LDCU UR5, c[0x0][0x448] ;  /* 0x00008900ff0577ac */ /* 0x000ea20008000800 */
[----:B------:R-:W-:-:S02]  /*0320*/  PRMT R48, R17, 0x7632, R48 ;  /* 0x0000763211307816 */ /* 0x000fc40000000030 */
[----:B------:R-:W-:Y:S01]  /*0330*/  PRMT R11, R13, 0x7632, R11 ;  /* 0x000076320d0b7816 */ /* 0x000fe2000000000b */
[----:B------:R-:W3:Y:S01]  /*0340*/  LDCU.64 UR10, c[0x0][0x398] ;  /* 0x00007300ff0a77ac */ /* 0x000ee20008000a00 */
[----:B------:R-:W-:Y:S02]  /*0350*/  PRMT R10, R16, 0x7632, R10 ;  /* 0x00007632100a7816 */ /* 0x000fe4000000000a */
[----:B------:R-:W-:Y:S01]  /*0360*/  PRMT R9, R12, 0x7632, R9 ;  /* 0x000076320c097816 */ /* 0x000fe20000000009 */
[----:B------:R-:W4:Y:S01]  /*0370*/  LDCU.64 UR12, c[0x0][0x3a0] ;  /* 0x00007400ff0c77ac */ /* 0x000f220008000a00 */
[----:B------:R-:W-:Y:S02]  /*0380*/  PRMT R8, R20, 0x7632, R8 ;  /* 0x0000763214087816 */ /* 0x000fe40000000008 */
[----:B------:R-:W-:Y:S02]  /*0390*/  PRMT R7, R24, 0x7632, R7 ;  /* 0x0000763218077816 */ /* 0x000fe40000000007 */
[----:B------:R-:W-:-:S02]  /*03a0*/  PRMT R6, R21, 0x7632, R6 ;  /* 0x0000763215067816 */ /* 0x000fc40000000006 */
[----:B0-----:R-:W-:Y:S01]  /*03b0*/  LOP3.LUT P0, RZ, R2, UR8, RZ, 0xfc, !PT ;  /* 0x0000000802ff7c12 */ /* 0x001fe2000f80fcff */
[----:B------:R-:W0:Y:S01]  /*03c0*/  LDCU UR8, c[0x0][0x388] ;  /* 0x00007100ff0877ac */ /* 0x000e220008000800 */
[----:B-1----:R-:W-:Y:S02]  /*03d0*/  ISETP.NE.AND P3, PT, RZ, UR4, PT ;  /* 0x00000004ff007c0c */ /* 0x002fe4000bf65270 */
[----:B------:R-:W-:Y:S02]  /*03e0*/  LOP3.LUT P0, RZ, R3, UR9, RZ, 0xfc, P0 ;  /* 0x0000000903ff7c12 */ /* 0x000fe4000800fcff */
[----:B------:R-:W-:Y:S02]  /*03f0*/  PRMT R5, R25, 0x7632, R5 ;  /* 0x0000763219057816 */ /* 0x000fe40000000005 */
[----:B------:R-:W-:Y:S02]  /*0400*/  PRMT R4, R22, 0x7632, R4 ;  /* 0x0000763216047816 */ /* 0x000fe40000000004 */
[----:B------:R-:W-:-:S02]  /*0410*/  PRMT R3, R26, 0x7632, R3 ;  /* 0x000076321a037816 */ /* 0x000fc40000000003 */
[----:B------:R-:W-:Y:S02]  /*0420*/  PRMT R2, R23, 0x7632, R2 ;  /* 0x0000763217027816 */ /* 0x000fe40000000002 */
[----:B--234-:R-:W-:-:S07]  /*0430*/  PRMT R0, R27, 0x7632, R0 ;  /* 0x000076321b007816 */ /* 0x01cfce0000000000 */
.L_x_11:
[----:B0-----:R-:W-:Y:S01]  /*0440*/  IMAD R40, R53, UR8, RZ ;  /* 0x0000000835287c24 */ /* 0x001fe2000f8e02ff */
[----:B------:R-:W-:Y:S04]  /*0450*/  BSSY.RECONVERGENT B0, `(.L_x_2) ;  /* 0x00000a3000007945 */ /* 0x000fe80003800200 */
[----:B------:R-:W-:-:S04]  /*0460*/  SHF.R.S32.HI R41, RZ, 0x1f, R40 ;  /* 0x0000001fff297819 */ /* 0x000fc80000011428 */
[----:B------:R-:W-:-:S04]  /*0470*/  LEA.HI R40, R41, R40, RZ, 0x3 ;  /* 0x0000002829287211 */ /* 0x000fc800078f18ff */
[----:B------:R-:W-:Y:S01]  /*0480*/  LEA.HI.SX32 R69, R40, R55, 0x1d ;  /* 0x0000003728457211 */ /* 0x000fe200078feaff */
[----:B------:R-:W-:Y:S06]  /*0490*/  @P2 BRA `(.L_x_3) ;  /* 0x0000000800782947 */ /* 0x000fec0003800000 */
[----:B------:R-:W-:Y:S01]  /*04a0*/  ISETP.NE.U32.AND P2, PT, RZ, UR12, PT ;  /* 0x0000000cff007c0c */ /* 0x000fe2000bf45070 */
[----:B------:R-:W0:Y:S01]  /*04b0*/  LDC.64 R42, c[0x0][0x390] ;  /* 0x0000e400ff2a7b82 */ /* 0x000e220000000a00 */
[----:B------:R-:W-:Y:S02]  /*04c0*/  ISETP.NE.U32.AND P1, PT, RZ, UR10, PT ;  /* 0x0000000aff007c0c */ /* 0x000fe4000bf25070 */
[----:B------:R-:W-:Y:S02]  /*04d0*/  ISETP.NE.AND.EX P2, PT, RZ, UR13, PT, P2 ;  /* 0x0000000dff007c0c */ /* 0x000fe4000bf45320 */
[----:B------:R-:W-:-:S11]  /*04e0*/  ISETP.NE.AND.EX P1, PT, RZ, UR11, PT, P1 ;  /* 0x0000000bff007c0c */ /* 0x000fd6000bf25310 */
[----:B------:R-:W1:Y:S08]  /*04f0*/  @P2 LDC.64 R58, c[0x0][0x3a0] ;  /* 0x0000e800ff3a2b82 */ /* 0x000e700000000a00 */
[----:B------:R-:W2:Y:S01]  /*0500*/  @P1 LDC.64 R40, c[0x0][0x398] ;  /* 0x0000e600ff281b82 */ /* 0x000ea20000000a00 */
[----:B0-----:R-:W-:-:S04]  /*0510*/  IMAD.WIDE.U32 R42, R69, 0x10, R42 ;  /* 0x00000010452a7825 */ /* 0x001fc800078e002a */
[----:B-1----:R-:W-:-:S05]  /*0520*/  @P2 IMAD.WIDE.U32 R58, R69, 0x10, R58 ;  /* 0x00000010453a2825 */ /* 0x002fca00078e003a */
[----:B------:R-:W3:Y:S01]  /*0530*/  @P2 LDG.E.128 R28, desc[UR6][R58.64] ;  /* 0x000000063a1c2981 */ /* 0x000ee2000c1e1d00 */
[----:B--2---:R-:W-:-:S03]  /*0540*/  @P1 IMAD.WIDE.U32 R56, R69, 0x10, R40 ;  /* 0x0000001045381825 */ /* 0x004fc600078e0028 */
[----:B------:R-:W5:Y:S04]  /*0550*/  LDG.E.128 R40, desc[UR6][R42.64] ;  /* 0x000000062a287981 */ /* 0x000f68000c1e1d00 */
[----:B------:R0:W5:Y:S01]  /*0560*/  @P1 LDG.E.128 R32, desc[UR6][R56.64] ;  /* 0x0000000638201981 */ /* 0x000162000c1e1d00 */
[----:B---3--:R-:W-:Y:S02]  /*0570*/  PRMT R47, R31, 0x7632, R47 ;  /* 0x000076321f2f7816 */ /* 0x008fe4000000002f */
[----:B------:R-:W-:Y:S02]  /*0580*/  PRMT R44, R30, 0x7632, R44 ;  /* 0x000076321e2c7816 */ /* 0x000fe4000000002c */
[----:B------:R-:W-:Y:S02]  /*0590*/  PRMT R45, R29, 0x7632, R45 ;  /* 0x000076321d2d7816 */ /* 0x000fe4000000002d */
[----:B------:R-:W-:Y:S01]  /*05a0*/  PRMT R46, R28, 0x7632, R46 ;  /* 0x000076321c2e7816 */ /* 0x000fe2000000002e */
[----:B0-----:R-:W-:Y:S06]  /*05b0*/  @!P1 BRA `(.L_x_4) ;  /* 0x00000004006c9947 */ /* 0x001fec0003800000 */
[----:B-----5:R-:W-:Y:S02]  /*05c0*/  PRMT R64, R35, 0x7632, R64 ;  /* 0x0000763223407816 */ /* 0x020fe40000000040 */
[----:B------:R-:W-:Y:S01]  /*05d0*/  PRMT R65, R34, 0x7632, R65 ;  /* 0x0000763222417816 */ /* 0x000fe20000000041 */
[----:B------:R-:W-:Y:S06]  /*05e0*/  @!P2 BRA `(.L_x_5) ;  /* 0x0000000000d4a947 */ /* 0x000fec0003800000 */
[----:B------:R-:W-:Y:S01]  /*05f0*/  SHF.L.U32 R60, R40, 0x10, RZ ;  /* 0x00000010283c7819 */ /* 0x000fe200000006ff */
[----:B------:R-:W-:Y:S01]  /*0600*/  IMAD.U32 R61, R41, 0x10000, RZ ;  /* 0x00010000293d7824 */ /* 0x000fe200078e00ff */
[----:B------:R-:W-:Y:S01]  /*0610*/  SHF.L.U32 R37, R32, 0x10, RZ ;  /* 0x0000001020257819 */ /* 0x000fe200000006ff */
[----:B------:R-:W-:Y:S01]  /*0620*/  IMAD.U32 R63, R43, 0x10000, RZ ;  /* 0x000100002b3f7824 */ /* 0x000fe200078e00ff */
[----:B------:R-:W-:Y:S01]  /*0630*/  PRMT R36, R40, 0x7632, R36 ;  /* 0x0000763228247816 */ /* 0x000fe20000000024 */
[----:B------:R-:W-:Y:S01]  /*0640*/  IMAD.U32 R40, R33, 0x10000, RZ ;  /* 0x0001000021287824 */ /* 0x000fe200078e00ff */
[----:B------:R-:W-:Y:S01]  /*0650*/  PRMT R38, R41, 0x7632, R38 ;  /* 0x0000763229267816 */ /* 0x000fe20000000026 */
[--C-:B------:R-:W-:Y:S01]  /*0660*/  FADD.FTZ R60, R60, R37.reuse ;  /* 0x000000253c3c7221 */ /* 0x100fe20000010000 */
[----:B------:R-:W-:Y:S01]  /*0670*/  PRMT R37, R32, 0x7632, R37 ;  /* 0x0000763220257816 */ /* 0x000fe20000000025 */
[----:B------:R-:W-:Y:S01]  /*0680*/  FADD.FTZ R61, R61, R40 ;  /* 0x000000283d3d7221 */ /* 0x000fe20000010000 */
[----:B------:R-:W-:Y:S01]  /*0690*/  SHF.L.U32 R36, R36, 0x10, RZ ;  /* 0x0000001024247819 */ /* 0x000fe200000006ff */
[----:B------:R-:W-:Y:S01]  /*06a0*/  IMAD.U32 R40, R35, 0x10000, RZ ;  /* 0x0001000023287824 */ /* 0x000fe200078e00ff */
[----:B------:R-:W-:Y:S01]  /*06b0*/  PRMT R41, R42, 0x7632, R41 ;  /* 0x000076322a297816 */ /* 0x000fe20000000029 */
[----:B------:R-:W-:Y:S01]  /*06c0*/  IMAD.U32 R37, R37, 0x10000, RZ ;  /* 0x0001000025257824 */ /* 0x000fe200078e00ff */
[----:B------:R-:W-:Y:S01]  /*06d0*/  PRMT R56, R43, 0x7632, R56 ;  /* 0x000076322b387816 */ /* 0x000fe20000000038 */
[----:B------:R-:W-:Y:S01]  /*06e0*/  FADD.FTZ R63, R63, R40 ;  /* 0x000000283f3f7221 */ /* 0x000fe20000010000 */
[----:B------:R-:W-:Y:S01]  /*06f0*/  PRMT R39, R33, 0x7632, R39 ;  /* 0x0000763221277816 */ /* 0x000fe20000000027 */
[----:B------:R-:W-:Y:S01]  /*0700*/  FADD.FTZ R67, R36, R37 ;  /* 0x0000002524437221 */ /* 0x000fe20000010000 */
[----:B------:R-:W-:Y:S01]  /*0710*/  SHF.L.U32 R42, R42, 0x10, RZ ;  /* 0x000000102a2a7819 */ /* 0x000fe200000006ff */
[----:B------:R-:W-:Y:S01]  /*0720*/  IMAD.U32 R64, R47, 0x10000, RZ ;  /* 0x000100002f407824 */ /* 0x000fe200078e00ff */
[----:B------:R-:W-:Y:S01]  /*0730*/  SHF.L.U32 R43, R34, 0x10, RZ ;  /* 0x00000010222b7819 */ /* 0x000fe200000006ff */
[----:B------:R-:W-:Y:S01]  /*0740*/  IMAD.U32 R39, R39, 0x10000, RZ ;  /* 0x0001000027277824 */ /* 0x000fe200078e00ff */
[----:B------:R-:W-:Y:S01]  /*0750*/  PRMT R36, R35, 0x7632, R36 ;  /* 0x0000763223247816 */ /* 0x000fe20000000024 */
[----:B------:R-:W-:Y:S01]  /*0760*/  IMAD.U32 R46, R46, 0x10000, RZ ;  /* 0x000100002e2e7824 */ /* 0x000fe200078e00ff */
[----:B------:R-:W-:Y:S01]  /*0770*/  SHF.L.U32 R38, R38, 0x10, RZ ;  /* 0x0000001026267819 */ /* 0x000fe200000006ff */
[----:B------:R-:W-:Y:S01]  /*0780*/  FADD.FTZ R42, R42, R43 ;  /* 0x0000002b2a2a7221 */ /* 0x000fe20000010000 */
[----:B------:R-:W-:Y:S01]  /*0790*/  PRMT R37, R34, 0x7632, R37 ;  /* 0x0000763222257816 */ /* 0x000fe20000000025 */
[----:B------:R-:W-:Y:S01]  /*07a0*/  IMAD.U32 R43, R36, 0x10000, RZ ;  /* 0x00010000242b7824 */ /* 0x000fe200078e00ff */
[----:B------:R-:W-:Y:S01]  /*07b0*/  SHF.L.U32 R41, R41, 0x10, RZ ;  /* 0x0000001029297819 */ /* 0x000fe200000006ff */
[----:B------:R-:W-:-:S02]  /*07c0*/  IMAD.U32 R36, R29, 0x10000, RZ ;  /* 0x000100001d247824 */ /* 0x000fc400078e00ff */
[----:B------:R-:W-:Y:S01]  /*07d0*/  FADD.FTZ R66, R38, R39 ;  /* 0x0000002726427221 */ /* 0x000fe20000010000 */
[----:B------:R-:W-:Y:S01]  /*07e0*/  SHF.L.U32 R56, R56, 0x10, RZ ;  /* 0x0000001038387819 */ /* 0x000fe200000006ff */
[----:B------:R-:W-:Y:S02]  /*07f0*/  IMAD.U32 R38, R37, 0x10000, RZ ;  /* 0x0001000025267824 */ /* 0x000fe400078e00ff */
[----:B------:R-:W-:Y:S01]  /*0800*/  FADD.FTZ R61, R61, R36 ;  /* 0x000000243d3d7221 */ /* 0x000fe20000010000 */
[----:B------:R-:W-:Y:S01]  /*0810*/  SHF.L.U32 R37, R28, 0x10, RZ ;  /* 0x000000101c257819 */ /* 0x000fe200000006ff */
        /* <DEDUP_REMOVED lines=9> */
[----:B------:R-:W-:Y:S01]  /*08b0*/  FADD.FTZ R63, R63, R36 ;  /* 0x000000243f3f7221 */ /* 0x000fe20000010000 */
[----:B------:R-:W-:Y:S01]  /*08c0*/  FADD.FTZ R64, R43, R64 ;  /* 0x000000402b407221 */ /* 0x000fe20000010000 */
[----:B------:R-:W-:Y:S01]  /*08d0*/  FADD.FTZ R65, R38, R65 ;  /* 0x0000004126417221 */ /* 0x000fe20000010000 */
[----:B------:R-:W-:Y:S01]  /*08e0*/  FADD.FTZ R66, R66, R45 ;  /* 0x0000002d42427221 */ /* 0x000fe20000010000 */
[----:B------:R-:W-:-:S02]  /*08f0*/  F2FP.BF16.F32.PACK_AB R36, R67, R60 ;  /* 0x0000003c4324723e */ /* 0x000fc400000010ff */
[----:B------:R-:W-:Y:S02]  /*0900*/  F2FP.BF16.F32.PACK_AB R39, R64, R63 ;  /* 0x0000003f4027723e */ /* 0x000fe400000010ff */
[----:B------:R-:W-:Y:S02]  /*0910*/  F2FP.BF16.F32.PACK_AB R38, R65, R62 ;  /* 0x0000003e4126723e */ /* 0x000fe400000010ff */
[----:B------:R-:W-:Y:S01]  /*0920*/  F2FP.BF16.F32.PACK_AB R37, R66, R61 ;  /* 0x0000003d4225723e */ /* 0x000fe200000010ff */
[----:B------:R-:W-:Y:S06]  /*0930*/  BRA `(.L_x_6) ;  /* 0x0000000400447947 */ /* 0x000fec0003800000 */
.L_x_5:
[----:B------:R-:W-:Y:S01]  /*0940*/  PRMT R36, R40, 0x7632, R36 ;  /* 0x0000763228247816 */ /* 0x000fe20000000024 */
[----:B------:R-:W-:Y:S01]  /*0950*/  IMAD.U32 R62, R42, 0x10000, RZ ;  /* 0x000100002a3e7824 */ /* 0x000fe200078e00ff */
[----:B------:R-:W-:Y:S01]  /*0960*/  SHF.L.U32 R40, R40, 0x10, RZ ;  /* 0x0000001028287819 */ /* 0x000fe200000006ff */
[----:B------:R-:W-:Y:S01]  /*0970*/  IMAD.U32 R39, R34, 0x10000, RZ ;  /* 0x0001000022277824 */ /* 0x000fe200078e00ff */
[----:B------:R-:W-:Y:S01]  /*0980*/  SHF.L.U32 R37, R32, 0x10, RZ ;  /* 0x0000001020257819 */ /* 0x000fe200000006ff */
[----:B------:R-:W-:Y:S01]  /*0990*/  IMAD.U32 R64, R64, 0x10000, RZ ;  /* 0x0001000040407824 */ /* 0x000fe200078e00ff */
[----:B------:R-:W-:Y:S01]  /*09a0*/  PRMT R38, R41, 0x7632, R38 ;  /* 0x0000763229267816 */ /* 0x000fe20000000026 */
[----:B------:R-:W-:Y:S01]  /*09b0*/  FADD.FTZ R62, R62, R39 ;  /* 0x000000273e3e7221 */ /* 0x000fe20000010000 */
[----:B------:R-:W-:Y:S01]  /*09c0*/  PRMT R44, R42, 0x7632, R44 ;  /* 0x000076322a2c7816 */ /* 0x000fe2000000002c */
[----:B------:R-:W-:Y:S01]  /*09d0*/  FADD.FTZ R60, R40, R37 ;  /* 0x00000025283c7221 */ /* 0x000fe20000010000 */
[----:B------:R-:W-:Y:S01]  /*09e0*/  PRMT R45, R43, 0x7632, R45 ;  /* 0x000076322b2d7816 */ /* 0x000fe2000000002d */
[----:B------:R-:W-:Y:S01]  /*09f0*/  IMAD.U32 R38, R38, 0x10000, RZ ;  /* 0x0001000026267824 */ /* 0x000fe200078e00ff */
[----:B------:R-:W-:-:S02]  /*0a00*/  PRMT R37, R32, 0x7632, R37 ;  /* 0x0000763220257816 */ /* 0x000fc40000000025 */
[----:B------:R-:W-:Y:S02]  /*0a10*/  PRMT R39, R33, 0x7632, R39 ;  /* 0x0000763221277816 */ /* 0x000fe40000000027 */
[----:B------:R-:W-:Y:S02]  /*0a20*/  SHF.L.U32 R41, R41, 0x10, RZ ;  /* 0x0000001029297819 */ /* 0x000fe400000006ff */
[----:B------:R-:W-:Y:S01]  /*0a30*/  SHF.L.U32 R42, R33, 0x10, RZ ;  /* 0x00000010212a7819 */ /* 0x000fe200000006ff */
[----:B------:R-:W-:Y:S01]  /*0a40*/  IMAD.U32 R39, R39, 0x10000, RZ ;  /* 0x0001000027277824 */ /* 0x000fe200078e00ff */
[----:B------:R-:W-:Y:S02]  /*0a50*/  SHF.L.U32 R43, R43, 0x10, RZ ;  /* 0x000000102b2b7819 */ /* 0x000fe400000006ff */
[----:B------:R-:W-:Y:S01]  /*0a60*/  SHF.L.U32 R65, R65, 0x10, RZ ;  /* 0x0000001041417819 */ /* 0x000fe200000006ff */
[----:B------:R-:W-:Y:S01]  /*0a70*/  FADD.FTZ R61, R41, R42 ;  /* 0x0000002a293d7221 */ /* 0x000fe20000010000 */
[----:B------:R-:W-:Y:S01]  /*0a80*/  SHF.L.U32 R40, R35, 0x10, RZ ;  /* 0x0000001023287819 */ /* 0x000fe200000006ff */
[----:B------:R-:W-:Y:S01]  /*0a90*/  FADD.FTZ R66, R38, R39 ;  /* 0x0000002726427221 */ /* 0x000fe20000010000 */
[----:B------:R-:W-:-:S02]  /*0aa0*/  SHF.L.U32 R36, R36, 0x10, RZ ;  /* 0x0000001024247819 */ /* 0x000fc400000006ff */
[----:B------:R-:W-:Y:S01]  /*0ab0*/  SHF.L.U32 R45, R45, 0x10, RZ ;  /* 0x000000102d2d7819 */ /* 0x000fe200000006ff */
[----:B------:R-:W-:Y:S01]  /*0ac0*/  FADD.FTZ R63, R43, R40 ;  /* 0x000000282b3f7221 */ /* 0x000fe20000010000 */
[----:B------:R-:W-:Y:S02]  /*0ad0*/  SHF.L.U32 R44, R44, 0x10, RZ ;  /* 0x000000102c2c7819 */ /* 0x000fe400000006ff */
[----:B------:R-:W-:Y:S01]  /*0ae0*/  SHF.L.U32 R37, R37, 0x10, RZ ;  /* 0x0000001025257819 */ /* 0x000fe200000006ff */
[----:B------:R-:W-:Y:S02]  /*0af0*/  FADD.FTZ R64, R45, R64 ;  /* 0x000000402d407221 */ /* 0x000fe40000010000 */
[----:B------:R-:W-:Y:S02]  /*0b00*/  FADD.FTZ R65, R44, R65 ;  /* 0x000000412c417221 */ /* 0x000fe40000010000 */
[----:B------:R-:W-:Y:S01]  /*0b10*/  FADD.FTZ R67, R36, R37 ;  /* 0x0000002524437221 */ /* 0x000fe20000010000 */
[----:B------:R-:W-:-:S02]  /*0b20*/  F2FP.BF16.F32.PACK_AB R39, R64, R63 ;  /* 0x0000003f4027723e */ /* 0x000fc400000010ff */
[----:B------:R-:W-:Y:S02]  /*0b30*/  F2FP.BF16.F32.PACK_AB R38, R65, R62 ;  /* 0x0000003e4126723e */ /* 0x000fe400000010ff */
[----:B------:R-:W-:Y:S02]  /*0b40*/  F2FP.BF16.F32.PACK_AB R37, R66, R61 ;  /* 0x0000003d4225723e */ /* 0x000fe400000010ff */
[----:B------:R-:W-:Y:S01]  /*0b50*/  F2FP.BF16.F32.PACK_AB R36, R67, R60 ;  /* 0x0000003c4324723e */ /* 0x000fe200000010ff */
[----:B------:R-:W-:Y:S06]  /*0b60*/  BRA `(.L_x_6) ;  /* 0x0000000000b87947 */ /* 0x000fec0003800000 */
.L_x_4:
[----:B------:R-:W-:Y:S05]  /*0b70*/  @!P2 BRA `(.L_x_7) ;  /* 0x000000000084a947 */ /* 0x000fea0003800000 */
[----:B-----5:R-:W-:Y:S01]  /*0b80*/  PRMT R36, R40, 0x7632, R36 ;  /* 0x0000763228247816 */ /* 0x020fe20000000024 */
[----:B------:R-:W-:Y:S01]  /*0b90*/  IMAD.U32 R67, R46, 0x10000, RZ ;  /* 0x000100002e437824 */ /* 0x000fe200078e00ff */
[----:B------:R-:W-:Y:S01]  /*0ba0*/  SHF.L.U32 R40, R40, 0x10, RZ ;  /* 0x0000001028287819 */ /* 0x000fe200000006ff */
[----:B------:R-:W-:Y:S01]  /*0bb0*/  IMAD.U32 R47, R47, 0x10000, RZ ;  /* 0x000100002f2f7824 */ /* 0x000fe200078e00ff */
[----:B------:R-:W-:Y:S02]  /*0bc0*/  SHF.L.U32 R37, R28, 0x10, RZ ;  /* 0x000000101c257819 */ /* 0x000fe400000006ff */
[C---:B------:R-:W-:Y:S01]  /*0bd0*/  PRMT R38, R41.reuse, 0x7632, R38 ;  /* 0x0000763229267816 */ /* 0x040fe20000000026 */
[----:B------:R-:W-:Y:S01]  /*0be0*/  IMAD.U32 R41, R41, 0x10000, RZ ;  /* 0x0001000029297824 */ /* 0x000fe200078e00ff */
[----:B------:R-:W-:Y:S01]  /*0bf0*/  PRMT R39, R42, 0x7632, R39 ;  /* 0x000076322a277816 */ /* 0x000fe20000000027 */
[----:B------:R-:W-:Y:S01]  /*0c00*/  FADD.FTZ R60, R40, R37 ;  /* 0x00000025283c7221 */ /* 0x000fe20000010000 */
[----:B------:R-:W-:-:S02]  /*0c10*/  PRMT R56, R43, 0x7632, R56 ;  /* 0x000076322b387816 */ /* 0x000fc40000000038 */
[----:B------:R-:W-:Y:S01]  /*0c20*/  SHF.L.U32 R62, R42, 0x10, RZ ;  /* 0x000000102a3e7819 */ /* 0x000fe200000006ff */
[----:B------:R-:W-:Y:S01]  /*0c30*/  IMAD.U32 R42, R29, 0x10000, RZ ;  /* 0x000100001d2a7824 */ /* 0x000fe200078e00ff */
[----:B------:R-:W-:Y:S01]  /*0c40*/  SHF.L.U32 R57, R30, 0x10, RZ ;  /* 0x000000101e397819 */ /* 0x000fe200000006ff */
[----:B------:R-:W-:Y:S01]  /*0c50*/  IMAD.U32 R39, R39, 0x10000, RZ ;  /* 0x0001000027277824 */ /* 0x000fe200078e00ff */
[----:B------:R-:W-:Y:S01]  /*0c60*/  SHF.L.U32 R43, R43, 0x10, RZ ;  /* 0x000000102b2b7819 */ /* 0x000fe200000006ff */
[----:B------:R-:W-:Y:S01]  /*0c70*/  FADD.FTZ R61, R41, R42 ;  /* 0x0000002a293d7221 */ /* 0x000fe20000010000 */
[----:B------:R-:W-:Y:S01]  /*0c80*/  SHF.L.U32 R45, R45, 0x10, RZ ;  /* 0x000000102d2d7819 */ /* 0x000fe200000006ff */
[----:B------:R-:W-:Y:S01]  /*0c90*/  FADD.FTZ R62, R62, R57 ;  /* 0x000000393e3e7221 */ /* 0x000fe20000010000 */
[----:B------:R-:W-:Y:S02]  /*0ca0*/  SHF.L.U32 R44, R44, 0x10, RZ ;  /* 0x000000102c2c7819 */ /* 0x000fe400000006ff */
[----:B------:R-:W-:-:S02]  /*0cb0*/  SHF.L.U32 R40, R31, 0x10, RZ ;  /* 0x000000101f287819 */ /* 0x000fc400000006ff */
[----:B------:R-:W-:Y:S01]  /*0cc0*/  SHF.L.U32 R56, R56, 0x10, RZ ;  /* 0x0000001038387819 */ /* 0x000fe200000006ff */
[----:B------:R-:W-:Y:S01]  /*0cd0*/  FADD.FTZ R65, R39, R44 ;  /* 0x0000002c27417221 */ /* 0x000fe20000010000 */
[----:B------:R-:W-:Y:S01]  /*0ce0*/  SHF.L.U32 R38, R38, 0x10, RZ ;  /* 0x0000001026267819 */ /* 0x000fe200000006ff */
[----:B------:R-:W-:Y:S01]  /*0cf0*/  FADD.FTZ R63, R43, R40 ;  /* 0x000000282b3f7221 */ /* 0x000fe20000010000 */
[----:B------:R-:W-:Y:S01]  /*0d00*/  SHF.L.U32 R36, R36, 0x10, RZ ;  /* 0x0000001024247819 */ /* 0x000fe200000006ff */
[----:B------:R-:W-:Y:S02]  /*0d10*/  FADD.FTZ R64, R56, R47 ;  /* 0x0000002f38407221 */ /* 0x000fe40000010000 */
[----:B------:R-:W-:Y:S01]  /*0d20*/  FADD.FTZ R66, R38, R45 ;  /* 0x0000002d26427221 */ /* 0x000fe20000010000 */
[----:B------:R-:W-:Y:S01]  /*0d30*/  F2FP.BF16.F32.PACK_AB R38, R65, R62 ;  /* 0x0000003e4126723e */ /* 0x000fe200000010ff */
[----:B------:R-:W-:Y:S01]  /*0d40*/  FADD.FTZ R67, R36, R67 ;  /* 0x0000004324437221 */ /* 0x000fe20000010000 */
[----:B------:R-:W-:-:S02]  /*0d50*/  F2FP.BF16.F32.PACK_AB R39, R64, R63 ;  /* 0x0000003f4027723e */ /* 0x000fc400000010ff */
[----:B------:R-:W-:Y:S02]  /*0d60*/  F2FP.BF16.F32.PACK_AB R37, R66, R61 ;  /* 0x0000003d4225723e */ /* 0x000fe400000010ff */
[----:B------:R-:W-:Y:S01]  /*0d70*/  F2FP.BF16.F32.PACK_AB R36, R67, R60 ;  /* 0x0000003c4324723e */ /* 0x000fe200000010ff */
[----:B------:R-:W-:Y:S06]  /*0d80*/  BRA `(.L_x_6) ;  /* 0x0000000000307947 */ /* 0x000fec0003800000 */
.L_x_7:
[----:B-----5:R-:W-:Y:S01]  /*0d90*/  PRMT R65, R42, 0x7632, R65 ;  /* 0x000076322a417816 */ /* 0x020fe20000000041 */
[C---:B------:R-:W-:Y:S01]  /*0da0*/  IMAD.U32 R60, R40.reuse, 0x10000, RZ ;  /* 0x00010000283c7824 */ /* 0x040fe200078e00ff */
[----:B------:R-:W-:Y:S01]  /*0db0*/  PRMT R67, R40, 0x7632, R67 ;  /* 0x0000763228437816 */ /* 0x000fe20000000043 */
[----:B------:R-:W-:Y:S01]  /*0dc0*/  IMAD.U32 R63, R43, 0x10000, RZ ;  /* 0x000100002b3f7824 */ /* 0x000fe200078e00ff */
[----:B------:R-:W-:Y:S01]  /*0dd0*/  PRMT R66, R41, 0x7632, R66 ;  /* 0x0000763229427816 */ /* 0x000fe20000000042 */
[----:B------:R-:W-:Y:S01]  /*0de0*/  IMAD.U32 R65, R65, 0x10000, RZ ;  /* 0x0001000041417824 */ /* 0x000fe200078e00ff */
[----:B------:R-:W-:Y:S02]  /*0df0*/  PRMT R64, R43, 0x7632, R64 ;  /* 0x000076322b407816 */ /* 0x000fe40000000040 */
[----:B------:R-:W-:Y:S02]  /*0e00*/  SHF.L.U32 R61, R41, 0x10, RZ ;  /* 0x00000010293d7819 */ /* 0x000fe400000006ff */
[----:B------:R-:W-:-:S02]  /*0e10*/  SHF.L.U32 R62, R42, 0x10, RZ ;  /* 0x000000102a3e7819 */ /* 0x000fc400000006ff */
[----:B------:R-:W-:Y:S02]  /*0e20*/  SHF.L.U32 R67, R67, 0x10, RZ ;  /* 0x0000001043437819 */ /* 0x000fe400000006ff */
[----:B------:R-:W-:Y:S02]  /*0e30*/  SHF.L.U32 R66, R66, 0x10, RZ ;  /* 0x0000001042427819 */ /* 0x000fe400000006ff */
[----:B------:R-:W-:-:S07]  /*0e40*/  SHF.L.U32 R64, R64, 0x10, RZ ;  /* 0x0000001040407819 */ /* 0x000fce00000006ff */
.L_x_6:
[----:B------:R-:W0:Y:S02]  /*0e50*/  @P0 LDC.64 R40, c[0x0][0x3a8] ;  /* 0x0000ea00ff280b82 */ /* 0x000e240000000a00 */
[----:B0-----:R-:W-:-:S05]  /*0e60*/  @P0 IMAD.WIDE.U32 R40, R69, 0x10, R40 ;  /* 0x0000001045280825 */ /* 0x001fca00078e0028 */
[----:B------:R0:W-:Y:S02]  /*0e70*/  @P0 STG.E.128 desc[UR6][R40.64], R36 ;  /* 0x0000002428000986 */ /* 0x0001e4000c101d06 */
.L_x_3:
[----:B------:R-:W-:Y:S05]  /*0e80*/  BSYNC.RECONVERGENT B0 ;  /* 0x0000000000007941 */ /* 0x000fea0003800200 */
.L_x_2:
[----:B0-----:R-:W-:Y:S01]  /*0e90*/  FADD.FTZ R40, RZ, R60 ;  /* 0x0000003cff287221 */ /* 0x001fe20000010000 */
[C---:B------:R-:W-:Y:S01]  /*0ea0*/  ISETP.GT.U32.AND P2, PT, R54.reuse, -0x21, PT ;  /* 0xffffffdf3600780c */ /* 0x040fe20003f44070 */
[----:B------:R-:W-:Y:S01]  /*0eb0*/  UMOV UR4, 0xffffffff ;  /* 0xffffffff00047882 */ /* 0x000fe20000000000 */
[----:B------:R-:W-:Y:S01]  /*0ec0*/  ISETP.GE.U32.AND P1, PT, R54, -0x20, PT ;  /* 0xffffffe03600780c */ /* 0x000fe20003f26070 */
[----:B------:R-:W-:Y:S01]  /*0ed0*/  FADD.FTZ R40, R67, R40 ;  /* 0x0000002843287221 */ /* 0x000fe20000010000 */
[----:B------:R-:W-:-:S03]  /*0ee0*/  ISETP.NE.AND P4, PT, R55, RZ, PT ;  /* 0x000000ff3700720c */ /* 0x000fc60003f85270 */
[----:B------:R-:W-:-:S04]  /*0ef0*/  FADD.FTZ R41, R61, R40 ;  /* 0x000000283d297221 */ /* 0x000fc80000010000 */
[----:B------:R-:W-:-:S04]  /*0f00*/  FADD.FTZ R41, R66, R41 ;  /* 0x0000002942297221 */ /* 0x000fc80000010000 */
[----:B------:R-:W-:-:S04]  /*0f10*/  FADD.FTZ R40, R62, R41 ;  /* 0x000000293e287221 */ /* 0x000fc80000010000 */
[----:B------:R-:W-:-:S04]  /*0f20*/  FADD.FTZ R40, R65, R40 ;  /* 0x0000002841287221 */ /* 0x000fc80000010000 */
[----:B------:R-:W-:-:S05]  /*0f30*/  FADD.FTZ R40, R63, R40 ;  /* 0x000000283f287221 */ /* 0x000fca0000010000 */
[----:B------:R-:W-:-:S05]  /*0f40*/  FSEL R41, R40, RZ, !P2 ;  /* 0x000000ff28297208 */ /* 0x000fca0005000000 */
[----:B------:R-:W-:-:S05]  /*0f50*/  FADD.FTZ R41, R64, R41 ;  /* 0x0000002940297221 */ /* 0x000fca0000010000 */
[----:B------:R-:W-:Y:S01]  /*0f60*/  FSEL R41, R41, RZ, !P1 ;  /* 0x000000ff29297208 */ /* 0x000fe20004800000 */
[----:B------:R-:W-:Y:S06]  /*0f70*/  BRA.DIV UR4, `(.L_x_8) ;  /* 0x0000000a04287947 */ /* 0x000fec000b800000 */
[----:B------:R-:W0:Y:S01]  /*0f80*/  SHFL.BFLY PT, R40, R41, 0x1, 0x1f ;  /* 0x0c201f0029287f89 */ /* 0x000e2200000e0000 */
[----:B------:R-:W1:Y:S01]  /*0f90*/  LDC R44, c[0x0][0x400] ;  /* 0x00010000ff2c7b82 */ /* 0x000e620000000800 */
[----:B0-----:R-:W-:-:S05]  /*0fa0*/  FADD.FTZ R42, R41, R40 ;  /* 0x00000028292a7221 */ /* 0x001fca0000010000 */
[----:B------:R-:W0:Y:S02]  /*0fb0*/  SHFL.BFLY PT, R43, R42, 0x2, 0x1f ;  /* 0x0c401f002a2b7f89 */ /* 0x000e2400000e0000 */
[----:B0-----:R-:W-:-:S05]  /*0fc0*/  FADD.FTZ R43, R42, R43 ;  /* 0x0000002b2a2b7221 */ /* 0x001fca0000010000 */
[----:B------:R-:W0:Y:S02]  /*0fd0*/  SHFL.BFLY PT, R40, R43, 0x4, 0x1f ;  /* 0x0c801f002b287f89 */ /* 0x000e2400000e0000 */
[----:B0-----:R-:W-:-:S05]  /*0fe0*/  FADD.FTZ R46, R43, R40 ;  /* 0x000000282b2e7221 */ /* 0x001fca0000010000 */
[----:B------:R-:W0:Y:S02]  /*0ff0*/  SHFL.BFLY PT, R45, R46, 0x8, 0x1f ;  /* 0x0d001f002e2d7f89 */ /* 0x000e2400000e0000 */
[----:B0-----:R-:W-:-:S05]  /*1000*/  FADD.FTZ R47, R46, R45 ;  /* 0x0000002d2e2f7221 */ /* 0x001fca0000010000 */
[----:B------:R-:W0:Y:S02]  /*1010*/  SHFL.BFLY PT, R40, R47, 0x10, 0x1f ;  /* 0x0e001f002f287f89 */ /* 0x000e2400000e0000 */
[----:B0-----:R-:W-:-:S04]  /*1020*/  FADD.FTZ R45, R47, R40 ;  /* 0x000000282f2d7221 */ /* 0x001fc80000010000 */
[----:B-1----:R-:W-:-:S04]  /*1030*/  FMUL.FTZ R45, R45, R44 ;  /* 0x0000002c2d2d7220 */ /* 0x002fc80000410000 */
[--C-:B------:R-:W-:Y:S01]  /*1040*/  FADD.FTZ R40, R60, -R45.reuse ;  /* 0x8000002d3c287221 */ /* 0x100fe20000010000 */
[--C-:B------:R-:W-:Y:S01]  /*1050*/  FADD.FTZ R41, R67, -R45.reuse ;  /* 0x8000002d43297221 */ /* 0x100fe20000010000 */
[----:B------:R-:W-:Y:S02]  /*1060*/  FADD.FTZ R43, R61, -R45 ;  /* 0x8000002d3d2b7221 */ /* 0x000fe40000010000 */
[----:B------:R-:W-:-:S04]  /*1070*/  FFMA.FTZ R40, R40, R40, RZ ;  /* 0x0000002828287223 */ /* 0x000fc800000100ff */
[----:B------:R-:W-:Y:S01]  /*1080*/  FFMA.FTZ R40, R41, R41, R40 ;  /* 0x0000002929287223 */ /* 0x000fe20000010028 */
[----:B------:R-:W-:-:S03]  /*1090*/  FADD.FTZ R41, R66, -R45 ;  /* 0x8000002d42297221 */ /* 0x000fc60000010000 */
        /* <DEDUP_REMOVED lines=8> */
[----:B------:R-:W-:-:S05]  /*1120*/  FFMA.FTZ R40, R43, R43, R40 ;  /* 0x0000002b2b287223 */ /* 0x000fca0000010028 */
[----:B------:R-:W-:-:S05]  /*1130*/  FSEL R40, R40, RZ, !P2 ;  /* 0x000000ff28287208 */ /* 0x000fca0005000000 */
[----:B------:R-:W-:-:S05]  /*1140*/  FFMA.FTZ R40, R41, R41, R40 ;  /* 0x0000002929287223 */ /* 0x000fca0000010028 */
[----:B------:R-:W-:-:S05]  /*1150*/  FSEL R40, R40, RZ, !P1 ;  /* 0x000000ff28287208 */ /* 0x000fca0004800000 */
[----:B------:R-:W0:Y:S02]  /*1160*/  SHFL.BFLY PT, R41, R40, 0x1, 0x1f ;  /* 0x0c201f0028297f89 */ /* 0x000e2400000e0000 */
[----:B0-----:R-:W-:-:S05]  /*1170*/  FADD.FTZ R41, R40, R41 ;  /* 0x0000002928297221 */ /* 0x001fca0000010000 */
[----:B------:R-:W0:Y:S02]  /*1180*/  SHFL.BFLY PT, R42, R41, 0x2, 0x1f ;  /* 0x0c401f00292a7f89 */ /* 0x000e2400000e0000 */
[----:B0-----:R-:W-:-:S05]  /*1190*/  FADD.FTZ R42, R41, R42 ;  /* 0x0000002a292a7221 */ /* 0x001fca0000010000 */
[----:B------:R-:W0:Y:S02]  /*11a0*/  SHFL.BFLY PT, R43, R42, 0x4, 0x1f ;  /* 0x0c801f002a2b7f89 */ /* 0x000e2400000e0000 */
[----:B0-----:R-:W-:-:S05]  /*11b0*/  FADD.FTZ R43, R42, R43 ;  /* 0x0000002b2a2b7221 */ /* 0x001fca0000010000 */
[----:B------:R-:W0:Y:S02]  /*11c0*/  SHFL.BFLY PT, R46, R43, 0x8, 0x1f ;  /* 0x0d001f002b2e7f89 */ /* 0x000e2400000e0000 */
[----:B0-----:R-:W-:-:S05]  /*11d0*/  FADD.FTZ R46, R43, R46 ;  /* 0x0000002e2b2e7221 */ /* 0x001fca0000010000 */
[----:B------:R0:W1:Y:S02]  /*11e0*/  SHFL.BFLY PT, R47, R46, 0x10, 0x1f ;  /* 0x0e001f002e2f7f89 */ /* 0x00006400000e0000 */
.L_x_23:
[----:B------:R-:W-:Y:S01]  /*11f0*/  FMUL.FTZ R56, R45, R45 ;  /* 0x0000002d2d387220 */ /* 0x000fe20000410000 */
[----:B-1----:R-:W-:Y:S01]  /*1200*/  FADD.FTZ R57, R46, R47 ;  /* 0x0000002f2e397221 */ /* 0x002fe20000010000 */
[----:B------:R-:W1:Y:S01]  /*1210*/  @!P4 LDC.64 R40, c[0x0][0x3c0] ;  /* 0x0000f000ff28cb82 */ /* 0x000e620000000a00 */
[----:B------:R-:W-:Y:S02]  /*1220*/  BSSY.RECONVERGENT B0, `(.L_x_9) ;  /* 0x000005a000007945 */ /* 0x000fe40003800200 */
[----:B------:R-:W-:Y:S01]  /*1230*/  FSEL R47, R56, RZ, P3 ;  /* 0x000000ff382f7208 */ /* 0x000fe20001800000 */
[----:B------:R-:W-:-:S04]  /*1240*/  FFMA.FTZ R44, R57, R44, UR5 ;  /* 0x00000005392c7e23 */ /* 0x000fc8000801002c */
[----:B------:R-:W2:Y:S01]  /*1250*/  @!P4 LDC.64 R42, c[0x0][0x3c8] ;  /* 0x0000f200ff2acb82 */ /* 0x000ea20000000a00 */
[----:B------:R-:W-:-:S04]  /*1260*/  FADD.FTZ R44, R44, R47 ;  /* 0x0000002f2c2c7221 */ /* 0x000fc80000010000 */
[----:B------:R-:W3:Y:S01]  /*1270*/  MUFU.RSQ R57, R44 ;  /* 0x0000002c00397308 */ /* 0x000ee20000001400 */
[----:B-1----:R-:W-:-:S05]  /*1280*/  @!P4 IMAD.WIDE R40, R53, 0x4, R40 ;  /* 0x000000043528c825 */ /* 0x002fca00078e0228 */
[----:B------:R1:W-:Y:S01]  /*1290*/  @!P4 STG.E desc[UR6][R40.64], R45 ;  /* 0x0000002d2800c986 */ /* 0x0003e2000c101906 */
[----:B--2---:R-:W-:-:S05]  /*12a0*/  @!P4 IMAD.WIDE R42, R53, 0x4, R42 ;  /* 0x00000004352ac825 */ /* 0x004fca00078e022a */
[----:B---3--:R1:W-:Y:S01]  /*12b0*/  @!P4 STG.E desc[UR6][R42.64], R57 ;  /* 0x000000392a00c986 */ /* 0x0083e2000c101906 */
[----:B------:R-:W-:Y:S05]  /*12c0*/  @P2 BRA `(.L_x_10) ;  /* 0x00000004003c2947 */ /* 0x000fea0003800000 */
[----:B-1----:R-:W-:Y:S01]  /*12d0*/  FSEL R41, R45, RZ, !P3 ;  /* 0x000000ff2d297208 */ /* 0x002fe20005800000 */
[----:B------:R-:W-:Y:S01]  /*12e0*/  IMAD.U32 R44, R12, 0x10000, RZ ;  /* 0x000100000c2c7824 */ /* 0x000fe200078e00ff */
[----:B------:R-:W-:Y:S01]  /*12f0*/  SHF.L.U32 R42, R20, 0x10, RZ ;  /* 0x00000010142a7819 */ /* 0x000fe200000006ff */
[----:B------:R-:W-:Y:S01]  /*1300*/  IMAD.U32 R59, R8, 0x10000, RZ ;  /* 0x00010000083b7824 */ /* 0x000fe200078e00ff */
[----:B0-----:R-:W-:Y:S01]  /*1310*/  SHF.L.U32 R46, R24, 0x10, RZ ;  /* 0x00000010182e7819 */ /* 0x001fe200000006ff */
[--C-:B------:R-:W-:Y:S01]  /*1320*/  FADD.FTZ R40, R60, -R41.reuse ;  /* 0x800000293c287221 */ /* 0x100fe20000010000 */
[--C-:B------:R-:W-:Y:S01]  /*1330*/  FADD.FTZ R56, R67, -R41.reuse ;  /* 0x8000002943387221 */ /* 0x100fe20000010000 */
[----:B------:R-:W-:Y:S01]  /*1340*/  SHF.L.U32 R43, R16, 0x10, RZ ;  /* 0x00000010102b7819 */ /* 0x000fe200000006ff */
[----:B------:R-:W-:Y:S02]  /*1350*/  IMAD.U32 R75, R25, 0x10000, RZ ;  /* 0x00010000194b7824 */ /* 0x000fe400078e00ff */
[----:B------:R-:W-:Y:S01]  /*1360*/  FMUL.FTZ R71, R57, R40 ;  /* 0x0000002839477220 */ /* 0x000fe20000410000 */
[----:B------:R-:W-:Y:S01]  /*1370*/  SHF.L.U32 R45, R9, 0x10, RZ ;  /* 0x00000010092d7819 */ /* 0x000fe200000006ff */
[----:B------:R-:W-:Y:S01]  /*1380*/  FMUL.FTZ R56, R57, R56 ;  /* 0x0000003839387220 */ /* 0x000fe20000410000 */
[----:B------:R-:W-:Y:S01]  /*1390*/  SHF.L.U32 R47, R21, 0x10, RZ ;  /* 0x00000010152f7819 */ /* 0x000fe200000006ff */
[----:B------:R-:W-:Y:S01]  /*13a0*/  FFMA.FTZ R40, R71, R42, R44 ;  /* 0x0000002a47287223 */ /* 0x000fe2000001002c */
[----:B------:R-:W-:Y:S01]  /*13b0*/  FADD.FTZ R42, R61, -R41 ;  /* 0x800000293d2a7221 */ /* 0x000fe20000010000 */
[----:B------:R-:W-:Y:S01]  /*13c0*/  FFMA.FTZ R71, R71, R46, R43 ;  /* 0x0000002e47477223 */ /* 0x000fe2000001002b */
[----:B------:R-:W-:Y:S01]  /*13d0*/  FFMA.FTZ R59, R56, R59, R45 ;  /* 0x0000003b383b7223 */ /* 0x000fe2000001002d */
[----:B------:R-:W-:Y:S01]  /*13e0*/  SHF.L.U32 R43, R7, 0x10, RZ ;  /* 0x00000010072b7819 */ /* 0x000fe200000006ff */
[----:B------:R-:W-:Y:S01]  /*13f0*/  IMAD.U32 R45, R10, 0x10000, RZ ;  /* 0x000100000a2d7824 */ /* 0x000fe200078e00ff */
[----:B------:R-:W-:Y:S01]  /*1400*/  SHF.L.U32 R73, R13, 0x10, RZ ;  /* 0x000000100d497819 */ /* 0x000fe200000006ff */
[----:B------:R-:W-:Y:S01]  /*1410*/  FMUL.FTZ R42, R57, R42 ;  /* 0x0000002a392a7220 */ /* 0x000fe20000410000 */
[----:B------:R-:W-:Y:S01]  /*1420*/  SHF.L.U32 R46, R17, 0x10, RZ ;  /* 0x00000010112e7819 */ /* 0x000fe200000006ff */
[----:B------:R-:W-:Y:S01]  /*1430*/  FADD.FTZ R58, R66, -R41 ;  /* 0x80000029423a7221 */ /* 0x000fe20000010000 */
[----:B------:R-:W-:Y:S01]  /*1440*/  FFMA.FTZ R44, R56, R43, R45 ;  /* 0x0000002b382c7223 */ /* 0x000fe2000001002d */
[C---:B------:R-:W-:Y:S01]  /*1450*/  FFMA.FTZ R56, R42.reuse, R47, R73 ;  /* 0x0000002f2a387223 */ /* 0x040fe20000010049 */
[----:B------:R-:W-:Y:S01]  /*1460*/  SHF.L.U32 R47, R5, 0x10, RZ ;  /* 0x00000010052f7819 */ /* 0x000fe200000006ff */
[----:B------:R-:W-:Y:S01]  /*1470*/  FFMA.FTZ R45, R42, R75, R46 ;  /* 0x0000004b2a2d7223 */ /* 0x000fe2000001002e */
[----:B------:R-:W-:Y:S01]  /*1480*/  SHF.L.U32 R68, R48, 0x10, RZ ;  /* 0x0000001030447819 */ /* 0x000fe200000006ff */
[----:B------:R-:W-:Y:S01]  /*1490*/  FMUL.FTZ R58, R57, R58 ;  /* 0x0000003a393a7220 */ /* 0x000fe20000410000 */
[----:B------:R-:W-:Y:S01]  /*14a0*/  SHF.L.U32 R75, R6, 0x10, RZ ;  /* 0x00000010064b7819 */ /* 0x000fe200000006ff */
[----:B------:R-:W-:-:S02]  /*14b0*/  IMAD.U32 R43, R11, 0x10000, RZ ;  /* 0x000100000b2b7824 */ /* 0x000fc400078e00ff */
[----:B------:R-:W-:Y:S01]  /*14c0*/  FADD.FTZ R42, R62, -R41 ;  /* 0x800000293e2a7221 */ /* 0x000fe20000010000 */
[----:B------:R-:W-:Y:S01]  /*14d0*/  FFMA.FTZ R68, R58, R47, R68 ;  /* 0x0000002f3a447223 */ /* 0x000fe20000010044 */
[----:B------:R-:W-:Y:S01]  /*14e0*/  SHF.L.U32 R47, R14, 0x10, RZ ;  /* 0x000000100e2f7819 */ /* 0x000fe200000006ff */
[----:B------:R-:W-:Y:S01]  /*14f0*/  FFMA.FTZ R75, R58, R75, R43 ;  /* 0x0000004b3a4b7223 */ /* 0x000fe2000001002b */
[----:B------:R-:W-:Y:S02]  /*1500*/  IMAD.U32 R43, R22, 0x10000, RZ ;  /* 0x00010000162b7824 */ /* 0x000fe400078e00ff */
[----:B------:R-:W-:Y:S01]  /*1510*/  FMUL.FTZ R46, R57, R42 ;  /* 0x0000002a392e7220 */ /* 0x000fe20000410000 */
[----:B------:R-:W-:Y:S01]  /*1520*/  SHF.L.U32 R73, R26, 0x10, RZ ;  /* 0x000000101a497819 */ /* 0x000fe200000006ff */
[----:B------:R-:W-:Y:S01]  /*1530*/  IMAD.U32 R58, R18, 0x10000, RZ ;  /* 0x00010000123a7824 */ /* 0x000fe200078e00ff */
[----:B------:R-:W-:Y:S01]  /*1540*/  SHF.L.U32 R77, R4, 0x10, RZ ;  /* 0x00000010044d7819 */ /* 0x000fe200000006ff */
[C---:B------:R-:W-:Y:S01]  /*1550*/  FFMA.FTZ R42, R46.reuse, R43, R47 ;  /* 0x0000002b2e2a7223 */ /* 0x040fe2000001002f */
[----:B------:R-:W-:Y:S01]  /*1560*/  SHF.L.U32 R43, R49, 0x10, RZ ;  /* 0x00000010312b7819 */ /* 0x000fe200000006ff */
[----:B------:R-:W-:Y:S01]  /*1570*/  FFMA.FTZ R46, R46, R73, R58 ;  /* 0x000000492e2e7223 */ /* 0x000fe2000001003a */
[----:B------:R-:W-:Y:S01]  /*1580*/  FADD.FTZ R58, R65, -R41 ;  /* 0x80000029413a7221 */ /* 0x000fe20000010000 */
[----:B------:R-:W-:Y:S01]  /*1590*/  SHF.L.U32 R70, R50, 0x10, RZ ;  /* 0x0000001032467819 */ /* 0x000fe200000006ff */
[----:B------:R-:W-:Y:S01]  /*15a0*/  IMAD.U32 R73, R3, 0x10000, RZ ;  /* 0x0001000003497824 */ /* 0x000fe200078e00ff */
[----:B------:R-:W-:Y:S01]  /*15b0*/  F2FP.BF16.F32.PACK_AB R40, R59, R40 ;  /* 0x000000283b28723e */ /* 0x000fe200000010ff */
[----:B------:R-:W-:Y:S01]  /*15c0*/  FMUL.FTZ R58, R57, R58 ;  /* 0x0000003a393a7220 */ /* 0x000fe20000410000 */
[----:B------:R-:W-:Y:S01]  /*15d0*/  IMAD.U32 R47, R15, 0x10000, RZ ;  /* 0x000100000f2f7824 */ /* 0x000fe200078e00ff */
[----:B------:R-:W-:-:S02]  /*15e0*/  F2FP.BF16.F32.PACK_AB R45, R68, R45 ;  /* 0x0000002d442d723e */ /* 0x000fc400000010ff */
[C---:B------:R-:W-:Y:S01]  /*15f0*/  FFMA.FTZ R77, R58.reuse, R77, R43 ;  /* 0x0000004d3a4d7223 */ /* 0x040fe2000001002b */
[----:B------:R-:W-:Y:S01]  /*1600*/  FFMA.FTZ R73, R58, R73, R70 ;  /* 0x000000493a497223 */ /* 0x000fe20000010046 */
[----:B------:R-:W-:Y:S01]  /*1610*/  FADD.FTZ R58, R63, -R41 ;  /* 0x800000293f3a7221 */ /* 0x000fe20000010000 */
[----:B------:R-:W-:Y:S02]  /*1620*/  SHF.L.U32 R43, R23, 0x10, RZ ;  /* 0x00000010172b7819 */ /* 0x000fe400000006ff */
[----:B------:R-:W-:Y:S01]  /*1630*/  SHF.L.U32 R70, R19, 0x10, RZ ;  /* 0x0000001013467819 */ /* 0x000fe200000006ff */
[----:B------:R-:W-:Y:S01]  /*1640*/  FMUL.FTZ R58, R57, R58 ;  /* 0x0000003a393a7220 */ /* 0x000fe20000410000 */
[----:B------:R-:W-:Y:S02]  /*1650*/  F2FP.BF16.F32.PACK_AB R42, R77, R42 ;  /* 0x0000002a4d2a723e */ /* 0x000fe400000010ff */
[----:B------:R-:W-:Y:S01]  /*1660*/  F2FP.BF16.F32.PACK_AB R46, R73, R46 ;  /* 0x0000002e492e723e */ /* 0x000fe200000010ff */
[----:B------:R-:W-:Y:S01]  /*1670*/  FFMA.FTZ R43, R58, R43, R47 ;  /* 0x0000002b3a2b7223 */ /* 0x000fe2000001002f */
[----:B------:R-:W-:-:S02]  /*1680*/  SHF.L.U32 R47, R27, 0x10, RZ ;  /* 0x000000101b2f7819 */ /* 0x000fc400000006ff */
[----:B------:R-:W-:-:S03]  /*1690*/  F2FP.BF16.F32.PACK_AB R44, R44, R71 ;  /* 0x000000472c2c723e */ /* 0x000fc600000010ff */
[----:B------:R-:W-:Y:S01]  /*16a0*/  FFMA.FTZ R47, R58, R47, R70 ;  /* 0x0000002f3a2f7223 */ /* 0x000fe20000010046 */
[----:B------:R-:W-:Y:S01]  /*16b0*/  FADD.FTZ R58, R64, -R41 ;  /* 0x80000029403a7221 */ /* 0x000fe20000010000 */
[----:B------:R-:W-:Y:S02]  /*16c0*/  IMAD.U32 R41, R2, 0x10000, RZ ;  /* 0x0001000002297824 */ /* 0x000fe400078e00ff */
[----:B------:R-:W-:Y:S02]  /*16d0*/  IMAD.U32 R70, R52, 0x10000, RZ ;  /* 0x0001000034467824 */ /* 0x000fe400078e00ff */
[----:B------:R-:W-:Y:S01]  /*16e0*/  FMUL.FTZ R58, R57, R58 ;  /* 0x0000003a393a7220 */ /* 0x000fe20000410000 */
[----:B------:R-:W-:-:S05]  /*16f0*/  SHF.L.U32 R57, R51, 0x10, RZ ;  /* 0x0000001033397819 */ /* 0x000fca00000006ff */
[----:B------:R-:W-:Y:S01]  /*1700*/  FFMA.FTZ R72, R58, R41, R57 ;  /* 0x000000293a487223 */ /* 0x000fe20000010039 */
[----:B------:R-:W-:-:S04]  /*1710*/  SHF.L.U32 R41, R0, 0x10, RZ ;  /* 0x0000001000297819 */ /* 0x000fc800000006ff */
[----:B------:R-:W-:Y:S01]  /*1720*/  F2FP.BF16.F32.PACK_AB R43, R72, R43 ;  /* 0x0000002b482b723e */ /* 0x000fe200000010ff */
[----:B------:R-:W-:Y:S01]  /*1730*/  FFMA.FTZ R70, R58, R41, R70 ;  /* 0x000000293a467223 */ /* 0x000fe20000010046 */
[----:B------:R-:W-:Y:S01]  /*1740*/  F2FP.BF16.F32.PACK_AB R41, R75, R56 ;  /* 0x000000384b29723e */ /* 0x000fe200000010ff */
[----:B------:R-:W0:Y:S03]  /*1750*/  LDC.64 R58, c[0x0][0x428] ;  /* 0x00010a00ff3a7b82 */ /* 0x000e260000000a00 */
[----:B------:R-:W-:-:S05]  /*1760*/  F2FP.BF16.F32.PACK_AB R47, R70, R47 ;  /* 0x0000002f462f723e */ /* 0x000fca00000010ff */
[----:B------:R-:W1:Y:S01]  /*1770*/  LDC.64 R56, c[0x0][0x430] ;  /* 0x00010c00ff387b82 */ /* 0x000e620000000a00 */
[----:B0-----:R-:W-:-:S05]  /*1780*/  IMAD.WIDE.U32 R58, R69, 0x10, R58 ;  /* 0x00000010453a7825 */ /* 0x001fca00078e003a */
[----:B------:R2:W-:Y:S01]  /*1790*/  STG.E.128 desc[UR6][R58.64], R40 ;  /* 0x000000283a007986 */ /* 0x0005e2000c101d06 */
[----:B-1----:R-:W-:-:S05]  /*17a0*/  IMAD.WIDE.U32 R56, R69, 0x10, R56 ;  /* 0x0000001045387825 */ /* 0x002fca00078e0038 */
[----:B------:R2:W-:Y:S02]  /*17b0*/  STG.E.128 desc[UR6][R56.64], R44 ;  /* 0x0000002c38007986 */ /* 0x0005e4000c101d06 */
.L_x_10:
[----:B------:R-:W-:Y:S05]  /*17c0*/  BSYNC.RECONVERGENT B0 ;  /* 0x0000000000007941 */ /* 0x000fea0003800200 */
.L_x_9:
[----:B-12---:R-:W1:Y:S02]  /*17d0*/  LDC.64 R40, c[0x0][0x380] ;  /* 0x0000e000ff287b82 */ /* 0x006e640000000a00 */
[----:B-1----:R-:W-:-:S04]  /*17e0*/  LEA R53, R40, R53, 0x2 ;  /* 0x0000003528357211 */ /* 0x002fc800078e10ff */
[----:B------:R-:W-:-:S13]  /*17f0*/  ISETP.GE.AND P1, PT, R53, R41, PT ;  /* 0x000000293500720c */ /* 0x000fda0003f26270 */
[----:B------:R-:W-:Y:S05]  /*1800*/  @!P1 BRA `(.L_x_11) ;  /* 0xffffffec000c9947 */ /* 0x000fea000383ffff */
[----:B------:R-:W-:Y:S05]  /*1810*/  EXIT ;  /* 0x000000000000794d */ /* 0x000fea0003800000 */
.L_x_8:
[----:B------:R-:W-:Y:S01]  /*1820*/  HFMA2 R71, -RZ, RZ, 0, 1.847743988037109375e-06 ;  /* 0x0000001fff477431 */ /* 0x000fe200000001ff */
[----:B------:R-:W-:Y:S01]  /*1830*/  BSSY B0, `(.L_x_12) ;  /* 0x0000007000007945 */ /* 0x000fe20003800000 */
[----:B------:R-:W-:Y:S01]  /*1840*/  MOV R59, R41 ;  /* 0x00000029003b7202 */ /* 0x000fe20000000f00 */
[----:B------:R-:W-:Y:S01]  /*1850*/  IMAD.MOV.U32 R58, RZ, RZ, 0x1 ;  /* 0x00000001ff3a7424 */ /* 0x000fe200078e00ff */
[----:B------:R-:W-:-:S07]  /*1860*/  MOV R56, 0xffffffff ;  /* 0xffffffff00387802 */ /* 0x000fce0000000f00 */
[----:B------:R-:W-:Y:S05]  /*1870*/  WARPSYNC.COLLECTIVE R56, `(.L_x_13) ;  /* 0x0000000038087348 */ /* 0x000fea0003c00000 */
[----:B------:R0:W1:Y:S02]  /*1880*/  SHFL.BFLY P5, R57, R59, R58, R71 ;  /* 0x0c00003a3b397389 */ /* 0x00006400000a0047 */
[----:B01----:R-:W-:Y:S05]  /*1890*/  ENDCOLLECTIVE ;  /* 0x000000000000791b */ /* 0x003fea0003800000 */
.L_x_13:
[----:B------:R-:W-:Y:S05]  /*18a0*/  BSYNC B0 ;  /* 0x0000000000007941 */ /* 0x000fea0003800000 */
.L_x_12:
[----:B------:R-:W-:Y:S02]  /*18b0*/  IMAD.MOV.U32 R40, RZ, RZ, R57 ;  /* 0x000000ffff287224 */ /* 0x000fe400078e0039 */
[----:B------:R-:W-:Y:S02]  /*18c0*/  HFMA2 R58, -RZ, RZ, 0, 1.1920928955078125e-07 ;  /* 0x00000002ff3a7431 */ /* 0x000fe400000001ff */
[----:B------:R-:W-:Y:S01]  /*18d0*/  IMAD.MOV.U32 R71, RZ, RZ, 0x1f ;  /* 0x0000001fff477424 */ /* 0x000fe200078e00ff */
[----:B------:R-:W-:Y:S01]  /*18e0*/  MOV R56, 0xffffffff ;  /* 0xffffffff00387802 */ /* 0x000fe20000000f00 */
[----:B------:R-:W-:Y:S01]  /*18f0*/  FADD.FTZ R42, R41, R40 ;  /* 0x00000028292a7221 */ /* 0x000fe20000010000 */
[----:B------:R-:W0:Y:S04]  /*1900*/  LDC R44, c[0x0][0x400] ;  /* 0x00010000ff2c7b82 */ /* 0x000e280000000800 */
[----:B------:R-:W-:-:S07]  /*1910*/  MOV R59, R42 ;  /* 0x0000002a003b7202 */ /* 0x000fce0000000f00 */
[----:B0-----:R-:W-:Y:S05]  /*1920*/  WARPSYNC.COLLECTIVE R56, `(.L_x_14) ;  /* 0x0000000038087348 */ /* 0x001fea0003c00000 */
[----:B------:R1:W2:Y:S02]  /*1930*/  SHFL.BFLY P5, R57, R59, R58, R71 ;  /* 0x0c00003a3b397389 */ /* 0x0002a400000a0047 */
[----:B012---:R-:W-:Y:S05]  /*1940*/  ENDCOLLECTIVE ;  /* 0x000000000000791b */ /* 0x007fea0003800000 */
.L_x_14:
[----:B------:R-:W-:Y:S01]  /*1950*/  HFMA2 R58, -RZ, RZ, 0, 2.384185791015625e-07 ;  /* 0x00000004ff3a7431 */ /* 0x000fe200000001ff */
[----:B------:R-:W-:-:S05]  /*1960*/  MOV R43, R57 ;  /* 0x00000039002b7202 */ /* 0x000fca0000000f00 */
[----:B------:R-:W-:-:S04]  /*1970*/  FADD.FTZ R43, R42, R43 ;  /* 0x0000002b2a2b7221 */ /* 0x000fc80000010000 */
[----:B------:R-:W-:-:S07]  /*1980*/  IMAD.MOV.U32 R59, RZ, RZ, R43 ;  /* 0x000000ffff3b7224 */ /* 0x000fce00078e002b */
[----:B------:R-:W-:Y:S05]  /*1990*/  WARPSYNC.COLLECTIVE R56, `(.L_x_15) ;  /* 0x0000000038087348 */ /* 0x000fea0003c00000 */
[----:B------:R0:W1:Y:S02]  /*19a0*/  SHFL.BFLY P5, R57, R59, R58, R71 ;  /* 0x0c00003a3b397389 */ /* 0x00006400000a0047 */
[----:B01----:R-:W-:Y:S05]  /*19b0*/  ENDCOLLECTIVE ;  /* 0x000000000000791b */ /* 0x003fea0003800000 */
.L_x_15:
[----:B------:R-:W-:Y:S01]  /*19c0*/  HFMA2 R58, -RZ, RZ, 0, 4.76837158203125e-07 ;  /* 0x00000008ff3a7431 */ /* 0x000fe200000001ff */
[----:B------:R-:W-:-:S05]  /*19d0*/  MOV R40, R57 ;  /* 0x0000003900287202 */ /* 0x000fca0000000f00 */
[----:B------:R-:W-:-:S04]  /*19e0*/  FADD.FTZ R46, R43, R40 ;  /* 0x000000282b2e7221 */ /* 0x000fc80000010000 */
[----:B------:R-:W-:-:S07]  /*19f0*/  IMAD.MOV.U32 R59, RZ, RZ, R46 ;  /* 0x000000ffff3b7224 */ /* 0x000fce00078e002e */
[----:B------:R-:W-:Y:S05]  /*1a00*/  WARPSYNC.COLLECTIVE R56, `(.L_x_16) ;  /* 0x0000000038087348 */ /* 0x000fea0003c00000 */
[----:B------:R0:W1:Y:S02]  /*1a10*/  SHFL.BFLY P5, R57, R59, R58, R71 ;  /* 0x0c00003a3b397389 */ /* 0x00006400000a0047 */
[----:B01----:R-:W-:Y:S05]  /*1a20*/  ENDCOLLECTIVE ;  /* 0x000000000000791b */ /* 0x003fea0003800000 */
.L_x_16:
[----:B------:R-:W-:Y:S01]  /*1a30*/  HFMA2 R58, -RZ, RZ, 0, 9.5367431640625e-07 ;  /* 0x00000010ff3a7431 */ /* 0x000fe200000001ff */
[----:B------:R-:W-:-:S05]  /*1a40*/  MOV R45, R57 ;  /* 0x00000039002d7202 */ /* 0x000fca0000000f00 */
[----:B------:R-:W-:-:S04]  /*1a50*/  FADD.FTZ R47, R46, R45 ;  /* 0x0000002d2e2f7221 */ /* 0x000fc80000010000 */
[----:B------:R-:W-:-:S07]  /*1a60*/  IMAD.MOV.U32 R59, RZ, RZ, R47 ;  /* 0x000000ffff3b7224 */ /* 0x000fce00078e002f */
[----:B------:R-:W-:Y:S05]  /*1a70*/  WARPSYNC.COLLECTIVE R56, `(.L_x_17) ;  /* 0x0000000038087348 */ /* 0x000fea0003c00000 */
[----:B------:R0:W1:Y:S02]  /*1a80*/  SHFL.BFLY P5, R57, R59, R58, R71 ;  /* 0x0c00003a3b397389 */ /* 0x00006400000a0047 */
[----:B01----:R-:W-:Y:S05]  /*1a90*/  ENDCOLLECTIVE ;  /* 0x000000000000791b */ /* 0x003fea0003800000 */
.L_x_17:
[----:B------:R-:W-:Y:S01]  /*1aa0*/  HFMA2 R58, -RZ, RZ, 0, 5.9604644775390625e-08 ;  /* 0x00000001ff3a7431 */ /* 0x000fe200000001ff */
[----:B------:R-:W-:-:S05]  /*1ab0*/  MOV R40, R57 ;  /* 0x0000003900287202 */ /* 0x000fca0000000f00 */
[----:B------:R-:W-:-:S04]  /*1ac0*/  FADD.FTZ R45, R47, R40 ;  /* 0x000000282f2d7221 */ /* 0x000fc80000010000 */
[----:B------:R-:W-:-:S04]  /*1ad0*/  FMUL.FTZ R45, R45, R44 ;  /* 0x0000002c2d2d7220 */ /* 0x000fc80000410000 */
[--C-:B------:R-:W-:Y:S01]  /*1ae0*/  FADD.FTZ R40, R60, -R45.reuse ;  /* 0x8000002d3c287221 */ /* 0x100fe20000010000 */
[----:B------:R-:W-:-:S03]  /*1af0*/  FADD.FTZ R41, R67, -R45 ;  /* 0x8000002d43297221 */ /* 0x000fc60000010000 */
[----:B------:R-:W-:-:S04]  /*1b00*/  FFMA.FTZ R40, R40, R40, RZ ;  /* 0x0000002828287223 */ /* 0x000fc800000100ff */
[----:B------:R-:W-:Y:S01]  /*1b10*/  FFMA.FTZ R40, R41, R41, R40 ;  /* 0x0000002929287223 */ /* 0x000fe20000010028 */
[----:B------:R-:W-:-:S04]  /*1b20*/  FADD.FTZ R41, R61, -R45 ;  /* 0x8000002d3d297221 */ /* 0x000fc80000010000 */
        /* <DEDUP_REMOVED lines=10> */
[----:B------:R-:W-:-:S05]  /*1bd0*/  FSEL R40, R40, RZ, !P2 ;  /* 0x000000ff28287208 */ /* 0x000fca0005000000 */
[----:B------:R-:W-:-:S05]  /*1be0*/  FFMA.FTZ R40, R41, R41, R40 ;  /* 0x0000002929287223 */ /* 0x000fca0000010028 */
[----:B------:R-:W-:-:S05]  /*1bf0*/  FSEL R40, R40, RZ, !P1 ;  /* 0x000000ff28287208 */ /* 0x000fca0004800000 */
[----:B------:R-:W-:-:S07]  /*1c00*/  IMAD.MOV.U32 R59, RZ, RZ, R40 ;  /* 0x000000ffff3b7224 */ /* 0x000fce00078e0028 */
[----:B------:R-:W-:Y:S05]  /*1c10*/  WARPSYNC.COLLECTIVE R56, `(.L_x_18) ;  /* 0x0000000038087348 */ /* 0x000fea0003c00000 */
[----:B------:R0:W1:Y:S02]  /*1c20*/  SHFL.BFLY P5, R57, R59, R58, R71 ;  /* 0x0c00003a3b397389 */ /* 0x00006400000a0047 */
[----:B01----:R-:W-:Y:S05]  /*1c30*/  ENDCOLLECTIVE ;  /* 0x000000000000791b */ /* 0x003fea0003800000 */
.L_x_18:
[----:B------:R-:W-:Y:S01]  /*1c40*/  HFMA2 R58, -RZ, RZ, 0, 1.1920928955078125e-07 ;  /* 0x00000002ff3a7431 */ /* 0x000fe200000001ff */
[----:B------:R-:W-:-:S05]  /*1c50*/  MOV R41, R57 ;  /* 0x0000003900297202 */ /* 0x000fca0000000f00 */
[----:B------:R-:W-:-:S04]  /*1c60*/  FADD.FTZ R41, R40, R41 ;  /* 0x0000002928297221 */ /* 0x000fc80000010000 */
[----:B------:R-:W-:-:S07]  /*1c70*/  IMAD.MOV.U32 R59, RZ, RZ, R41 ;  /* 0x000000ffff3b7224 */ /* 0x000fce00078e0029 */
[----:B------:R-:W-:Y:S05]  /*1c80*/  WARPSYNC.COLLECTIVE R56, `(.L_x_19) ;  /* 0x0000000038087348 */ /* 0x000fea0003c00000 */
[----:B------:R0:W1:Y:S02]  /*1c90*/  SHFL.BFLY P5, R57, R59, R58, R71 ;  /* 0x0c00003a3b397389 */ /* 0x00006400000a0047 */
[----:B01----:R-:W-:Y:S05]  /*1ca0*/  ENDCOLLECTIVE ;  /* 0x000000000000791b */ /* 0x003fea0003800000 */
.L_x_19:
[----:B------:R-:W-:Y:S01]  /*1cb0*/  HFMA2 R58, -RZ, RZ, 0, 2.384185791015625e-07 ;  /* 0x00000004ff3a7431 */ /* 0x000fe200000001ff */
[----:B------:R-:W-:-:S05]  /*1cc0*/  MOV R42, R57 ;  /* 0x00000039002a7202 */ /* 0x000fca0000000f00 */
[----:B------:R-:W-:-:S04]  /*1cd0*/  FADD.FTZ R42, R41, R42 ;  /* 0x0000002a292a7221 */ /* 0x000fc80000010000 */
[----:B------:R-:W-:-:S07]  /*1ce0*/  IMAD.MOV.U32 R59, RZ, RZ, R42 ;  /* 0x000000ffff3b7224 */ /* 0x000fce00078e002a */
[----:B------:R-:W-:Y:S05]  /*1cf0*/  WARPSYNC.COLLECTIVE R56, `(.L_x_20) ;  /* 0x0000000038087348 */ /* 0x000fea0003c00000 */
[----:B------:R0:W1:Y:S02]  /*1d00*/  SHFL.BFLY P5, R57, R59, R58, R71 ;  /* 0x0c00003a3b397389 */ /* 0x00006400000a0047 */
[----:B01----:R-:W-:Y:S05]  /*1d10*/  ENDCOLLECTIVE ;  /* 0x000000000000791b */ /* 0x003fea0003800000 */
.L_x_20:
[----:B------:R-:W-:Y:S01]  /*1d20*/  HFMA2 R58, -RZ, RZ, 0, 4.76837158203125e-07 ;  /* 0x00000008ff3a7431 */ /* 0x000fe200000001ff */
[----:B------:R-:W-:-:S05]  /*1d30*/  MOV R43, R57 ;  /* 0x00000039002b7202 */ /* 0x000fca0000000f00 */
[----:B------:R-:W-:-:S04]  /*1d40*/  FADD.FTZ R43, R42, R43 ;  /* 0x0000002b2a2b7221 */ /* 0x000fc80000010000 */
[----:B------:R-:W-:-:S07]  /*1d50*/  IMAD.MOV.U32 R59, RZ, RZ, R43 ;  /* 0x000000ffff3b7224 */ /* 0x000fce00078e002b */
[----:B------:R-:W-:Y:S05]  /*1d60*/  WARPSYNC.COLLECTIVE R56, `(.L_x_21) ;  /* 0x0000000038087348 */ /* 0x000fea0003c00000 */
[----:B------:R0:W1:Y:S02]  /*1d70*/  SHFL.BFLY P5, R57, R59, R58, R71 ;  /* 0x0c00003a3b397389 */ /* 0x00006400000a0047 */
[----:B01----:R-:W-:Y:S05]  /*1d80*/  ENDCOLLECTIVE ;  /* 0x000000000000791b */ /* 0x003fea0003800000 */
.L_x_21:
[----:B------:R-:W-:Y:S01]  /*1d90*/  HFMA2 R58, -RZ, RZ, 0, 9.5367431640625e-07 ;  /* 0x00000010ff3a7431 */ /* 0x000fe200000001ff */
[----:B------:R-:W-:-:S05]  /*1da0*/  MOV R46, R57 ;  /* 0x00000039002e7202 */ /* 0x000fca0000000f00 */
[----:B------:R-:W-:-:S04]  /*1db0*/  FADD.FTZ R46, R43, R46 ;  /* 0x0000002e2b2e7221 */ /* 0x000fc80000010000 */
[----:B------:R-:W-:-:S07]  /*1dc0*/  IMAD.MOV.U32 R59, RZ, RZ, R46 ;  /* 0x000000ffff3b7224 */ /* 0x000fce00078e002e */
[----:B------:R-:W-:Y:S05]  /*1dd0*/  WARPSYNC.COLLECTIVE R56, `(.L_x_22) ;  /* 0x0000000038087348 */ /* 0x000fea0003c00000 */
[----:B------:R0:W1:Y:S02]  /*1de0*/  SHFL.BFLY P5, R57, R59, R58, R71 ;  /* 0x0c00003a3b397389 */ /* 0x00006400000a0047 */
[----:B01----:R-:W-:Y:S05]  /*1df0*/  ENDCOLLECTIVE ;  /* 0x000000000000791b */ /* 0x003fea0003800000 */
.L_x_22:
[----:B------:R-:W-:Y:S01]  /*1e00*/  MOV R47, R57 ;  /* 0x00000039002f7202 */ /* 0x000fe20000000f00 */
[----:B------:R-:W-:Y:S06]  /*1e10*/  BRA `(.L_x_23) ;  /* 0xfffffff000f47947 */ /* 0x000fec000383ffff */
.L_x_24:
[----:B------:R-:W-:-:S00]  /*1e20*/  BRA `(.L_x_24) ;  /* 0xfffffffc00fc7947 */ /* 0x000fc0000383ffff */
[----:B------:R-:W-:-:S00]  /*1e30*/  NOP ;  /* 0x0000000000007918 */ /* 0x000fc00000000000 */
        /* <DEDUP_REMOVED lines=12> */
.L_x_5915:


//--------------------- .text._ZN10layer_norm31ln_parallel_residual_fwd_kernelINS_13Kernel_traitsI13__nv_bfloat16S2_S2_S2_fjLj256ELj1ELj4ELj1ELj16ENS_18Kernel_traits_baseILj256ES2_S2_S2_S2_fjLj128EEEEELb0ELb0ELb1EEEvNS_9FwdParamsE --------------------------
	.section	.text._ZN10layer_norm31ln_parallel_residual_fwd_kernelINS_13Kernel_traitsI13__nv_bfloat16S2_S2_S2_fjLj256ELj1ELj4ELj1ELj16ENS_18Kernel_traits_baseILj256ES2_S2_S2_S2_fjLj128EEEEELb0ELb0ELb1EEEvNS_9FwdParamsE,"ax",@progbits
	.align	128
        .global         _ZN10layer_norm31ln_parallel_residual_fwd_kernelINS_13Kernel_traitsI13__nv_bfloat16S2_S2_S2_fjLj256ELj1ELj4ELj1ELj16ENS_18Kernel_traits_baseILj256ES2_S2_S2_S2_fjLj128EEEEELb0ELb0ELb1EEEvNS_9FwdParamsE
        .type           _ZN10layer_norm31ln_parallel_residual_fwd_kernelINS_13Kernel_traitsI13__nv_bfloat16S2_S2_S2_fjLj256ELj1ELj4ELj1ELj16ENS_18Kernel_traits_baseILj256ES2_S2_S2_S2_fjLj128EEEEELb0ELb0ELb1EEEvNS_9FwdParamsE,@function
        .size           _ZN10layer_norm31ln_parallel_residual_fwd_kernelINS_13Kernel_traitsI13__nv_bfloat16S2_S2_S2_fjLj256ELj1ELj4ELj1ELj16ENS_18Kernel_traits_baseILj256ES2_S2_S2_S2_fjLj128EEEEELb0ELb0ELb1EEEvNS_9FwdParamsE,(.L_x_5916 - _ZN10layer_norm31ln_parallel_residual_fwd_kernelINS_13Kernel_traitsI13__nv_bfloat16S2_S2_S2_fjLj256ELj1ELj4ELj1ELj16ENS_18Kernel_traits_baseILj256ES2_S2_S2_S2_fjLj128EEEEELb0ELb0ELb1EEEvNS_9FwdParamsE)
        .other          _ZN10layer_norm31ln_parallel_residual_fwd_kernelINS_13Kernel_traitsI13__nv_bfloat16S2_S2_S2_fjLj256ELj1ELj4ELj1ELj16ENS_18Kernel_traits_baseILj256ES2_S2_S2_S2_fjLj128EEEEELb0ELb0ELb1EEEvNS_9FwdParamsE,@"STO_CUDA_ENTRY STV_DEFAULT"
_ZN10layer_norm31ln_parallel_residual_fwd_kernelINS_13Kernel_traitsI13__nv_bfloat16S2_S2_S2_fjLj256ELj1ELj4ELj1ELj16ENS_18Kernel_traits_baseILj256ES2_S2_S2_S2_fjLj128EEEEELb0ELb0ELb1EEEvNS_9FwdParamsE:
.text._ZN10layer_norm31ln_parallel_residual_fwd_kernelINS_13Kernel_traitsI13__nv_bfloat16S2_S2_S2_fjLj256ELj1ELj4ELj1ELj16ENS_18Kernel_traits_baseILj256ES2_S2_S2_S2_fjLj128EEEEELb0ELb0ELb1EEEvNS_9FwdParamsE:
[----:B------:R-:W-:Y:S01]  /*0000*/  LDC R1, c[0x0][0x37c] ;  /* 0x0000df00ff017b82 */ /* 0x000fe20000000800 */
[----:B------:R-:W0:Y:S01]  /*0010*/  LDCU.64 UR6, c[0x0][0x438] ;  /* 0x00008700ff0677ac */ /* 0x000e220008000a00 */
[----:B------:R-:W1:Y:S06]  /*0020*/  S2R R7, SR_TID.X ;  /* 0x0000000000077919 */ /* 0x000e6c0000002100 */
[----:B------:R-:W2:Y:S01]  /*0030*/  S2UR UR4, SR_CTAID.X ;  /* 0x00000000000479c3 */ /* 0x000ea20000002500 */
[----:B------:R-:W3:Y:S01]  /*0040*/  LDCU.64 UR8, c[0x0][0x440] ;  /* 0x00008800ff0877ac */ /* 0x000ee20008000a00 */
[----:B------:R-:W4:Y:S01]  /*0050*/  LDCU UR5, c[0x0][0x384] ;  /* 0x00007080ff0577ac */ /* 0x000f220008000800 */
[----:B0-----:R-:W-:-:S02]  /*0060*/  ISETP.NE.U32.AND P0, PT, RZ, UR6, PT ;  /* 0x00000006ff007c0c */ /* 0x001fc4000bf05070 */
[----:B---3--:R-:W-:Y:S02]  /*0070*/  ISETP.NE.U32.AND P1, PT, RZ, UR8, PT ;  /* 0x00000008ff007c0c */ /* 0x008fe4000bf25070 */
[----:B------:R-:W-:Y:S01]  /*0080*/  ISETP.NE.AND.EX P0, PT, RZ, UR7, PT, P0 ;  /* 0x00000007ff007c0c */ /* 0x000fe2000bf05300 */
[----:B------:R-:W0:Y:S01]  /*0090*/  LDCU.64 UR6, c[0x0][0x358] ;  /* 0x00006b00ff0677ac */ /* 0x000e220008000a00 */
[----:B------:R-:W-:Y:S01]  /*00a0*/  ISETP.NE.AND.EX P1, PT, RZ, UR9, PT, P1 ;  /* 0x00000009ff007c0c */ /* 0x000fe2000bf25310 */
[----:B------:R-:W3:Y:S01]  /*00b0*/  LDCU.64 UR8, c[0x0][0x3d0] ;  /* 0x00007a00ff0877ac */ /* 0x000ee20008000a00 */
[----:B-1----:R-:W-:Y:S01]  /*00c0*/  LOP3.LUT R20, R7, 0x1f, RZ, 0xc0, !PT ;  /* 0x0000001f07147812 */ /* 0x002fe200078ec0ff */
[----:B--2---:R-:W-:Y:S01]  /*00d0*/  USHF.L.U32 UR4, UR4, 0x2, URZ ;  /* 0x0000000204047899 */ /* 0x004fe200080006ff */
[----:B------:R-:W-:-:S07]  /*00e0*/  SHF.R.U32.HI R0, RZ, 0x5, R7 ;  /* 0x00000005ff007819 */ /* 0x000fce0000011607 */
[----:B------:R-:W1:Y:S01]  /*00f0*/  @P0 LDC.64 R2, c[0x0][0x438] ;  /* 0x00010e00ff020b82 */ /* 0x000e620000000a00 */
[----:B------:R-:W-:Y:S02]  /*0100*/  @!P0 CS2R R8, SRZ ;  /* 0x0000000000088805 */ /* 0x000fe4000001ff00 */
[----:B------:R-:W-:Y:S02]  /*0110*/  @!P0 CS2R R10, SRZ ;  /* 0x00000000000a8805 */ /* 0x000fe4000001ff00 */
[----:B------:R-:W-:Y:S02]  /*0120*/  @!P1 CS2R R18, SRZ ;  /* 0x0000000000129805 */ /* 0x000fe4000001ff00 */
[----:B------:R-:W-:Y:S02]  /*0130*/  @!P1 CS2R R16, SRZ ;  /* 0x0000000000109805 */ /* 0x000fe4000001ff00 */
[----:B------:R-:W-:Y:S02]  /*0140*/  LOP3.LUT R0, R0, UR4, RZ, 0xfc, !PT ;  /* 0x0000000400007c12 */ /* 0x000fe4000f8efcff */
[----:B------:R-:W-:Y:S01]  /*0150*/  SHF.L.U32 R6, R7, 0x4, RZ ;  /* 0x0000000407067819 */ /* 0x000fe200000006ff */
[----:B------:R-:W2:Y:S01]  /*0160*/  @P1 LDC.64 R4, c[0x0][0x440] ;  /* 0x00011000ff041b82 */ /* 0x000ea20000000a00 */
[----:B----4-:R-:W-:-:S02]  /*0170*/  ISETP.GE.AND P2, PT, R0, UR5, PT ;  /* 0x0000000500007c0c */ /* 0x010fc4000bf46270 */
[----:B------:R-:W-:-:S04]  /*0180*/  LOP3.LUT R6, R6, 0x1f0, RZ, 0xc0, !PT ;  /* 0x000001f006067812 */ /* 0x000fc800078ec0ff */
[----:B---3--:R-:W-:-:S04]  /*0190*/  IADD3 R12, P3, PT, R6, UR8, RZ ;  /* 0x00000008060c7c10 */ /* 0x008fc8000ff7e0ff */
[----:B------:R-:W-:Y:S01]  /*01a0*/  IADD3.X R13, PT, PT, RZ, UR9, RZ, P3, !PT ;  /* 0x00000009ff0d7c10 */ /* 0x000fe20009ffe4ff */
[----:B-1----:R-:W-:-:S05]  /*01b0*/  @P0 IMAD.WIDE.U32 R2, R20, 0x10, R2 ;  /* 0x0000001014020825 */ /* 0x002fca00078e0002 */
[----:B0-----:R0:W5:Y:S01]  /*01c0*/  @P0 LDG.E.128 R8, desc[UR6][R2.64] ;  /* 0x0000000602080981 */ /* 0x001162000c1e1d00 */
[----:B--2---:R-:W-:-:S05]  /*01d0*/  @P1 IMAD.WIDE.U32 R4, R20, 0x10, R4 ;  /* 0x0000001014041825 */ /* 0x004fca00078e0004 */
[----:B------:R0:W5:Y:S01]  /*01e0*/  @P1 LDG.E.128 R16, desc[UR6][R4.64] ;  /* 0x0000000604101981 */ /* 0x000162000c1e1d00 */
[----:B------:R-:W-:Y:S05]  /*01f0*/  @P2 EXIT ;  /* 0x000000000000294d */ /* 0x000fea0003800000 */
[----:B------:R-:W1:Y:S01]  /*0200*/  LDC.64 R48, c[0x0][0x3d8] ;  /* 0x0000f600ff307b82 */ /* 0x000e620000000a00 */
[----:B------:R-:W2:Y:S01]  /*0210*/  LDG.E.128 R12, desc[UR6][R12.64] ;  /* 0x000000060c0c7981 */ /* 0x000ea2000c1e1d00 */
[----:B------:R-:W3:Y:S01]  /*0220*/  LDCU.64 UR4, c[0x0][0x3a0] ;  /* 0x00007400ff0477ac */ /* 0x000ee20008000a00 */
[----:B-----5:R-:W-:Y:S02]  /*0230*/  PRMT R34, R9, 0x7632, R34 ;  /* 0x0000763209227816 */ /* 0x020fe40000000022 */
[----:B------:R-:W-:Y:S02]  /*0240*/  PRMT R37, R18, 0x7632, R37 ;  /* 0x0000763212257816 */ /* 0x000fe40000000025 */
[C---:B------:R-:W-:Y:S02]  /*0250*/  PRMT R32, R11.reuse, 0x7632, R32 ;  /* 0x000076320b207816 */ /* 0x040fe40000000020 */
[----:B------:R-:W-:Y:S02]  /*0260*/  PRMT R33, R10, 0x7632, R33 ;  /* 0x000076320a217816 */ /* 0x000fe40000000021 */
[C---:B------:R-:W-:Y:S01]  /*0270*/  PRMT R35, R8.reuse, 0x7632, R35 ;  /* 0x0000763208237816 */ /* 0x040fe20000000023 */
[----:B0-----:R-:W-:Y:S01]  /*0280*/  IMAD.U32 R2, R11, 0x10000, RZ ;  /* 0x000100000b027824 */ /* 0x001fe200078e00ff */
[----:B------:R-:W-:Y:S01]  /*0290*/  PRMT R36, R19, 0x7632, R36 ;  /* 0x0000763213247816 */ /* 0x000fe20000000024 */
[----:B------:R-:W-:Y:S01]  /*02a0*/  IMAD.U32 R5, R8, 0x10000, RZ ;  /* 0x0001000008057824 */ /* 0x000fe200078e00ff */
[----:B------:R-:W-:Y:S01]  /*02b0*/  PRMT R44, R17, 0x7632, R44 ;  /* 0x00007632112c7816 */ /* 0x000fe2000000002c */
[----:B------:R-:W0:Y:S01]  /*02c0*/  LDCU UR8, c[0x0][0x448] ;  /* 0x00008900ff0877ac */ /* 0x000e220008000800 */
[----:B------:R-:W-:-:S02]  /*02d0*/  PRMT R45, R16, 0x7632, R45 ;  /* 0x00007632102d7816 */ /* 0x000fc4000000002d */
[----:B------:R-:W-:Y:S01]  /*02e0*/  SHF.L.U32 R3, R10, 0x10, RZ ;  /* 0x000000100a037819 */ /* 0x000fe200000006ff */
[----:B------:R-:W4:Y:S01]  /*02f0*/  LDCU.64 UR10, c[0x0][0x3a0] ;  /* 0x00007400ff0a77ac */ /* 0x000f220008000a00 */
[----:B-1----:R-:W-:Y:S02]  /*0300*/  IMAD.WIDE.U32 R48, R20, 0x10, R48 ;  /* 0x0000001014307825 */ /* 0x002fe400078e0030 */
[----:B------:R-:W3:Y:S04]  /*0310*/  LDC.64 R20, c[0x0][0x398] ;  /* 0x0000e600ff147b82 */ /* 0x000ee80000000a00 */
[----:B------:R-:W4:Y:S01]  /*0320*/  LDG.E.128 R48, desc[UR6][R48.64] ;  /* 0x0000000630307981 */ /* 0x000f22000c1e1d00 */
[----:B------:R-:W-:Y:S01]  /*0330*/  SHF.L.U32 R4, R9, 0x10, RZ ;  /* 0x0000001009047819 */ /* 0x000fe200000006ff */
[----:B------:R-:W-:Y:S01]  /*0340*/  IMAD.U32 R8, R17, 0x10000, RZ ;  /* 0x0001000011087824 */ /* 0x000fe200078e00ff */
[----:B------:R-:W-:Y:S01]  /*0350*/  SHF.L.U32 R6, R19, 0x10, RZ ;  /* 0x0000001013067819 */ /* 0x000fe200000006ff */
[----:B------:R-:W-:Y:S01]  /*0360*/  IMAD.U32 R34, R34, 0x10000, RZ ;  /* 0x0001000022227824 */ /* 0x000fe200078e00ff */
[----:B------:R-:W-:Y:S01]  /*0370*/  SHF.L.U32 R7, R18, 0x10, RZ ;  /* 0x0000001012077819 */ /* 0x000fe200000006ff */
[----:B------:R-:W-:Y:S01]  /*0380*/  IMAD.U32 R37, R37, 0x10000, RZ ;  /* 0x0001000025257824 */ /* 0x000fe200078e00ff */
[----:B------:R-:W-:-:S02]  /*0390*/  SHF.L.U32 R9, R16, 0x10, RZ ;  /* 0x0000001010097819 */ /* 0x000fc400000006ff */
[----:B------:R-:W-:Y:S02]  /*03a0*/  SHF.L.U32 R32, R32, 0x10, RZ ;  /* 0x0000001020207819 */ /* 0x000fe400000006ff */
[----:B------:R-:W-:Y:S02]  /*03b0*/  SHF.L.U32 R33, R33, 0x10, RZ ;  /* 0x0000001021217819 */ /* 0x000fe400000006ff */
[----:B------:R-:W-:Y:S02]  /*03c0*/  SHF.L.U32 R35, R35, 0x10, RZ ;  /* 0x0000001023237819 */ /* 0x000fe400000006ff */
[----:B------:R-:W-:Y:S02]  /*03d0*/  SHF.L.U32 R36, R36, 0x10, RZ ;  /* 0x0000001024247819 */ /* 0x000fe400000006ff */
[----:B------:R-:W-:Y:S02]  /*03e0*/  SHF.L.U32 R44, R44, 0x10, RZ ;  /* 0x000000102c2c7819 */ /* 0x000fe400000006ff */
[----:B------:R-:W-:-:S02]  /*03f0*/  SHF.L.U32 R45, R45, 0x10, RZ ;  /* 0x000000102d2d7819 */ /* 0x000fc400000006ff */
[C---:B---3--:R-:W-:Y:S01]  /*0400*/  LOP3.LUT P0, RZ, R20.reuse, UR4, RZ, 0xfc, !PT ;  /* 0x0000000414ff7c12 */ /* 0x048fe2000f80fcff */
[----:B------:R-:W1:Y:S01]  /*0410*/  LDCU.U8 UR4, c[0x0][0x410] ;  /* 0x00008200ff0477ac */ /* 0x000e620008000000 */
[----:B------:R-:W-:Y:S02]  /*0420*/  ISETP.NE.U32.AND P1, PT, R20, RZ, PT ;  /* 0x000000ff1400720c */ /* 0x000fe40003f25070 */
[C---:B------:R-:W-:Y:S01]  /*0430*/  LOP3.LUT P0, RZ, R21.reuse, UR5, RZ, 0xfc, P0 ;  /* 0x0000000515ff7c12 */ /* 0x040fe2000800fcff */
[----:B------:R-:W3:Y:S01]  /*0440*/  LDCU UR5, c[0x0][0x388] ;  /* 0x00007100ff0577ac */ /* 0x000ee20008000800 */
[----:B------:R-:W-:Y:S02]  /*0450*/  ISETP.NE.AND.EX P1, PT, R21, RZ, PT, P1 ;  /* 0x000000ff1500720c */ /* 0x000fe40003f25310 */
[----:B-1----:R-:W-:Y:S02]  /*0460*/  ISETP.NE.AND P3, PT, RZ, UR4, PT ;  /* 0x00000004ff007c0c */ /* 0x002fe4000bf65270 */
[C---:B--2---:R-:W-:Y:S01]  /*0470*/  PRMT R55, R12.reuse, 0x7632, R55 ;  /* 0x000076320c377816 */ /* 0x044fe20000000037 */
[----:B------:R-:W-:Y:S01]  /*0480*/  IMAD.U32 R60, R13, 0x10000, RZ ;  /* 0x000100000d3c7824 */ /* 0x000fe200078e00ff */
[----:B------:R-:W-:-:S02]  /*0490*/  SHF.L.U32 R61, R12, 0x10, RZ ;  /* 0x000000100c3d7819 */ /* 0x000fc400000006ff */
[----:B------:R-:W-:Y:S01]  /*04a0*/  PRMT R52, R13, 0x7632, R52 ;  /* 0x000076320d347816 */ /* 0x000fe20000000034 */
[----:B------:R-:W-:Y:S01]  /*04b0*/  IMAD.U32 R55, R55, 0x10000, RZ ;  /* 0x0001000037377824 */ /* 0x000fe200078e00ff */
[C---:B------:R-:W-:Y:S02]  /*04c0*/  PRMT R46, R15.reuse, 0x7632, R46 ;  /* 0x000076320f2e7816 */ /* 0x040fe4000000002e */
[C---:B------:R-:W-:Y:S02]  /*04d0*/  PRMT R13, R14.reuse, 0x7632, R13 ;  /* 0x000076320e0d7816 */ /* 0x040fe4000000000d */
[----:B------:R-:W-:Y:S01]  /*04e0*/  SHF.L.U32 R57, R14, 0x10, RZ ;  /* 0x000000100e397819 */ /* 0x000fe200000006ff */
[----:B------:R-:W-:Y:S01]  /*04f0*/  IMAD.U32 R46, R46, 0x10000, RZ ;  /* 0x000100002e2e7824 */ /* 0x000fe200078e00ff */
[----:B------:R-:W-:Y:S02]  /*0500*/  SHF.L.U32 R10, R15, 0x10, RZ ;  /* 0x000000100f0a7819 */ /* 0x000fe400000006ff */
[----:B------:R-:W-:-:S02]  /*0510*/  SHF.L.U32 R52, R52, 0x10, RZ ;  /* 0x0000001034347819 */ /* 0x000fc400000006ff */
[C---:B----4-:R-:W-:Y:S01]  /*0520*/  PRMT R54, R48.reuse, 0x7632, R54 ;  /* 0x0000763230367816 */ /* 0x050fe20000000036 */
[----:B------:R-:W-:Y:S01]  /*0530*/  IMAD.U32 R56, R48, 0x10000, RZ ;  /* 0x0001000030387824 */ /* 0x000fe200078e00ff */
[----:B------:R-:W-:Y:S01]  /*0540*/  PRMT R48, R50, 0x7632, R48 ;  /* 0x0000763232307816 */ /* 0x000fe20000000030 */
[----:B------:R-:W-:Y:S01]  /*0550*/  IMAD.U32 R11, R51, 0x10000, RZ ;  /* 0x00010000330b7824 */ /* 0x000fe200078e00ff */
[----:B------:R-:W-:Y:S02]  /*0560*/  PRMT R12, R49, 0x7632, R12 ;  /* 0x00007632310c7816 */ /* 0x000fe4000000000c */
[----:B------:R-:W-:Y:S01]  /*0570*/  PRMT R47, R51, 0x7632, R47 ;  /* 0x00007632332f7816 */ /* 0x000fe2000000002f */
[----:B------:R-:W-:Y:S01]  /*0580*/  IMAD.U32 R48, R48, 0x10000, RZ ;  /* 0x0001000030307824 */ /* 0x000fe200078e00ff */
[----:B------:R-:W-:Y:S02]  /*0590*/  SHF.L.U32 R53, R49, 0x10, RZ ;  /* 0x0000001031357819 */ /* 0x000fe400000006ff */
[----:B------:R-:W-:-:S02]  /*05a0*/  SHF.L.U32 R50, R50, 0x10, RZ ;  /* 0x0000001032327819 */ /* 0x000fc400000006ff */
[----:B------:R-:W-:Y:S02]  /*05b0*/  SHF.L.U32 R49, R13, 0x10, RZ ;  /* 0x000000100d317819 */ /* 0x000fe400000006ff */
[----:B------:R-:W-:Y:S02]  /*05c0*/  SHF.L.U32 R54, R54, 0x10, RZ ;  /* 0x0000001036367819 */ /* 0x000fe400000006ff */
[----:B------:R-:W-:Y:S02]  /*05d0*/  SHF.L.U32 R51, R12, 0x10, RZ ;  /* 0x000000100c337819 */ /* 0x000fe400000006ff */
[----:B0--3--:R-:W-:-:S07]  /*05e0*/  SHF.L.U32 R47, R47, 0x10, RZ ;  /* 0x000000102f2f7819 */ /* 0x009fce00000006ff */
.L_x_30:
[----:B------:R-:W-:Y:S01]  /*05f0*/  ISETP.NE.U32.AND P2, PT, RZ, UR10, PT ;  /* 0x0000000aff007c0c */ /* 0x000fe2000bf45070 */
[----:B0-----:R-:W0:Y:S01]  /*0600*/  S2R R43, SR_TID.X ;  /* 0x00000000002b7919 */ /* 0x001e220000002100 */
[----:B------:R-:W-:Y:S01]  /*0610*/  IMAD R30, R0, UR5, RZ ;  /* 0x00000005001e7c24 */ /* 0x000fe2000f8e02ff */
[----:B------:R-:W1:Y:S01]  /*0620*/  @P1 LDC.64 R24, c[0x0][0x398] ;  /* 0x0000e600ff181b82 */ /* 0x000e620000000a00 */
[----:B------:R-:W-:-:S03]  /*0630*/  ISETP.NE.AND.EX P2, PT, RZ, UR11, PT, P2 ;  /* 0x0000000bff007c0c */ /* 0x000fc6000bf45320 */
[----:B------:R-:W-:-:S04]  /*0640*/  SHF.R.S32.HI R31, RZ, 0x1f, R30 ;  /* 0x0000001fff1f7819 */ /* 0x000fc8000001141e */
[----:B------:R-:W2:Y:S01]  /*0650*/  LDC.64 R28, c[0x0][0x390] ;  /* 0x0000e400ff1c7b82 */ /* 0x000ea20000000a00 */
[----:B------:R-:W-:-:S07]  /*0660*/  LEA.HI R31, R31, R30, RZ, 0x3 ;  /* 0x0000001e1f1f7211 */ /* 0x000fce00078f18ff */
[----:B------:R-:W3:Y:S01]  /*0670*/  @P2 LDC.64 R26, c[0x0][0x3a0] ;  /* 0x0000e800ff1a2b82 */ /* 0x000ee20000000a00 */
[----:B0-----:R-:W-:-:S04]  /*0680*/  LOP3.LUT R43, R43, 0x1f, RZ, 0xc0, !PT ;  /* 0x0000001f2b2b7812 */ /* 0x001fc800078ec0ff */
[----:B------:R-:W-:-:S05]  /*0690*/  LEA.HI.SX32 R42, R31, R43, 0x1d ;  /* 0x0000002b1f2a7211 */ /* 0x000fca00078feaff */
[----:B---3--:R-:W-:-:S04]  /*06a0*/  @P2 IMAD.WIDE.U32 R26, R42, 0x10, R26 ;  /* 0x000000102a1a2825 */ /* 0x008fc800078e001a */
[C---:B-1----:R-:W-:Y:S01]  /*06b0*/  @P1 IMAD.WIDE.U32 R24, R42.reuse, 0x10, R24 ;  /* 0x000000102a181825 */ /* 0x042fe200078e0018 */
[----:B------:R2:W3:Y:S04]  /*06c0*/  @P2 LDG.E.128 R12, desc[UR6][R26.64] ;  /* 0x000000061a0c2981 */ /* 0x0004e8000c1e1d00 */
[----:B------:R0:W5:Y:S01]  /*06d0*/  @P1 LDG.E.128 R16, desc[UR6][R24.64] ;  /* 0x0000000618101981 */ /* 0x000162000c1e1d00 */
[----:B--2---:R-:W-:-:S06]  /*06e0*/  IMAD.WIDE.U32 R26, R42, 0x10, R28 ;  /* 0x000000102a1a7825 */ /* 0x004fcc00078e001c */
[----:B------:R-:W5:Y:S01]  /*06f0*/  LDG.E.128 R24, desc[UR6][R26.64] ;  /* 0x000000061a187981 */ /* 0x000f62000c1e1d00 */
[----:B---3--:R-:W-:Y:S02]  /*0700*/  PRMT R40, R15, 0x7632, R40 ;  /* 0x000076320f287816 */ /* 0x008fe40000000028 */
[----:B------:R-:W-:Y:S02]  /*0710*/  PRMT R30, R14, 0x7632, R30 ;  /* 0x000076320e1e7816 */ /* 0x000fe4000000001e */
[----:B------:R-:W-:Y:S02]  /*0720*/  PRMT R31, R13, 0x7632, R31 ;  /* 0x000076320d1f7816 */ /* 0x000fe4000000001f */
[----:B------:R-:W-:Y:S01]  /*0730*/  PRMT R38, R12, 0x7632, R38 ;  /* 0x000076320c267816 */ /* 0x000fe20000000026 */
[----:B0-----:R-:W-:Y:S06]  /*0740*/  @!P1 BRA `(.L_x_25) ;  /* 0x00000004006c9947 */ /* 0x001fec0003800000 */
[----:B-----5:R-:W-:Y:S01]  /*0750*/  PRMT R20, R18, 0x7632, R20 ;  /* 0x0000763212147816 */ /* 0x020fe20000000014 */
[----:B------:R-:W-:Y:S06]  /*0760*/  @!P2 BRA `(.L_x_26) ;  /* 0x0000000000d4a947 */ /* 0x000fec0003800000 */
[C---:B------:R-:W-:Y:S01]  /*0770*/  PRMT R41, R24.reuse, 0x7632, R41 ;  /* 0x0000763218297816 */ /* 0x040fe20000000029 */
[----:B------:R-:W-:Y:S01]  /*0780*/  IMAD.U32 R39, R25, 0x10000, RZ ;  /* 0x0001000019277824 */ /* 0x000fe200078e00ff */
[----:B------:R-:W-:Y:S01]  /*0790*/  SHF.L.U32 R28, R24, 0x10, RZ ;  /* 0x00000010181c7819 */ /* 0x000fe200000006ff */
[----:B------:R-:W-:Y:S01]  /*07a0*/  IMAD.U32 R29, R26, 0x10000, RZ ;  /* 0x000100001a1d7824 */ /* 0x000fe200078e00ff */
[----:B------:R-:W-:Y:S02]  /*07b0*/  SHF.L.U32 R24, R17, 0x10, RZ ;  /* 0x0000001011187819 */ /* 0x000fe400000006ff */
[----:B------:R-:W-:Y:S02]  /*07c0*/  SHF.L.U32 R23, R16, 0x10, RZ ;  /* 0x0000001010177819 */ /* 0x000fe400000006ff */
[----:B------:R-:W-:Y:S01]  /*07d0*/  PRMT R22, R25, 0x7632, R22 ;  /* 0x0000763219167816 */ /* 0x000fe20000000016 */
[----:B------:R-:W-:Y:S01]  /*07e0*/  FADD.FTZ R39, R39, R24 ;  /* 0x0000001827277221 */ /* 0x000fe20000010000 */
[----:B------:R-:W-:Y:S01]  /*07f0*/  PRMT R21, R27, 0x7632, R21 ;  /* 0x000076321b157816 */ /* 0x000fe20000000015 */
[----:B------:R-:W-:Y:S01]  /*0800*/  IMAD.U32 R24, R19, 0x10000, RZ ;  /* 0x0001000013187824 */ /* 0x000fe200078e00ff */
[----:B------:R-:W-:Y:S01]  /*0810*/  PRMT R20, R26, 0x7632, R20 ;  /* 0x000076321a147816 */ /* 0x000fe20000000014 */
[----:B------:R-:W-:Y:S01]  /*0820*/  FADD.FTZ R28, R28, R23 ;  /* 0x000000171c1c7221 */ /* 0x000fe20000010000 */
[----:B------:R-:W-:Y:S01]  /*0830*/  SHF.L.U32 R27, R27, 0x10, RZ ;  /* 0x000000101b1b7819 */ /* 0x000fe200000006ff */
[----:B------:R-:W-:Y:S01]  /*0840*/  IMAD.U32 R23, R22, 0x10000, RZ ;  /* 0x0001000016177824 */ /* 0x000fe200078e00ff */
[----:B------:R-:W-:-:S02]  /*0850*/  PRMT R58, R17, 0x7632, R58 ;  /* 0x00007632113a7816 */ /* 0x000fc4000000003a */
[----:B------:R-:W-:Y:S01]  /*0860*/  PRMT R26, R16, 0x7632, R26 ;  /* 0x00007632101a7816 */ /* 0x000fe2000000001a */
[----:B------:R-:W-:Y:S01]  /*0870*/  FADD.FTZ R22, R27, R24 ;  /* 0x000000181b167221 */ /* 0x000fe20000010000 */
[----:B------:R-:W-:Y:S01]  /*0880*/  SHF.L.U32 R25, R18, 0x10, RZ ;  /* 0x0000001012197819 */ /* 0x000fe200000006ff */
[----:B------:R-:W-:Y:S01]  /*0890*/  IMAD.U32 R27, R12, 0x10000, RZ ;  /* 0x000100000c1b7824 */ /* 0x000fe200078e00ff */
[----:B------:R-:W-:Y:S02]  /*08a0*/  SHF.L.U32 R58, R58, 0x10, RZ ;  /* 0x000000103a3a7819 */ /* 0x000fe400000006ff */
[----:B------:R-:W-:Y:S01]  /*08b0*/  SHF.L.U32 R41, R41, 0x10, RZ ;  /* 0x0000001029297819 */ /* 0x000fe200000006ff */
[----:B------:R-:W-:Y:S01]  /*08c0*/  FADD.FTZ R29, R29, R25 ;  /* 0x000000191d1d7221 */ /* 0x000fe20000010000 */
[----:B------:R-:W-:Y:S01]  /*08d0*/  SHF.L.U32 R26, R26, 0x10, RZ ;  /* 0x000000101a1a7819 */ /* 0x000fe200000006ff */
[----:B------:R-:W-:Y:S01]  /*08e0*/  FADD.FTZ R23, R23, R58 ;  /* 0x0000003a17177221 */ /* 0x000fe20000010000 */
        /* <DEDUP_REMOVED lines=8> */
[----:B------:R-:W-:-:S02]  /*0970*/  SHF.L.U32 R26, R13, 0x10, RZ ;  /* 0x000000100d1a7819 */ /* 0x000fc400000006ff */
        /* <DEDUP_REMOVED lines=9> */
[----:B------:R-:W-:Y:S02]  /*0a10*/  IMAD.U32 R40, R31, 0x10000, RZ ;  /* 0x000100001f287824 */ /* 0x000fe400078e00ff */
[----:B------:R-:W-:Y:S01]  /*0a20*/  FADD.FTZ R38, R22, R27 ;  /* 0x0000001b16267221 */ /* 0x000fe20000010000 */
[----:B------:R-:W-:Y:S01]  /*0a30*/  FADD.FTZ R31, R21, R26 ;  /* 0x0000001a151f7221 */ /* 0x000fe20000010000 */
[----:B------:R-:W-:Y:S01]  /*0a40*/  FADD.FTZ R30, R20, R25 ;  /* 0x00000019141e7221 */ /* 0x000fe20000010000 */
[----:B------:R-:W-:Y:S01]  /*0a50*/  FADD.FTZ R40, R23, R40 ;  /* 0x0000002817287221 */ /* 0x000fe20000010000 */
[----:B------:R-:W-:-:S02]  /*0a60*/  FADD.FTZ R41, R41, R24 ;  /* 0x0000001829297221 */ /* 0x000fc40000010000 */
[----:B------:R-:W-:Y:S02]  /*0a70*/  F2FP.BF16.F32.PACK_AB R23, R31, R38 ;  /* 0x000000261f17723e */ /* 0x000fe400000010ff */
[----:B------:R-:W-:Y:S02]  /*0a80*/  F2FP.BF16.F32.PACK_AB R22, R30, R29 ;  /* 0x0000001d1e16723e */ /* 0x000fe400000010ff */
[----:B------:R-:W-:Y:S02]  /*0a90*/  F2FP.BF16.F32.PACK_AB R21, R40, R39 ;  /* 0x000000272815723e */ /* 0x000fe400000010ff */
[----:B------:R-:W-:Y:S01]  /*0aa0*/  F2FP.BF16.F32.PACK_AB R20, R41, R28 ;  /* 0x0000001c2914723e */ /* 0x000fe200000010ff */
[----:B------:R-:W-:Y:S06]  /*0ab0*/  BRA `(.L_x_27) ;  /* 0x0000000400487947 */ /* 0x000fec0003800000 */
.L_x_26:
[----:B------:R-:W-:Y:S01]  /*0ac0*/  SHF.L.U32 R29, R26, 0x10, RZ ;  /* 0x000000101a1d7819 */ /* 0x000fe200000006ff */
[C---:B------:R-:W-:Y:S01]  /*0ad0*/  IMAD.U32 R39, R25.reuse, 0x10000, RZ ;  /* 0x0001000019277824 */ /* 0x040fe200078e00ff */
[----:B------:R-:W-:Y:S01]  /*0ae0*/  SHF.L.U32 R30, R18, 0x10, RZ ;  /* 0x00000010121e7819 */ /* 0x000fe200000006ff */
[----:B------:R-:W-:Y:S01]  /*0af0*/  IMAD.U32 R20, R20, 0x10000, RZ ;  /* 0x0001000014147824 */ /* 0x000fe200078e00ff */
[----:B------:R-:W-:Y:S02]  /*0b00*/  PRMT R22, R25, 0x7632, R22 ;  /* 0x0000763219167816 */ /* 0x000fe40000000016 */
[----:B------:R-:W-:Y:S01]  /*0b10*/  SHF.L.U32 R28, R24, 0x10, RZ ;  /* 0x00000010181c7819 */ /* 0x000fe200000006ff */
[----:B------:R-:W-:Y:S01]  /*0b20*/  FADD.FTZ R29, R29, R30 ;  /* 0x0000001e1d1d7221 */ /* 0x000fe20000010000 */
[----:B------:R-:W-:Y:S01]  /*0b30*/  PRMT R23, R26, 0x7632, R23 ;  /* 0x000076321a177816 */ /* 0x000fe20000000017 */
[----:B------:R-:W-:Y:S01]  /*0b40*/  IMAD.U32 R26, R17, 0x10000, RZ ;  /* 0x00010000111a7824 */ /* 0x000fe200078e00ff */
[----:B------:R-:W-:Y:S01]  /*0b50*/  SHF.L.U32 R25, R16, 0x10, RZ ;  /* 0x0000001010197819 */ /* 0x000fe200000006ff */
[----:B------:R-:W-:Y:S01]  /*0b60*/  IMAD.U32 R22, R22, 0x10000, RZ ;  /* 0x0001000016167824 */ /* 0x000fe200078e00ff */
[----:B------:R-:W-:Y:S01]  /*0b70*/  PRMT R21, R24, 0x7632, R21 ;  /* 0x0000763218157816 */ /* 0x000fe20000000015 */
[----:B------:R-:W-:Y:S01]  /*0b80*/  FADD.FTZ R39, R39, R26 ;  /* 0x0000001a27277221 */ /* 0x000fe20000010000 */
[----:B------:R-:W-:Y:S01]  /*0b90*/  PRMT R24, R27, 0x7632, R24 ;  /* 0x000076321b187816 */ /* 0x000fe20000000018 */
[--C-:B------:R-:W-:Y:S01]  /*0ba0*/  FADD.FTZ R28, R28, R25.reuse ;  /* 0x000000191c1c7221 */ /* 0x100fe20000010000 */
[----:B------:R-:W-:Y:S01]  /*0bb0*/  PRMT R30, R19, 0x7632, R30 ;  /* 0x00007632131e7816 */ /* 0x000fe2000000001e */
[----:B------:R-:W-:Y:S01]  /*0bc0*/  IMAD.U32 R41, R23, 0x10000, RZ ;  /* 0x0001000017297824 */ /* 0x000fe200078e00ff */
[----:B------:R-:W-:-:S02]  /*0bd0*/  PRMT R25, R16, 0x7632, R25 ;  /* 0x0000763210197816 */ /* 0x000fc40000000019 */
[----:B------:R-:W-:Y:S02]  /*0be0*/  PRMT R26, R17, 0x7632, R26 ;  /* 0x00007632111a7816 */ /* 0x000fe4000000001a */
[----:B------:R-:W-:Y:S02]  /*0bf0*/  SHF.L.U32 R31, R24, 0x10, RZ ;  /* 0x00000010181f7819 */ /* 0x000fe400000006ff */
[----:B------:R-:W-:Y:S02]  /*0c00*/  SHF.L.U32 R30, R30, 0x10, RZ ;  /* 0x000000101e1e7819 */ /* 0x000fe400000006ff */
[----:B------:R-:W-:Y:S02]  /*0c10*/  SHF.L.U32 R27, R27, 0x10, RZ ;  /* 0x000000101b1b7819 */ /* 0x000fe400000006ff */
[----:B------:R-:W-:Y:S01]  /*0c20*/  SHF.L.U32 R38, R19, 0x10, RZ ;  /* 0x0000001013267819 */ /* 0x000fe200000006ff */
[----:B------:R-:W-:Y:S01]  /*0c30*/  FADD.FTZ R31, R31, R30 ;  /* 0x0000001e1f1f7221 */ /* 0x000fe20000010000 */
[----:B------:R-:W-:Y:S01]  /*0c40*/  SHF.L.U32 R21, R21, 0x10, RZ ;  /* 0x0000001015157819 */ /* 0x000fe200000006ff */
[----:B------:R-:W-:Y:S01]  /*0c50*/  FADD.FTZ R30, R41, R20 ;  /* 0x00000014291e7221 */ /* 0x000fe20000010000 */
[----:B------:R-:W-:Y:S01]  /*0c60*/  SHF.L.U32 R23, R26, 0x10, RZ ;  /* 0x000000101a177819 */ /* 0x000fe200000006ff */
[----:B------:R-:W-:Y:S01]  /*0c70*/  FADD.FTZ R38, R27, R38 ;  /* 0x000000261b267221 */ /* 0x000fe20000010000 */
[----:B------:R-:W-:-:S03]  /*0c80*/  SHF.L.U32 R24, R25, 0x10, RZ ;  /* 0x0000001019187819 */ /* 0x000fc600000006ff */
[----:B------:R-:W-:Y:S01]  /*0c90*/  FADD.FTZ R40, R22, R23 ;  /* 0x0000001716287221 */ /* 0x000fe20000010000 */
[----:B------:R-:W-:Y:S01]  /*0ca0*/  F2FP.BF16.F32.PACK_AB R23, R31, R38 ;  /* 0x000000261f17723e */ /* 0x000fe200000010ff */
[----:B------:R-:W-:Y:S01]  /*0cb0*/  FADD.FTZ R41, R21, R24 ;  /* 0x0000001815297221 */ /* 0x000fe20000010000 */
[----:B------:R-:W-:Y:S02]  /*0cc0*/  F2FP.BF16.F32.PACK_AB R22, R30, R29 ;  /* 0x0000001d1e16723e */ /* 0x000fe400000010ff */
[----:B------:R-:W-:Y:S02]  /*0cd0*/  F2FP.BF16.F32.PACK_AB R21, R40, R39 ;  /* 0x000000272815723e */ /* 0x000fe400000010ff */
[----:B------:R-:W-:Y:S01]  /*0ce0*/  F2FP.BF16.F32.PACK_AB R20, R41, R28 ;  /* 0x0000001c2914723e */ /* 0x000fe200000010ff */
[----:B------:R-:W-:Y:S06]  /*0cf0*/  BRA `(.L_x_27) ;  /* 0x0000000000b87947 */ /* 0x000fec0003800000 */
.L_x_25:
[----:B------:R-:W-:Y:S05]  /*0d00*/  @!P2 BRA `(.L_x_28) ;  /* 0x000000000084a947 */ /* 0x000fea0003800000 */
[C---:B-----5:R-:W-:Y:S01]  /*0d10*/  PRMT R20, R24.reuse, 0x7632, R20 ;  /* 0x0000763218147816 */ /* 0x060fe20000000014 */
[----:B------:R-:W-:Y:S01]  /*0d20*/  IMAD.U32 R24, R24, 0x10000, RZ ;  /* 0x0001000018187824 */ /* 0x000fe200078e00ff */
[C---:B------:R-:W-:Y:S01]  /*0d30*/  PRMT R21, R25.reuse, 0x7632, R21 ;  /* 0x0000763219157816 */ /* 0x040fe20000000015 */
[----:B------:R-:W-:Y:S01]  /*0d40*/  IMAD.U32 R30, R30, 0x10000, RZ ;  /* 0x000100001e1e7824 */ /* 0x000fe200078e00ff */
[----:B------:R-:W-:Y:S01]  /*0d50*/  SHF.L.U32 R39, R25, 0x10, RZ ;  /* 0x0000001019277819 */ /* 0x000fe200000006ff */
[----:B------:R-:W-:Y:S01]  /*0d60*/  IMAD.U32 R25, R12, 0x10000, RZ ;  /* 0x000100000c197824 */ /* 0x000fe200078e00ff */
[C---:B------:R-:W-:Y:S01]  /*0d70*/  PRMT R23, R27.reuse, 0x7632, R23 ;  /* 0x000076321b177816 */ /* 0x040fe20000000017 */
[----:B------:R-:W-:Y:S01]  /*0d80*/  IMAD.U32 R27, R27, 0x10000, RZ ;  /* 0x000100001b1b7824 */ /* 0x000fe200078e00ff */
[----:B------:R-:W-:Y:S01]  /*0d90*/  PRMT R22, R26, 0x7632, R22 ;  /* 0x000076321a167816 */ /* 0x000fe20000000016 */
[----:B------:R-:W-:Y:S01]  /*0da0*/  FADD.FTZ R28, R24, R25 ;  /* 0x00000019181c7221 */ /* 0x000fe20000010000 */
[----:B------:R-:W-:Y:S01]  /*0db0*/  SHF.L.U32 R24, R31, 0x10, RZ ;  /* 0x000000101f187819 */ /* 0x000fe200000006ff */
[----:B------:R-:W-:Y:S01]  /*0dc0*/  IMAD.U32 R31, R23, 0x10000, RZ ;  /* 0x00010000171f7824 */ /* 0x000fe200078e00ff */
[----:B------:R-:W-:Y:S01]  /*0dd0*/  SHF.L.U32 R29, R26, 0x10, RZ ;  /* 0x000000101a1d7819 */ /* 0x000fe200000006ff */
[----:B------:R-:W-:Y:S01]  /*0de0*/  IMAD.U32 R20, R20, 0x10000, RZ ;  /* 0x0001000014147824 */ /* 0x000fe200078e00ff */
[----:B------:R-:W-:-:S02]  /*0df0*/  SHF.L.U32 R41, R38, 0x10, RZ ;  /* 0x0000001026297819 */ /* 0x000fc400000006ff */
[----:B------:R-:W-:Y:S02]  /*0e00*/  SHF.L.U32 R40, R40, 0x10, RZ ;  /* 0x0000001028287819 */ /* 0x000fe400000006ff */
        /* <DEDUP_REMOVED lines=10> */
[----:B------:R-:W-:Y:S01]  /*0eb0*/  F2FP.BF16.F32.PACK_AB R20, R41, R28 ;  /* 0x0000001c2914723e */ /* 0x000fe200000010ff */
[----:B------:R-:W-:-:S02]  /*0ec0*/  FADD.FTZ R30, R23, R30 ;  /* 0x0000001e171e7221 */ /* 0x000fc40000010000 */
[----:B------:R-:W-:Y:S01]  /*0ed0*/  FADD.FTZ R40, R21, R24 ;  /* 0x0000001815287221 */ /* 0x000fe20000010000 */
[----:B------:R-:W-:Y:S02]  /*0ee0*/  F2FP.BF16.F32.PACK_AB R23, R31, R38 ;  /* 0x000000261f17723e */ /* 0x000fe400000010ff */
[----:B------:R-:W-:Y:S02]  /*0ef0*/  F2FP.BF16.F32.PACK_AB R22, R30, R29 ;  /* 0x0000001d1e16723e */ /* 0x000fe400000010ff */
[----:B------:R-:W-:Y:S01]  /*0f00*/  F2FP.BF16.F32.PACK_AB R21, R40, R39 ;  /* 0x000000272815723e */ /* 0x000fe200000010ff */
[----:B------:R-:W-:Y:S06]  /*0f10*/  BRA `(.L_x_27) ;  /* 0x0000000000307947 */ /* 0x000fec0003800000 */
.L_x_28:
[----:B-----5:R-:W-:Y:S01]  /*0f20*/  PRMT R40, R25, 0x7632, R40 ;  /* 0x0000763219287816 */ /* 0x020fe20000000028 */
[----:B------:R-:W-:Y:S01]  /*0f30*/  IMAD.U32 R29, R26, 0x10000, RZ ;  /* 0x000100001a1d7824 */ /* 0x000fe200078e00ff */
[----:B------:R-:W-:Y:S02]  /*0f40*/  PRMT R41, R24, 0x7632, R41 ;  /* 0x0000763218297816 */ /* 0x000fe40000000029 */
[----:B------:R-:W-:Y:S01]  /*0f50*/  PRMT R30, R26, 0x7632, R30 ;  /* 0x000076321a1e7816 */ /* 0x000fe2000000001e */
[----:B------:R-:W-:Y:S01]  /*0f60*/  IMAD.U32 R40, R40, 0x10000, RZ ;  /* 0x0001000028287824 */ /* 0x000fe200078e00ff */
[----:B------:R-:W-:Y:S02]  /*0f70*/  PRMT R31, R27, 0x7632, R31 ;  /* 0x000076321b1f7816 */ /* 0x000fe4000000001f */
[----:B------:R-:W-:Y:S02]  /*0f80*/  SHF.L.U32 R28, R24, 0x10, RZ ;  /* 0x00000010181c7819 */ /* 0x000fe400000006ff */
[----:B------:R-:W-:-:S02]  /*0f90*/  SHF.L.U32 R39, R25, 0x10, RZ ;  /* 0x0000001019277819 */ /* 0x000fc400000006ff */
[----:B------:R-:W-:Y:S02]  /*0fa0*/  SHF.L.U32 R38, R27, 0x10, RZ ;  /* 0x000000101b267819 */ /* 0x000fe400000006ff */
[----:B------:R-:W-:Y:S02]  /*0fb0*/  SHF.L.U32 R41, R41, 0x10, RZ ;  /* 0x0000001029297819 */ /* 0x000fe400000006ff */
[----:B------:R-:W-:Y:S02]  /*0fc0*/  SHF.L.U32 R30, R30, 0x10, RZ ;  /* 0x000000101e1e7819 */ /* 0x000fe400000006ff */
[----:B------:R-:W-:-:S07]  /*0fd0*/  SHF.L.U32 R31, R31, 0x10, RZ ;  /* 0x000000101f1f7819 */ /* 0x000fce00000006ff */
.L_x_27:
[----:B------:R-:W0:Y:S01]  /*0fe0*/  @P0 LDC.64 R24, c[0x0][0x3a8] ;  /* 0x0000ea00ff180b82 */ /* 0x000e220000000a00 */
[----:B------:R-:W-:Y:S01]  /*0ff0*/  FADD.FTZ R26, RZ, R28 ;  /* 0x0000001cff1a7221 */ /* 0x000fe20000010000 */
[----:B------:R-:W-:Y:S01]  /*1000*/  UMOV UR4, 0xffffffff ;  /* 0xffffffff00047882 */ /* 0x000fe20000000000 */
[----:B------:R-:W-:Y:S02]  /*1010*/  ISETP.NE.AND P2, PT, R43, RZ, PT ;  /* 0x000000ff2b00720c */ /* 0x000fe40003f45270 */
[----:B------:R-:W-:-:S04]  /*1020*/  FADD.FTZ R26, R26, R41 ;  /* 0x000000291a1a7221 */ /* 0x000fc80000010000 */
[----:B------:R-:W-:-:S04]  /*1030*/  FADD.FTZ R27, R26, R39 ;  /* 0x000000271a1b7221 */ /* 0x000fc80000010000 */
[----:B------:R-:W-:-:S04]  /*1040*/  FADD.FTZ R26, R27, R40 ;  /* 0x000000281b1a7221 */ /* 0x000fc80000010000 */
[----:B------:R-:W-:-:S04]  /*1050*/  FADD.FTZ R27, R26, R29 ;  /* 0x0000001d1a1b7221 */ /* 0x000fc80000010000 */
[----:B------:R-:W-:Y:S01]  /*1060*/  FADD.FTZ R27, R27, R30 ;  /* 0x0000001e1b1b7221 */ /* 0x000fe20000010000 */
[----:B0-----:R-:W-:-:S04]  /*1070*/  @P0 IMAD.WIDE.U32 R24, R42, 0x10, R24 ;  /* 0x000000102a180825 */ /* 0x001fc800078e0018 */
[----:B------:R-:W-:Y:S01]  /*1080*/  FADD.FTZ R26, R27, R38 ;  /* 0x000000261b1a7221 */ /* 0x000fe20000010000 */
[----:B------:R0:W-:Y:S03]  /*1090*/  @P0 STG.E.128 desc[UR6][R24.64], R20 ;  /* 0x0000001418000986 */ /* 0x0001e6000c101d06 */
[----:B------:R-:W-:Y:S01]  /*10a0*/  FADD.FTZ R58, R26, R31 ;  /* 0x0000001f1a3a7221 */ /* 0x000fe20000010000 */
[----:B------:R-:W-:Y:S06]  /*10b0*/  BRA.DIV UR4, `(.L_x_29) ;  /* 0x0000000604947947 */ /* 0x000fec000b800000 */
[----:B------:R-:W0:Y:S02]  /*10c0*/  SHFL.BFLY PT, R26, R58, 0x1, 0x1f ;  /* 0x0c201f003a1a7f89 */ /* 0x000e2400000e0000 */
[----:B0-----:R-:W-:-:S05]  /*10d0*/  FADD.FTZ R24, R58, R26 ;  /* 0x0000001a3a187221 */ /* 0x001fca0000010000 */
[----:B------:R-:W0:Y:S02]  /*10e0*/  SHFL.BFLY PT, R25, R24, 0x2, 0x1f ;  /* 0x0c401f0018197f89 */ /* 0x000e2400000e0000 */
[----:B0-----:R-:W-:-:S05]  /*10f0*/  FADD.FTZ R25, R24, R25 ;  /* 0x0000001918197221 */ /* 0x001fca0000010000 */
[----:B------:R-:W0:Y:S02]  /*1100*/  SHFL.BFLY PT, R59, R25, 0x4, 0x1f ;  /* 0x0c801f00193b7f89 */ /* 0x000e2400000e0000 */
[----:B0-----:R-:W-:-:S05]  /*1110*/  FADD.FTZ R59, R25, R59 ;  /* 0x0000003b193b7221 */ /* 0x001fca0000010000 */
[----:B------:R-:W0:Y:S02]  /*1120*/  SHFL.BFLY PT, R24, R59, 0x8, 0x1f ;  /* 0x0d001f003b187f89 */ /* 0x000e2400000e0000 */
[----:B0-----:R-:W-:Y:S02]  /*1130*/  FADD.FTZ R59, R59, R24 ;  /* 0x000000183b3b7221 */ /* 0x001fe40000010000 */
[----:B------:R-:W0:Y:S03]  /*1140*/  LDC R24, c[0x0][0x400] ;  /* 0x00010000ff187b82 */ /* 0x000e260000000800 */
[----:B------:R-:W1:Y:S02]  /*1150*/  SHFL.BFLY PT, R58, R59, 0x10, 0x1f ;  /* 0x0e001f003b3a7f89 */ /* 0x000e6400000e0000 */
[----:B-1----:R-:W-:-:S04]  /*1160*/  FADD.FTZ R27, R59, R58 ;  /* 0x0000003a3b1b7221 */ /* 0x002fc80000010000 */
[----:B0-----:R-:W-:-:S04]  /*1170*/  FMUL.FTZ R58, R27, R24 ;  /* 0x000000181b3a7220 */ /* 0x001fc80000410000 */
[C---:B------:R-:W-:Y:S01]  /*1180*/  FADD.FTZ R25, -R58.reuse, R28 ;  /* 0x0000001c3a197221 */ /* 0x040fe20000010100 */
[----:B------:R-:W-:-:S03]  /*1190*/  FADD.FTZ R27, -R58, R41 ;  /* 0x000000293a1b7221 */ /* 0x000fc60000010100 */
[----:B------:R-:W-:Y:S01]  /*11a0*/  FFMA.FTZ R26, R25, R25, RZ ;  /* 0x00000019191a7223 */ /* 0x000fe200000100ff */
[----:B------:R-:W-:-:S03]  /*11b0*/  FADD.FTZ R25, -R58, R39 ;  /* 0x000000273a197221 */ /* 0x000fc60000010100 */
[----:B------:R-:W-:Y:S01]  /*11c0*/  FFMA.FTZ R27, R27, R27, R26 ;  /* 0x0000001b1b1b7223 */ /* 0x000fe2000001001a */
        /* <DEDUP_REMOVED lines=9> */
[----:B------:R-:W-:-:S04]  /*1260*/  FFMA.FTZ R25, R25, R25, R26 ;  /* 0x0000001919197223 */ /* 0x000fc8000001001a */
[----:B------:R-:W-:-:S05]  /*1270*/  FFMA.FTZ R25, R27, R27, R25 ;  /* 0x0000001b1b197223 */ /* 0x000fca0000010019 */
        /* <DEDUP_REMOVED lines=9> */
.L_x_42:
[----:B-1----:R-:W-:Y:S01]  /*1310*/  FADD.FTZ R43, R25, R59 ;  /* 0x0000003b192b7221 */ /* 0x002fe20000010000 */
[----:B------:R-:W-:Y:S01]  /*1320*/  FMUL.FTZ R59, R58, R58 ;  /* 0x0000003a3a3b7220 */ /* 0x000fe20000410000 */
[----:B------:R-:W1:Y:S02]  /*1330*/  @!P2 LDC.64 R26, c[0x0][0x3c0] ;  /* 0x0000f000ff1aab82 */ /* 0x000e640000000a00 */
[----:B------:R-:W-:Y:S02]  /*1340*/  FFMA.FTZ R43, R43, R24, UR8 ;  /* 0x000000082b2b7e23 */ /* 0x000fe40008010018 */
[----:B------:R-:W-:-:S04]  /*1350*/  FSEL R59, R59, RZ, P3 ;  /* 0x000000ff3b3b7208 */ /* 0x000fc80001800000 */
[----:B0-----:R-:W0:Y:S01]  /*1360*/  @!P2 LDC.64 R24, c[0x0][0x3c8] ;  /* 0x0000f200ff18ab82 */ /* 0x001e220000000a00 */
[----:B------:R-:W-:Y:S01]  /*1370*/  FADD.FTZ R43, R43, R59 ;  /* 0x0000003b2b2b7221 */ /* 0x000fe20000010000 */
[----:B------:R-:W-:-:S05]  /*1380*/  FSEL R59, R58, RZ, !P3 ;  /* 0x000000ff3a3b7208 */ /* 0x000fca0005800000 */
[----:B------:R-:W2:Y:S01]  /*1390*/  MUFU.RSQ R43, R43 ;  /* 0x0000002b002b7308 */ /* 0x000ea20000001400 */
[C---:B------:R-:W-:Y:S01]  /*13a0*/  FADD.FTZ R38, -R59.reuse, R38 ;  /* 0x000000263b267221 */ /* 0x040fe20000010100 */
[C---:B------:R-:W-:Y:S01]  /*13b0*/  FADD.FTZ R31, -R59.reuse, R31 ;  /* 0x0000001f3b1f7221 */ /* 0x040fe20000010100 */
[C---:B------:R-:W-:Y:S01]  /*13c0*/  FADD.FTZ R28, -R59.reuse, R28 ;  /* 0x0000001c3b1c7221 */ /* 0x040fe20000010100 */
[C---:B------:R-:W-:Y:S01]  /*13d0*/  FADD.FTZ R41, -R59.reuse, R41 ;  /* 0x000000293b297221 */ /* 0x040fe20000010100 */
[C---:B------:R-:W-:Y:S01]  /*13e0*/  FADD.FTZ R39, -R59.reuse, R39 ;  /* 0x000000273b277221 */ /* 0x040fe20000010100 */
[C---:B------:R-:W-:Y:S01]  /*13f0*/  FADD.FTZ R40, -R59.reuse, R40 ;  /* 0x000000283b287221 */ /* 0x040fe20000010100 */
[C---:B------:R-:W-:Y:S01]  /*1400*/  FADD.FTZ R29, -R59.reuse, R29 ;  /* 0x0000001d3b1d7221 */ /* 0x040fe20000010100 */
[----:B------:R-:W-:Y:S01]  /*1410*/  FADD.FTZ R30, -R59, R30 ;  /* 0x0000001e3b1e7221 */ /* 0x000fe20000010100 */
[----:B-1----:R-:W-:-:S05]  /*1420*/  @!P2 IMAD.WIDE R26, R0, 0x4, R26 ;  /* 0x00000004001aa825 */ /* 0x002fca00078e021a */
[----:B------:R1:W-:Y:S01]  /*1430*/  @!P2 STG.E desc[UR6][R26.64], R58 ;  /* 0x0000003a1a00a986 */ /* 0x0003e2000c101906 */
[----:B0-----:R-:W-:-:S04]  /*1440*/  @!P2 IMAD.WIDE R24, R0, 0x4, R24 ;  /* 0x000000040018a825 */ /* 0x001fc800078e0218 */
[C---:B--2---:R-:W-:Y:S01]  /*1450*/  FMUL.FTZ R59, R43.reuse, R38 ;  /* 0x000000262b3b7220 */ /* 0x044fe20000410000 */
[C---:B------:R-:W-:Y:S01]  /*1460*/  FMUL.FTZ R28, R43.reuse, R28 ;  /* 0x0000001c2b1c7220 */ /* 0x040fe20000410000 */
[C---:B------:R-:W-:Y:S01]  /*1470*/  FMUL.FTZ R41, R43.reuse, R41 ;  /* 0x000000292b297220 */ /* 0x040fe20000410000 */
[C---:B------:R-:W-:Y:S01]  /*1480*/  FMUL.FTZ R39, R43.reuse, R39 ;  /* 0x000000272b277220 */ /* 0x040fe20000410000 */
[----:B------:R0:W-:Y:S01]  /*1490*/  @!P2 STG.E desc[UR6][R24.64], R43 ;  /* 0x0000002b1800a986 */ /* 0x0001e2000c101906 */
[----:B------:R-:W-:Y:S01]  /*14a0*/  FMUL.FTZ R40, R43, R40 ;  /* 0x000000282b287220 */ /* 0x000fe20000410000 */
[----:B------:R-:W-:Y:S01]  /*14b0*/  FFMA.FTZ R38, R41, R55, R35 ;  /* 0x0000003729267223 */ /* 0x000fe20000010023 */
[C---:B------:R-:W-:Y:S01]  /*14c0*/  FMUL.FTZ R29, R43.reuse, R29 ;  /* 0x0000001d2b1d7220 */ /* 0x040fe20000410000 */
[----:B-1----:R-:W-:Y:S01]  /*14d0*/  FMUL.FTZ R58, R43, R31 ;  /* 0x0000001f2b3a7220 */ /* 0x002fe20000410000 */
[C---:B------:R-:W-:Y:S01]  /*14e0*/  FFMA.FTZ R27, R59.reuse, R10, R2 ;  /* 0x0000000a3b1b7223 */ /* 0x040fe20000010002 */
[----:B------:R-:W-:Y:S01]  /*14f0*/  FFMA.FTZ R31, R59, R11, R6 ;  /* 0x0000000b3b1f7223 */ /* 0x000fe20000010006 */
[----:B------:R-:W-:Y:S01]  /*1500*/  FMUL.FTZ R30, R43, R30 ;  /* 0x0000001e2b1e7220 */ /* 0x000fe20000410000 */
[C---:B------:R-:W-:Y:S01]  /*1510*/  FFMA.FTZ R26, R58.reuse, R46, R32 ;  /* 0x0000002e3a1a7223 */ /* 0x040fe20000010020 */
[----:B------:R-:W-:Y:S01]  /*1520*/  FFMA.FTZ R41, R41, R54, R45 ;  /* 0x0000003629297223 */ /* 0x000fe2000001002d */
[----:B0-----:R-:W-:Y:S01]  /*1530*/  FFMA.FTZ R25, R58, R47, R36 ;  /* 0x0000002f3a197223 */ /* 0x001fe20000010024 */
[----:B------:R-:W-:Y:S01]  /*1540*/  FFMA.FTZ R24, R28, R61, R5 ;  /* 0x0000003d1c187223 */ /* 0x000fe20000010005 */
[----:B------:R-:W0:Y:S01]  /*1550*/  LDC.64 R58, c[0x0][0x428] ;  /* 0x00010a00ff3a7b82 */ /* 0x000e220000000a00 */
[----:B------:R-:W-:Y:S01]  /*1560*/  FFMA.FTZ R43, R40, R52, R34 ;  /* 0x00000034282b7223 */ /* 0x000fe20000010022 */
[----:B------:R-:W-:Y:S01]  /*1570*/  F2FP.BF16.F32.PACK_AB R27, R26, R27 ;  /* 0x0000001b1a1b723e */ /* 0x000fe200000010ff */
[----:B------:R-:W-:Y:S01]  /*1580*/  FFMA.FTZ R26, R29, R57, R3 ;  /* 0x000000391d1a7223 */ /* 0x000fe20000010003 */
[----:B------:R-:W-:Y:S01]  /*1590*/  F2FP.BF16.F32.PACK_AB R31, R25, R31 ;  /* 0x0000001f191f723e */ /* 0x000fe200000010ff */
[----:B------:R-:W-:Y:S01]  /*15a0*/  FFMA.FTZ R25, R39, R60, R4 ;  /* 0x0000003c27197223 */ /* 0x000fe20000010004 */
[----:B------:R-:W-:Y:S01]  /*15b0*/  F2FP.BF16.F32.PACK_AB R24, R38, R24 ;  /* 0x000000182618723e */ /* 0x000fe200000010ff */
[C---:B------:R-:W-:Y:S01]  /*15c0*/  FFMA.FTZ R38, R30.reuse, R49, R33 ;  /* 0x000000311e267223 */ /* 0x040fe20000010021 */
[----:B------:R-:W-:Y:S01]  /*15d0*/  FFMA.FTZ R29, R29, R50, R7 ;  /* 0x000000321d1d7223 */ /* 0x000fe20000010007 */
[----:B------:R-:W-:Y:S01]  /*15e0*/  FFMA.FTZ R30, R30, R48, R37 ;  /* 0x000000301e1e7223 */ /* 0x000fe20000010025 */
[----:B------:R-:W-:Y:S01]  /*15f0*/  F2FP.BF16.F32.PACK_AB R25, R43, R25 ;  /* 0x000000192b19723e */ /* 0x000fe200000010ff */
[----:B------:R-:W-:Y:S01]  /*1600*/  FFMA.FTZ R28, R28, R56, R9 ;  /* 0x000000381c1c7223 */ /* 0x000fe20000010009 */
[----:B------:R-:W-:Y:S01]  /*1610*/  FFMA.FTZ R43, R39, R53, R8 ;  /* 0x00000035272b7223 */ /* 0x000fe20000010008 */
[----:B------:R-:W-:Y:S01]  /*1620*/  FFMA.FTZ R40, R40, R51, R44 ;  /* 0x0000003328287223 */ /* 0x000fe2000001002c */
[----:B------:R-:W-:-:S02]  /*1630*/  F2FP.BF16.F32.PACK_AB R30, R30, R29 ;  /* 0x0000001d1e1e723e */ /* 0x000fc400000010ff */
[----:B------:R-:W-:Y:S02]  /*1640*/  F2FP.BF16.F32.PACK_AB R28, R41, R28 ;  /* 0x0000001c291c723e */ /* 0x000fe400000010ff */
[----:B------:R-:W-:Y:S02]  /*1650*/  F2FP.BF16.F32.PACK_AB R29, R40, R43 ;  /* 0x0000002b281d723e */ /* 0x000fe400000010ff */
[----:B------:R-:W-:Y:S02]  /*1660*/  F2FP.BF16.F32.PACK_AB R26, R38, R26 ;  /* 0x0000001a261a723e */ /* 0x000fe400000010ff */
[----:B------:R-:W1:Y:S01]  /*1670*/  LDC.64 R38, c[0x0][0x380] ;  /* 0x0000e000ff267b82 */ /* 0x000e620000000a00 */
[----:B0-----:R-:W-:-:S05]  /*1680*/  IMAD.WIDE.U32 R40, R42, 0x10, R58 ;  /* 0x000000102a287825 */ /* 0x001fca00078e003a */
[----:B------:R0:W-:Y:S02]  /*1690*/  STG.E.128 desc[UR6][R40.64], R24 ;  /* 0x0000001828007986 */ /* 0x0001e4000c101d06 */
[----:B------:R-:W2:Y:S01]  /*16a0*/  LDC.64 R58, c[0x0][0x430] ;  /* 0x00010c00ff3a7b82 */ /* 0x000ea20000000a00 */
[----:B-1----:R-:W-:-:S05]  /*16b0*/  IMAD R0, R38, 0x4, R0 ;  /* 0x0000000426007824 */ /* 0x002fca00078e0200 */
[----:B------:R-:W-:Y:S01]  /*16c0*/  ISETP.GE.AND P2, PT, R0, R39, PT ;  /* 0x000000270000720c */ /* 0x000fe20003f46270 */
[----:B--2---:R-:W-:-:S05]  /*16d0*/  IMAD.WIDE.U32 R42, R42, 0x10, R58 ;  /* 0x000000102a2a7825 */ /* 0x004fca00078e003a */
[----:B------:R0:W-:Y:S07]  /*16e0*/  STG.E.128 desc[UR6][R42.64], R28 ;  /* 0x0000001c2a007986 */ /* 0x0001ee000c101d06 */
[----:B------:R-:W-:Y:S05]  /*16f0*/  @!P2 BRA `(.L_x_30) ;  /* 0xffffffec00bca947 */ /* 0x000fea000383ffff */
[----:B------:R-:W-:Y:S05]  /*1700*/  EXIT ;  /* 0x000000000000794d */ /* 0x000fea0003800000 */
.L_x_29:
[----:B------:R-:W-:Y:S01]  /*1710*/  HFMA2 R43, -RZ, RZ, 0, 5.9604644775390625e-08 ;  /* 0x00000001ff2b7431 */ /* 0x000fe200000001ff */
[----:B------:R-:W-:Y:S01]  /*1720*/  BSSY B0, `(.L_x_31) ;  /* 0x0000007000007945 */ /* 0x000fe20003800000 */
[----:B0-----:R-:W-:Y:S01]  /*1730*/  MOV R25, R58 ;  /* 0x0000003a00197202 */ /* 0x001fe20000000f00 */
[----:B------:R-:W-:Y:S01]  /*1740*/  IMAD.MOV.U32 R27, RZ, RZ, 0x1f ;  /* 0x0000001fff1b7424 */ /* 0x000fe200078e00ff */
[----:B------:R-:W-:-:S07]  /*1750*/  MOV R26, 0xffffffff ;  /* 0xffffffff001a7802 */ /* 0x000fce0000000f00 */
[----:B------:R-:W-:Y:S05]  /*1760*/  WARPSYNC.COLLECTIVE R26, `(.L_x_32) ;  /* 0x000000001a087348 */ /* 0x000fea0003c00000 */
[----:B------:R0:W1:Y:S02]  /*1770*/  SHFL.BFLY P4, R26, R25, R43, R27 ;  /* 0x0c00002b191a7389 */ /* 0x000064000008001b */
[----:B01----:R-:W-:Y:S05]  /*1780*/  ENDCOLLECTIVE ;  /* 0x000000000000791b */ /* 0x003fea0003800000 */
.L_x_32:
[----:B------:R-:W-:Y:S05]  /*1790*/  BSYNC B0 ;  /* 0x0000000000007941 */ /* 0x000fea0003800000 */
.L_x_31:
[----:B------:R-:W-:Y:S01]  /*17a0*/  FADD.FTZ R24, R58, R26 ;  /* 0x0000001a3a187221 */ /* 0x000fe20000010000 */
[----:B------:R-:W-:Y:S01]  /*17b0*/  MOV R26, 0xffffffff ;  /* 0xffffffff001a7802 */ /* 0x000fe20000000f00 */
[----:B------:R-:W-:Y:S02]  /*17c0*/  IMAD.MOV.U32 R43, RZ, RZ, 0x2 ;  /* 0x00000002ff2b7424 */ /* 0x000fe400078e00ff */
[----:B------:R-:W-:Y:S01]  /*17d0*/  HFMA2 R27, -RZ, RZ, 0, 1.847743988037109375e-06 ;  /* 0x0000001fff1b7431 */ /* 0x000fe200000001ff */
[----:B------:R-:W-:-:S07]  /*17e0*/  MOV R25, R24 ;  /* 0x0000001800197202 */ /* 0x000fce0000000f00 */
[----:B------:R-:W-:Y:S05]  /*17f0*/  WARPSYNC.COLLECTIVE R26, `(.L_x_33) ;  /* 0x000000001a087348 */ /* 0x000fea0003c00000 */
[----:B------:R0:W1:Y:S02]  /*1800*/  SHFL.BFLY P4, R26, R25, R43, R27 ;  /* 0x0c00002b191a7389 */ /* 0x000064000008001b */
[----:B01----:R-:W-:Y:S05]  /*1810*/  ENDCOLLECTIVE ;  /* 0x000000000000791b */ /* 0x003fea0003800000 */
.L_x_33:
[----:B------:R-:W-:Y:S02]  /*1820*/  HFMA2 R43, -RZ, RZ, 0, 2.384185791015625e-07 ;  /* 0x00000004ff2b7431 */ /* 0x000fe400000001ff */
[----:B------:R-:W-:Y:S01]  /*1830*/  IMAD.MOV.U32 R25, RZ, RZ, R26 ;  /* 0x000000ffff197224 */ /* 0x000fe200078e001a */
[----:B------:R-:W-:-:S03]  /*1840*/  MOV R26, 0xffffffff ;  /* 0xffffffff001a7802 */ /* 0x000fc60000000f00 */
[----:B------:R-:W-:-:S07]  /*1850*/  FADD.FTZ R25, R24, R25 ;  /* 0x0000001918197221 */ /* 0x000fce0000010000 */
[----:B------:R-:W-:Y:S05]  /*1860*/  WARPSYNC.COLLECTIVE R26, `(.L_x_34) ;  /* 0x000000001a087348 */ /* 0x000fea0003c00000 */
[----:B------:R0:W1:Y:S02]  /*1870*/  SHFL.BFLY P4, R26, R25, R43, R27 ;  /* 0x0c00002b191a7389 */ /* 0x000064000008001b */
[----:B01----:R-:W-:Y:S05]  /*1880*/  ENDCOLLECTIVE ;  /* 0x000000000000791b */ /* 0x003fea0003800000 */
.L_x_34:
[----:B------:R-:W-:Y:S02]  /*1890*/  HFMA2 R43, -RZ, RZ, 0, 4.76837158203125e-07 ;  /* 0x00000008ff2b7431 */ /* 0x000fe400000001ff */
[----:B------:R-:W-:Y:S02]  /*18a0*/  IMAD.MOV.U32 R59, RZ, RZ, R26 ;  /* 0x000000ffff3b7224 */ /* 0x000fe400078e001a */
[----:B------:R-:W-:Y:S02]  /*18b0*/  IMAD.MOV.U32 R26, RZ, RZ, -0x1 ;  /* 0xffffffffff1a7424 */ /* 0x000fe400078e00ff */
[----:B------:R-:W-:-:S05]  /*18c0*/  FADD.FTZ R59, R25, R59 ;  /* 0x0000003b193b7221 */ /* 0x000fca0000010000 */
[----:B------:R-:W-:-:S07]  /*18d0*/  MOV R25, R59 ;  /* 0x0000003b00197202 */ /* 0x000fce0000000f00 */
[----:B------:R-:W-:Y:S05]  /*18e0*/  WARPSYNC.COLLECTIVE R26, `(.L_x_35) ;  /* 0x000000001a087348 */ /* 0x000fea0003c00000 */
[----:B------:R0:W1:Y:S02]  /*18f0*/  SHFL.BFLY P4, R26, R25, R43, R27 ;  /* 0x0c00002b191a7389 */ /* 0x000064000008001b */
[----:B01----:R-:W-:Y:S05]  /*1900*/  ENDCOLLECTIVE ;  /* 0x000000000000791b */ /* 0x003fea0003800000 */
.L_x_35:
[----:B------:R-:W-:Y:S01]  /*1910*/  IMAD.MOV.U32 R43, RZ, RZ, 0x10 ;  /* 0x00000010ff2b7424 */ /* 0x000fe200078e00ff */
[----:B------:R-:W-:Y:S02]  /*1920*/  MOV R24, R26 ;  /* 0x0000001a00187202 */ /* 0x000fe40000000f00 */
[----:B------:R-:W-:-:S03]  /*1930*/  MOV R26, 0xffffffff ;  /* 0xffffffff001a7802 */ /* 0x000fc60000000f00 */
[----:B------:R-:W-:Y:S02]  /*1940*/  FADD.FTZ R59, R59, R24 ;  /* 0x000000183b3b7221 */ /* 0x000fe40000010000 */
[----:B------:R-:W0:Y:S03]  /*1950*/  LDC R24, c[0x0][0x400] ;  /* 0x00010000ff187b82 */ /* 0x000e260000000800 */
[----:B------:R-:W-:-:S07]  /*1960*/  MOV R25, R59 ;  /* 0x0000003b00197202 */ /* 0x000fce0000000f00 */
[----:B0-----:R-:W-:Y:S05]  /*1970*/  WARPSYNC.COLLECTIVE R26, `(.L_x_36) ;  /* 0x000000001a087348 */ /* 0x001fea0003c00000 */
[----:B------:R1:W2:Y:S02]  /*1980*/  SHFL.BFLY P4, R26, R25, R43, R27 ;  /* 0x0c00002b191a7389 */ /* 0x0002a4000008001b */
[----:B012---:R-:W-:Y:S05]  /*1990*/  ENDCOLLECTIVE ;  /* 0x000000000000791b */ /* 0x007fea0003800000 */
.L_x_36:
[----:B------:R-:W-:Y:S01]  /*19a0*/  IMAD.MOV.U32 R43, RZ, RZ, 0x1 ;  /* 0x00000001ff2b7424 */ /* 0x000fe200078e00ff */
[----:B------:R-:W-:-:S05]  /*19b0*/  MOV R58, R26 ;  /* 0x0000001a003a7202 */ /* 0x000fca0000000f00 */
[----:B------:R-:W-:-:S04]  /*19c0*/  FADD.FTZ R59, R59, R58 ;  /* 0x0000003a3b3b7221 */ /* 0x000fc80000010000 */
[----:B------:R-:W-:-:S04]  /*19d0*/  FMUL.FTZ R58, R59, R24 ;  /* 0x000000183b3a7220 */ /* 0x000fc80000410000 */
[C---:B------:R-:W-:Y:S01]  /*19e0*/  FADD.FTZ R25, -R58.reuse, R28 ;  /* 0x0000001c3a197221 */ /* 0x040fe20000010100 */
[C---:B------:R-:W-:Y:S01]  /*19f0*/  FADD.FTZ R59, -R58.reuse, R41 ;  /* 0x000000293a3b7221 */ /* 0x040fe20000010100 */
[----:B------:R-:W-:Y:S02]  /*1a00*/  FADD.FTZ R26, -R58, R40 ;  /* 0x000000283a1a7221 */ /* 0x000fe40000010100 */
[----:B------:R-:W-:-:S04]  /*1a10*/  FFMA.FTZ R25, R25, R25, RZ ;  /* 0x0000001919197223 */ /* 0x000fc800000100ff */
[----:B------:R-:W-:Y:S01]  /*1a20*/  FFMA.FTZ R25, R59, R59, R25 ;  /* 0x0000003b3b197223 */ /* 0x000fe20000010019 */
[----:B------:R-:W-:-:S04]  /*1a30*/  FADD.FTZ R59, -R58, R39 ;  /* 0x000000273a3b7221 */ /* 0x000fc80000010100 */
[----:B------:R-:W-:-:S04]  /*1a40*/  FFMA.FTZ R25, R59, R59, R25 ;  /* 0x0000003b3b197223 */ /* 0x000fc80000010019 */
[----:B------:R-:W-:Y:S01]  /*1a50*/  FFMA.FTZ R25, R26, R26, R25 ;  /* 0x0000001a1a197223 */ /* 0x000fe20000010019 */
[----:B------:R-:W-:-:S04]  /*1a60*/  FADD.FTZ R26, -R58, R29 ;  /* 0x0000001d3a1a7221 */ /* 0x000fc80000010100 */
[----:B------:R-:W-:Y:S01]  /*1a70*/  FFMA.FTZ R25, R26, R26, R25 ;  /* 0x0000001a1a197223 */ /* 0x000fe20000010019 */
[----:B------:R-:W-:-:S04]  /*1a80*/  FADD.FTZ R26, -R58, R30 ;  /* 0x0000001e3a1a7221 */ /* 0x000fc80000010100 */
[----:B------:R-:W-:Y:S01]  /*1a90*/  FFMA.FTZ R25, R26, R26, R25 ;  /* 0x0000001a1a197223 */ /* 0x000fe20000010019 */
[----:B------:R-:W-:-:S04]  /*1aa0*/  FADD.FTZ R26, -R58, R38 ;  /* 0x000000263a1a7221 */ /* 0x000fc80000010100 */
[----:B------:R-:W-:Y:S01]  /*1ab0*/  FFMA.FTZ R25, R26, R26, R25 ;  /* 0x0000001a1a197223 */ /* 0x000fe20000010019 */
[----:B------:R-:W-:-:S04]  /*1ac0*/  FADD.FTZ R26, -R58, R31 ;  /* 0x0000001f3a1a7221 */ /* 0x000fc80000010100 */
[----:B------:R-:W-:Y:S01]  /*1ad0*/  FFMA.FTZ R25, R26, R26, R25 ;  /* 0x0000001a1a197223 */ /* 0x000fe20000010019 */
[----:B------:R-:W-:-:S07]  /*1ae0*/  MOV R26, 0xffffffff ;  /* 0xffffffff001a7802 */ /* 0x000fce0000000f00 */
[----:B------:R-:W-:Y:S05]  /*1af0*/  WARPSYNC.COLLECTIVE R26, `(.L_x_37) ;  /* 0x000000001a087348 */ /* 0x000fea0003c00000 */
[----:B------:R0:W1:Y:S02]  /*1b00*/  SHFL.BFLY P4, R26, R25, R43, R27 ;  /* 0x0c00002b191a7389 */ /* 0x000064000008001b */
[----:B01----:R-:W-:Y:S05]  /*1b10*/  ENDCOLLECTIVE ;  /* 0x000000000000791b */ /* 0x003fea0003800000 */
.L_x_37:
[----:B------:R-:W-:Y:S02]  /*1b20*/  HFMA2 R43, -RZ, RZ, 0, 1.1920928955078125e-07 ;  /* 0x00000002ff2b7431 */ /* 0x000fe400000001ff */
[----:B------:R-:W-:Y:S01]  /*1b30*/  FADD.FTZ R25, R25, R26 ;  /* 0x0000001a19197221 */ /* 0x000fe20000010000 */
[----:B------:R-:W-:-:S07]  /*1b40*/  IMAD.MOV.U32 R26, RZ, RZ, -0x1 ;  /* 0xffffffffff1a7424 */ /* 0x000fce00078e00ff */
[----:B------:R-:W-:Y:S05]  /*1b50*/  WARPSYNC.COLLECTIVE R26, `(.L_x_38) ;  /* 0x000000001a087348 */ /* 0x000fea0003c00000 */
[----:B------:R0:W1:Y:S02]  /*1b60*/  SHFL.BFLY P4, R26, R25, R43, R27 ;  /* 0x0c00002b191a7389 */ /* 0x000064000008001b */
[----:B01----:R-:W-:Y:S05]  /*1b70*/  ENDCOLLECTIVE ;  /* 0x000000000000791b */ /* 0x003fea0003800000 */
.L_x_38:
[----:B------:R-:W-:Y:S01]  /*1b80*/  HFMA2 R43, -RZ, RZ, 0, 2.384185791015625e-07 ;  /* 0x00000004ff2b7431 */ /* 0x000fe200000001ff */
[----:B------:R-:W-:Y:S01]  /*1b90*/  MOV R59, R26 ;  /* 0x0000001a003b7202 */ /* 0x000fe20000000f00 */
[----:B------:R-:W-:-:S04]  /*1ba0*/  IMAD.MOV.U32 R26, RZ, RZ, -0x1 ;  /* 0xffffffffff1a7424 */ /* 0x000fc800078e00ff */
[----:B------:R-:W-:-:S07]  /*1bb0*/  FADD.FTZ R25, R25, R59 ;  /* 0x0000003b19197221 */ /* 0x000fce0000010000 */
[----:B------:R-:W-:Y:S05]  /*1bc0*/  WARPSYNC.COLLECTIVE R26, `(.L_x_39) ;  /* 0x000000001a087348 */ /* 0x000fea0003c00000 */
[----:B------:R0:W1:Y:S02]  /*1bd0*/  SHFL.BFLY P4, R26, R25, R43, R27 ;  /* 0x0c00002b191a7389 */ /* 0x000064000008001b */
[----:B01----:R-:W-:Y:S05]  /*1be0*/  ENDCOLLECTIVE ;  /* 0x000000000000791b */ /* 0x003fea0003800000 */
.L_x_39:
[----:B------:R-:W-:Y:S01]  /*1bf0*/  HFMA2 R43, -RZ, RZ, 0, 4.76837158203125e-07 ;  /* 0x00000008ff2b7431 */ /* 0x000fe200000001ff */
[----:B------:R-:W-:Y:S02]  /*1c00*/  MOV R59, R26 ;  /* 0x0000001a003b7202 */ /* 0x000fe40000000f00 */
[----:B------:R-:W-:-:S03]  /*1c10*/  MOV R26, 0xffffffff ;  /* 0xffffffff001a7802 */ /* 0x000fc60000000f00 */
[----:B------:R-:W-:-:S07]  /*1c20*/  FADD.FTZ R25, R25, R59 ;  /* 0x0000003b19197221 */ /* 0x000fce0000010000 */
[----:B------:R-:W-:Y:S05]  /*1c30*/  WARPSYNC.COLLECTIVE R26, `(.L_x_40) ;  /* 0x000000001a087348 */ /* 0x000fea0003c00000 */
[----:B------:R0:W1:Y:S02]  /*1c40*/  SHFL.BFLY P4, R26, R25, R43, R27 ;  /* 0x0c00002b191a7389 */ /* 0x000064000008001b */
[----:B01----:R-:W-:Y:S05]  /*1c50*/  ENDCOLLECTIVE ;  /* 0x000000000000791b */ /* 0x003fea0003800000 */
.L_x_40:
[----:B------:R-:W-:Y:S02]  /*1c60*/  HFMA2 R43, -RZ, RZ, 0, 9.5367431640625e-07 ;  /* 0x00000010ff2b7431 */ /* 0x000fe400000001ff */
[----:B------:R-:W-:Y:S01]  /*1c70*/  IMAD.MOV.U32 R59, RZ, RZ, R26 ;  /* 0x000000ffff3b7224 */ /* 0x000fe200078e001a */
[----:B------:R-:W-:-:S03]  /*1c80*/  MOV R26, 0xffffffff ;  /* 0xffffffff001a7802 */ /* 0x000fc60000000f00 */
[----:B------:R-:W-:-:S07]  /*1c90*/  FADD.FTZ R25, R25, R59 ;  /* 0x0000003b19197221 */ /* 0x000fce0000010000 */
[----:B------:R-:W-:Y:S05]  /*1ca0*/  WARPSYNC.COLLECTIVE R26, `(.L_x_41) ;  /* 0x000000001a087348 */ /* 0x000fea0003c00000 */
[----:B------:R0:W1:Y:S02]  /*1cb0*/  SHFL.BFLY P4, R26, R25, R43, R27 ;  /* 0x0c00002b191a7389 */ /* 0x000064000008001b */
[----:B01----:R-:W-:Y:S05]  /*1cc0*/  ENDCOLLECTIVE ;  /* 0x000000000000791b */ /* 0x003fea0003800000 */
.L_x_41:
[----:B------:R-:W-:Y:S01]  /*1cd0*/  MOV R59, R26 ;  /* 0x0000001a003b7202 */ /* 0x000fe20000000f00 */
[----:B------:R-:W-:Y:S06]  /*1ce0*/  BRA `(.L_x_42) ;  /* 0xfffffff400887947 */ /* 0x000fec000383ffff */
.L_x_43:
        /* <DEDUP_REMOVED lines=9> */
.L_x_5916:


//--------------------- .text._ZN10layer_norm31ln_parallel_residual_fwd_kernelINS_13Kernel_traitsI13__nv_bfloat16S2_S2_S2_fjLj256ELj1ELj4ELj1ELj16ENS_18Kernel_traits_baseILj256ES2_S2_S2_S2_fjLj128EEEEELb0ELb1ELb0EEEvNS_9FwdParamsE --------------------------
	.section	.text._ZN10layer_norm31ln_parallel_residual_fwd_kernelINS_13Kernel_traitsI13__nv_bfloat16S2_S2_S2_fjLj256ELj1ELj4ELj1ELj16ENS_18Kernel_traits_baseILj256ES2_S2_S2_S2_fjLj128EEEEELb0ELb1ELb0EEEvNS_9FwdParamsE,"ax",@progbits
	.align	128
        .global         _ZN10layer_norm31ln_parallel_residual_fwd_kernelINS_13Kernel_traitsI13__nv_bfloat16S2_S2_S2_fjLj256ELj1ELj4ELj1ELj16ENS_18Kernel_traits_baseILj256ES2_S2_S2_S2_fjLj128EEEEELb0ELb1ELb0EEEvNS_9FwdParamsE
        .type           _ZN10layer_norm31ln_parallel_residual_fwd_kernelINS_13Kernel_traitsI13__nv_bfloat16S2_S2_S2_fjLj256ELj1ELj4ELj1ELj16ENS_18Kernel_traits_baseILj256ES2_S2_S2_S2_fjLj128EEEEELb0ELb1ELb0EEEvNS_9FwdParamsE,@function
        .size           _ZN10layer_norm31ln_parallel_residual_fwd_kernelINS_13Kernel_traitsI13__nv_bfloat16S2_S2_S2_fjLj256ELj1ELj4ELj1ELj16ENS_18Kernel_traits_baseILj256ES2_S2_S2_S2_fjLj128EEEEELb0ELb1ELb0EEEvNS_9FwdParamsE,(.L_x_5917 - _ZN10layer_norm31ln_parallel_residual_fwd_kernelINS_13Kernel_traitsI13__nv_bfloat16S2_S2_S2_fjLj256ELj1ELj4ELj1ELj16ENS_18Kernel_traits_baseILj256ES2_S2_S2_S2_fjLj128EEEEELb0ELb1ELb0EEEvNS_9FwdParamsE)
        .other          _ZN10layer_norm31ln_parallel_residual_fwd_kernelINS_13Kernel_traitsI13__nv_bfloat16S2_S2_S2_fjLj256ELj1ELj4ELj1ELj16ENS_18Kernel_traits_baseILj256ES2_S2_S2_S2_fjLj128EEEEELb0ELb1ELb0EEEvNS_9FwdParamsE,@"STO_CUDA_ENTRY STV_DEFAULT"
_ZN10layer_norm31ln_parallel_residual_fwd_kernelINS_13Kernel_traitsI13__nv_bfloat16S2_S2_S2_fjLj256ELj1ELj4ELj1ELj16ENS_18Kernel_traits_baseILj256ES2_S2_S2_S2_fjLj128EEEEELb0ELb1ELb0EEEvNS_9FwdParamsE:
.text._ZN10layer_norm31ln_parallel_residual_fwd_kernelINS_13Kernel_traitsI13__nv_bfloat16S2_S2_S2_fjLj256ELj1ELj4ELj1ELj16ENS_18Kernel_traits_baseILj256ES2_S2_S2_S2_fjLj128EEEEELb0ELb1ELb0EEEvNS_9FwdParamsE:
        /* <DEDUP_REMOVED lines=18> */
[----:B0-----:R-:W-:-:S04]  /*0120*/  ISETP.NE.U32.AND P0, PT, RZ, UR4, PT ;  /* 0x00000004ff007c0c */ /* 0x001fc8000bf05070 */
[----:B------:R-:W-:Y:S01]  /*0130*/  ISETP.NE.AND.EX P0, PT, RZ, UR5, PT, P0 ;  /* 0x00000005ff007c0c */ /* 0x000fe2000bf05300 */
[----:B-1----:R-:W-:-:S06]  /*0140*/  IMAD.WIDE.U32 R8, R0, 0x10, R8 ;  /* 0x0000001000087825 */ /* 0x002fcc00078e0008 */
[----:B------:R-:W5:Y:S06]  /*0150*/  LDG.E.128 R8, desc[UR6][R8.64] ;  /* 0x0000000608087981 */ /* 0x000f6c000c1e1d00 */
[----:B------:R-:W0:Y:S01]  /*0160*/  @P0 LDC.64 R2, c[0x0][0x438] ;  /* 0x00010e00ff020b82 */ /* 0x000e220000000a00 */
[----:B------:R-:W-:Y:S02]  /*0170*/  @!P0 CS2R R6, SRZ ;  /* 0x0000000000068805 */ /* 0x000fe4000001ff00 */
[----:B------:R-:W-:Y:S01]  /*0180*/  @!P0 CS2R R4, SRZ ;  /* 0x0000000000048805 */ /* 0x000fe2000001ff00 */
[----:B0-----:R-:W-:-:S05]  /*0190*/  @P0 IMAD.WIDE.U32 R2, R0, 0x10, R2 ;  /* 0x0000001000020825 */ /* 0x001fca00078e0002 */
[----:B------:R0:W5:Y:S02]  /*01a0*/  @P0 LDG.E.128 R4, desc[UR6][R2.64] ;  /* 0x0000000602040981 */ /* 0x000164000c1e1d00 */
.L_x_45:
[----:B------:R-:W-:Y:S05]  /*01b0*/  BSYNC.RECONVERGENT B0 ;  /* 0x0000000000007941 */ /* 0x000fea0003800200 */
.L_x_44:
        /* <DEDUP_REMOVED lines=11> */
[----:B------:R-:W3:Y:S01]  /*0270*/  LDCU UR5, c[0x0][0x448] ;  /* 0x00008900ff0577ac */ /* 0x000ee20008000800 */
[----:B------:R-:W4:Y:S01]  /*0280*/  LDCU.64 UR12, c[0x0][0x398] ;  /* 0x00007300ff0c77ac */ /* 0x000f220008000a00 */
[----:B------:R-:W0:Y:S01]  /*0290*/  LDCU.64 UR14, c[0x0][0x3a0] ;  /* 0x00007400ff0e77ac */ /* 0x000e220008000a00 */
[----:B-1----:R-:W-:-:S02]  /*02a0*/  ISETP.NE.AND P3, PT, RZ, UR4, PT ;  /* 0x00000004ff007c0c */ /* 0x002fc4000bf65270 */
[----:B0-----:R-:W-:-:S04]  /*02b0*/  LOP3.LUT P0, RZ, R2, UR8, RZ, 0xfc, !PT ;  /* 0x0000000802ff7c12 */ /* 0x001fc8000f80fcff */
[----:B--234-:R-:W-:-:S13]  /*02c0*/  LOP3.LUT P0, RZ, R3, UR9, RZ, 0xfc, P0 ;  /* 0x0000000903ff7c12 */ /* 0x01cfda000800fcff */
.L_x_55:
[----:B------:R-:W-:Y:S01]  /*02d0*/  IMAD R2, R29, UR10, RZ ;  /* 0x0000000a1d027c24 */ /* 0x000fe2000f8e02ff */
[----:B------:R-:W-:Y:S04]  /*02e0*/  BSSY.RECONVERGENT B0, `(.L_x_46) ;  /* 0x00000a3000007945 */ /* 0x000fe80003800200 */
[----:B------:R-:W-:-:S04]  /*02f0*/  SHF.R.S32.HI R3, RZ, 0x1f, R2 ;  /* 0x0000001fff037819 */ /* 0x000fc80000011402 */
[----:B------:R-:W-:-:S04]  /*0300*/  LEA.HI R3, R3, R2, RZ, 0x3 ;  /* 0x0000000203037211 */ /* 0x000fc800078f18ff */
[----:B------:R-:W-:Y:S01]  /*0310*/  LEA.HI.SX32 R43, R3, R0, 0x1d ;  /* 0x00000000032b7211 */ /* 0x000fe200078feaff */
[----:B0-----:R-:W-:Y:S06]  /*0320*/  @P1 BRA `(.L_x_47) ;  /* 0x0000000800781947 */ /* 0x001fec0003800000 */
[----:B------:R-:W-:Y:S01]  /*0330*/  ISETP.NE.U32.AND P2, PT, RZ, UR14, PT ;  /* 0x0000000eff007c0c */ /* 0x000fe2000bf45070 */
[----:B------:R-:W0:Y:S01]  /*0340*/  LDC.64 R24, c[0x0][0x390] ;  /* 0x0000e400ff187b82 */ /* 0x000e220000000a00 */
[----:B------:R-:W-:Y:S02]  /*0350*/  ISETP.NE.U32.AND P1, PT, RZ, UR12, PT ;  /* 0x0000000cff007c0c */ /* 0x000fe4000bf25070 */
[----:B------:R-:W-:Y:S02]  /*0360*/  ISETP.NE.AND.EX P2, PT, RZ, UR15, PT, P2 ;  /* 0x0000000fff007c0c */ /* 0x000fe4000bf45320 */
[----:B------:R-:W-:-:S11]  /*0370*/  ISETP.NE.AND.EX P1, PT, RZ, UR13, PT, P1 ;  /* 0x0000000dff007c0c */ /* 0x000fd6000bf25310 */
[----:B------:R-:W1:Y:S08]  /*0380*/  @P2 LDC.64 R40, c[0x0][0x3a0] ;  /* 0x0000e800ff282b82 */ /* 0x000e700000000a00 */
[----:B------:R-:W2:Y:S01]  /*0390*/  @P1 LDC.64 R34, c[0x0][0x398] ;  /* 0x0000e600ff221b82 */ /* 0x000ea20000000a00 */
[----:B0-----:R-:W-:-:S06]  /*03a0*/  IMAD.WIDE.U32 R24, R43, 0x10, R24 ;  /* 0x000000102b187825 */ /* 0x001fcc00078e0018 */
[----:B------:R-:W5:Y:S01]  /*03b0*/  LDG.E.128 R24, desc[UR6][R24.64] ;  /* 0x0000000618187981 */ /* 0x000f62000c1e1d00 */
[----:B-1----:R-:W-:-:S05]  /*03c0*/  @P2 IMAD.WIDE.U32 R40, R43, 0x10, R40 ;  /* 0x000000102b282825 */ /* 0x002fca00078e0028 */
[----:B------:R-:W3:Y:S01]  /*03d0*/  @P2 LDG.E.128 R12, desc[UR6][R40.64] ;  /* 0x00000006280c2981 */ /* 0x000ee2000c1e1d00 */
[----:B--2---:R-:W-:-:S05]  /*03e0*/  @P1 IMAD.WIDE.U32 R34, R43, 0x10, R34 ;  /* 0x000000102b221825 */ /* 0x004fca00078e0022 */
[----:B------:R0:W5:Y:S01]  /*03f0*/  @P1 LDG.E.128 R16, desc[UR6][R34.64] ;  /* 0x0000000622101981 */ /* 0x000162000c1e1d00 */
[----:B---3--:R-:W-:Y:S02]  /*0400*/  PRMT R38, R15, 0x7632, R38 ;  /* 0x000076320f267816 */ /* 0x008fe40000000026 */
[----:B------:R-:W-:Y:S02]  /*0410*/  PRMT R2, R14, 0x7632, R2 ;  /* 0x000076320e027816 */ /* 0x000fe40000000002 */
[----:B------:R-:W-:Y:S02]  /*0420*/  PRMT R3, R13, 0x7632, R3 ;  /* 0x000076320d037816 */ /* 0x000fe40000000003 */
[----:B------:R-:W-:Y:S01]  /*0430*/  PRMT R37, R12, 0x7632, R37 ;  /* 0x000076320c257816 */ /* 0x000fe20000000025 */
[----:B0-----:R-:W-:Y:S06]  /*0440*/  @!P1 BRA `(.L_x_48) ;  /* 0x00000004006c9947 */ /* 0x001fec0003800000 */
[----:B-----5:R-:W-:Y:S02]  /*0450*/  PRMT R21, R19, 0x7632, R21 ;  /* 0x0000763213157816 */ /* 0x020fe40000000015 */
[----:B------:R-:W-:Y:S02]  /*0460*/  PRMT R39, R18, 0x7632, R39 ;  /* 0x0000763212277816 */ /* 0x000fe40000000027 */
[----:B------:R-:W-:Y:S01]  /*0470*/  PRMT R20, R16, 0x7632, R20 ;  /* 0x0000763210147816 */ /* 0x000fe20000000014 */
[----:B------:R-:W-:Y:S06]  /*0480*/  @!P2 BRA `(.L_x_49) ;  /* 0x0000000000d4a947 */ /* 0x000fec0003800000 */
[----:B------:R-:W-:Y:S01]  /*0490*/  PRMT R21, R24, 0x7632, R21 ;  /* 0x0000763218157816 */ /* 0x000fe20000000015 */
[----:B------:R-:W-:Y:S01]  /*04a0*/  IMAD.U32 R23, R16, 0x10000, RZ ;  /* 0x0001000010177824 */ /* 0x000fe200078e00ff */
[----:B------:R-:W-:Y:S02]  /*04b0*/  SHF.L.U32 R34, R24, 0x10, RZ ;  /* 0x0000001018227819 */ /* 0x000fe400000006ff */
[----:B------:R-:W-:Y:S01]  /*04c0*/  SHF.L.U32 R35, R25, 0x10, RZ ;  /* 0x0000001019237819 */ /* 0x000fe200000006ff */
[----:B------:R-:W-:Y:S01]  /*04d0*/  IMAD.U32 R41, R21, 0x10000, RZ ;  /* 0x0001000015297824 */ /* 0x000fe200078e00ff */
[----:B------:R-:W-:Y:S01]  /*04e0*/  SHF.L.U32 R24, R17, 0x10, RZ ;  /* 0x0000001011187819 */ /* 0x000fe200000006ff */
[--C-:B------:R-:W-:Y:S01]  /*04f0*/  FADD.FTZ R34, R34, R23.reuse ;  /* 0x0000001722227221 */ /* 0x100fe20000010000 */
[----:B------:R-:W-:Y:S02]  /*0500*/  PRMT R36, R25, 0x7632, R36 ;  /* 0x0000763219247816 */ /* 0x000fe40000000024 */
[----:B------:R-:W-:Y:S01]  /*0510*/  PRMT R23, R17, 0x7632, R23 ;  /* 0x0000763211177816 */ /* 0x000fe20000000017 */
[--C-:B------:R-:W-:Y:S01]  /*0520*/  FADD.FTZ R35, R35, R24.reuse ;  /* 0x0000001823237221 */ /* 0x100fe20000010000 */
[----:B------:R-:W-:-:S02]  /*0530*/  PRMT R24, R16, 0x7632, R24 ;  /* 0x0000763210187816 */ /* 0x000fc40000000018 */
[----:B------:R-:W-:Y:S01]  /*0540*/  SHF.L.U32 R40, R36, 0x10, RZ ;  /* 0x0000001024287819 */ /* 0x000fe200000006ff */
[----:B------:R-:W-:Y:S01]  /*0550*/  IMAD.U32 R23, R23, 0x10000, RZ ;  /* 0x0001000017177824 */ /* 0x000fe200078e00ff */
[----:B------:R-:W-:Y:S02]  /*0560*/  SHF.L.U32 R24, R24, 0x10, RZ ;  /* 0x0000001018187819 */ /* 0x000fe400000006ff */
[C---:B------:R-:W-:Y:S01]  /*0570*/  PRMT R20, R27.reuse, 0x7632, R20 ;  /* 0x000076321b147816 */ /* 0x040fe20000000014 */
[----:B------:R-:W-:Y:S01]  /*0580*/  IMAD.U32 R27, R27, 0x10000, RZ ;  /* 0x000100001b1b7824 */ /* 0x000fe200078e00ff */
[----:B------:R-:W-:Y:S01]  /*0590*/  SHF.L.U32 R42, R19, 0x10, RZ ;  /* 0x00000010132a7819 */ /* 0x000fe200000006ff */
[--C-:B------:R-:W-:Y:S01]  /*05a0*/  FADD.FTZ R41, R41, R24.reuse ;  /* 0x0000001829297221 */ /* 0x100fe20000010000 */
[----:B------:R-:W-:Y:S01]  /*05b0*/  PRMT R24, R18, 0x7632, R24 ;  /* 0x0000763212187816 */ /* 0x000fe20000000018 */
[--C-:B------:R-:W-:Y:S01]  /*05c0*/  FADD.FTZ R40, R40, R23.reuse ;  /* 0x0000001728287221 */ /* 0x100fe20000010000 */
[----:B------:R-:W-:Y:S01]  /*05d0*/  PRMT R23, R19, 0x7632, R23 ;  /* 0x0000763213177816 */ /* 0x000fe20000000017 */
[----:B------:R-:W-:Y:S01]  /*05e0*/  FADD.FTZ R21, R27, R42 ;  /* 0x0000002a1b157221 */ /* 0x000fe20000010000 */
[----:B------:R-:W-:-:S02]  /*05f0*/  PRMT R22, R26, 0x7632, R22 ;  /* 0x000076321a167816 */ /* 0x000fc40000000016 */
[----:B------:R-:W-:Y:S01]  /*0600*/  SHF.L.U32 R27, R24, 0x10, RZ ;  /* 0x00000010181b7819 */ /* 0x000fe200000006ff */
[----:B------:R-:W-:Y:S01]  /*0610*/  IMAD.U32 R24, R20, 0x10000, RZ ;  /* 0x0001000014187824 */ /* 0x000fe200078e00ff */
[----:B------:R-:W-:Y:S01]  /*0620*/  SHF.L.U32 R26, R26, 0x10, RZ ;  /* 0x000000101a1a7819 */ /* 0x000fe200000006ff */
[----:B------:R-:W-:Y:S01]  /*0630*/  IMAD.U32 R20, R13, 0x10000, RZ ;  /* 0x000100000d147824 */ /* 0x000fe200078e00ff */
        /* <DEDUP_REMOVED lines=12> */
[----:B------:R-:W-:Y:S01]  /*0700*/  IMAD.U32 R23, R38, 0x10000, RZ ;  /* 0x0001000026177824 */ /* 0x000fe200078e00ff */
[----:B------:R-:W-:Y:S01]  /*0710*/  SHF.L.U32 R3, R3, 0x10, RZ ;  /* 0x0000001003037819 */ /* 0x000fe200000006ff */
[----:B------:R-:W-:-:S02]  /*0720*/  IMAD.U32 R2, R37, 0x10000, RZ ;  /* 0x0001000025027824 */ /* 0x000fc400078e00ff */
[----:B------:R-:W-:Y:S01]  /*0730*/  FADD.FTZ R36, R36, R25 ;  /* 0x0000001924247221 */ /* 0x000fe20000010000 */
[----:B------:R-:W-:Y:S01]  /*0740*/  FADD.FTZ R37, R21, R20 ;  /* 0x0000001415257221 */ /* 0x000fe20000010000 */
[----:B------:R-:W-:Y:S01]  /*0750*/  FADD.FTZ R38, R24, R23 ;  /* 0x0000001718267221 */ /* 0x000fe20000010000 */
[----:B------:R-:W-:Y:S01]  /*0760*/  FADD.FTZ R39, R22, R39 ;  /* 0x0000002716277221 */ /* 0x000fe20000010000 */
[----:B------:R-:W-:Y:S01]  /*0770*/  FADD.FTZ R40, R40, R3 ;  /* 0x0000000328287221 */ /* 0x000fe20000010000 */
[----:B------:R-:W-:Y:S02]  /*0780*/  FADD.FTZ R41, R41, R2 ;  /* 0x0000000229297221 */ /* 0x000fe40000010000 */
[----:B------:R-:W-:Y:S02]  /*0790*/  F2FP.BF16.F32.PACK_AB R23, R38, R37 ;  /* 0x000000252617723e */ /* 0x000fe400000010ff */
[----:B------:R-:W-:Y:S02]  /*07a0*/  F2FP.BF16.F32.PACK_AB R22, R39, R36 ;  /* 0x000000242716723e */ /* 0x000fe400000010ff */
[----:B------:R-:W-:-:S02]  /*07b0*/  F2FP.BF16.F32.PACK_AB R21, R40, R35 ;  /* 0x000000232815723e */ /* 0x000fc400000010ff */
[----:B------:R-:W-:Y:S01]  /*07c0*/  F2FP.BF16.F32.PACK_AB R20, R41, R34 ;  /* 0x000000222914723e */ /* 0x000fe200000010ff */
[----:B------:R-:W-:Y:S06]  /*07d0*/  BRA `(.L_x_50) ;  /* 0x0000000400407947 */ /* 0x000fec0003800000 */
.L_x_49:
[----:B------:R-:W-:Y:S01]  /*07e0*/  PRMT R2, R24, 0x7632, R2 ;  /* 0x0000763218027816 */ /* 0x000fe20000000002 */
[----:B------:R-:W-:Y:S01]  /*07f0*/  IMAD.U32 R36, R26, 0x10000, RZ ;  /* 0x000100001a247824 */ /* 0x000fe200078e00ff */
[----:B------:R-:W-:Y:S01]  /*0800*/  SHF.L.U32 R24, R24, 0x10, RZ ;  /* 0x0000001018187819 */ /* 0x000fe200000006ff */
[----:B------:R-:W-:Y:S01]  /*0810*/  IMAD.U32 R37, R18, 0x10000, RZ ;  /* 0x0001000012257824 */ /* 0x000fe200078e00ff */
[----:B------:R-:W-:Y:S01]  /*0820*/  SHF.L.U32 R3, R16, 0x10, RZ ;  /* 0x0000001010037819 */ /* 0x000fe200000006ff */
[----:B------:R-:W-:Y:S01]  /*0830*/  IMAD.U32 R39, R39, 0x10000, RZ ;  /* 0x0001000027277824 */ /* 0x000fe200078e00ff */
[C---:B------:R-:W-:Y:S01]  /*0840*/  PRMT R22, R25.reuse, 0x7632, R22 ;  /* 0x0000763219167816 */ /* 0x040fe20000000016 */
[----:B------:R-:W-:Y:S01]  /*0850*/  FADD.FTZ R36, R36, R37 ;  /* 0x0000002524247221 */ /* 0x000fe20000010000 */
[----:B------:R-:W-:Y:S01]  /*0860*/  PRMT R23, R26, 0x7632, R23 ;  /* 0x000076321a177816 */ /* 0x000fe20000000017 */
[----:B------:R-:W-:Y:S01]  /*0870*/  FADD.FTZ R34, R24, R3 ;  /* 0x0000000318227221 */ /* 0x000fe20000010000 */
[----:B------:R-:W-:Y:S01]  /*0880*/  SHF.L.U32 R25, R25, 0x10, RZ ;  /* 0x0000001019197819 */ /* 0x000fe200000006ff */
[----:B------:R-:W-:Y:S01]  /*0890*/  IMAD.U32 R22, R22, 0x10000, RZ ;  /* 0x0001000016167824 */ /* 0x000fe200078e00ff */
[----:B------:R-:W-:-:S02]  /*08a0*/  SHF.L.U32 R26, R17, 0x10, RZ ;  /* 0x00000010111a7819 */ /* 0x000fc400000006ff */
[----:B------:R-:W-:Y:S02]  /*08b0*/  PRMT R40, R27, 0x7632, R40 ;  /* 0x000076321b287816 */ /* 0x000fe40000000028 */
[----:B------:R-:W-:Y:S01]  /*08c0*/  PRMT R3, R17, 0x7632, R3 ;  /* 0x0000763211037816 */ /* 0x000fe20000000003 */
[----:B------:R-:W-:Y:S01]  /*08d0*/  FADD.FTZ R35, R25, R26 ;  /* 0x0000001a19237221 */ /* 0x000fe20000010000 */
[----:B------:R-:W-:Y:S02]  /*08e0*/  SHF.L.U32 R38, R21, 0x10, RZ ;  /* 0x0000001015267819 */ /* 0x000fe400000006ff */
[----:B------:R-:W-:Y:S01]  /*08f0*/  SHF.L.U32 R27, R27, 0x10, RZ ;  /* 0x000000101b1b7819 */ /* 0x000fe200000006ff */
[----:B------:R-:W-:Y:S01]  /*0900*/  IMAD.U32 R3, R3, 0x10000, RZ ;  /* 0x0001000003037824 */ /* 0x000fe200078e00ff */
[----:B------:R-:W-:Y:S02]  /*0910*/  SHF.L.U32 R20, R20, 0x10, RZ ;  /* 0x0000001014147819 */ /* 0x000fe400000006ff */
[----:B------:R-:W-:-:S02]  /*0920*/  SHF.L.U32 R26, R19, 0x10, RZ ;  /* 0x00000010131a7819 */ /* 0x000fc400000006ff */
[----:B------:R-:W-:Y:S01]  /*0930*/  SHF.L.U32 R21, R40, 0x10, RZ ;  /* 0x0000001028157819 */ /* 0x000fe200000006ff */
[----:B------:R-:W-:Y:S01]  /*0940*/  FADD.FTZ R40, R22, R3 ;  /* 0x0000000316287221 */ /* 0x000fe20000010000 */
[----:B------:R-:W-:Y:S01]  /*0950*/  SHF.L.U32 R24, R23, 0x10, RZ ;  /* 0x0000001017187819 */ /* 0x000fe200000006ff */
[----:B------:R-:W-:Y:S01]  /*0960*/  FADD.FTZ R37, R27, R26 ;  /* 0x0000001a1b257221 */ /* 0x000fe20000010000 */
[----:B------:R-:W-:Y:S01]  /*0970*/  SHF.L.U32 R41, R2, 0x10, RZ ;  /* 0x0000001002297819 */ /* 0x000fe200000006ff */
[----:B------:R-:W-:Y:S01]  /*0980*/  FADD.FTZ R38, R21, R38 ;  /* 0x0000002615267221 */ /* 0x000fe20000010000 */
[----:B------:R-:W-:Y:S01]  /*0990*/  F2FP.BF16.F32.PACK_AB R21, R40, R35 ;  /* 0x000000232815723e */ /* 0x000fe200000010ff */
[----:B------:R-:W-:Y:S02]  /*09a0*/  FADD.FTZ R39, R24, R39 ;  /* 0x0000002718277221 */ /* 0x000fe40000010000 */
[----:B------:R-:W-:Y:S01]  /*09b0*/  FADD.FTZ R41, R41, R20 ;  /* 0x0000001429297221 */ /* 0x000fe20000010000 */
[----:B------:R-:W-:-:S02]  /*09c0*/  F2FP.BF16.F32.PACK_AB R23, R38, R37 ;  /* 0x000000252617723e */ /* 0x000fc400000010ff */
[----:B------:R-:W-:Y:S02]  /*09d0*/  F2FP.BF16.F32.PACK_AB R22, R39, R36 ;  /* 0x000000242716723e */ /* 0x000fe400000010ff */
[----:B------:R-:W-:Y:S01]  /*09e0*/  F2FP.BF16.F32.PACK_AB R20, R41, R34 ;  /* 0x000000222914723e */ /* 0x000fe200000010ff */
[----:B------:R-:W-:Y:S06]  /*09f0*/  BRA `(.L_x_50) ;  /* 0x0000000000b87947 */ /* 0x000fec0003800000 */
.L_x_48:
[----:B------:R-:W-:Y:S05]  /*0a00*/  @!P2 BRA `(.L_x_51) ;  /* 0x000000000084a947 */ /* 0x000fea0003800000 */
[C---:B-----5:R-:W-:Y:S01]  /*0a10*/  PRMT R20, R24.reuse, 0x7632, R20 ;  /* 0x0000763218147816 */ /* 0x060fe20000000014 */
[----:B------:R-:W-:Y:S01]  /*0a20*/  IMAD.U32 R41, R37, 0x10000, RZ ;  /* 0x0001000025297824 */ /* 0x000fe200078e00ff */
[----:B------:R-:W-:Y:S02]  /*0a30*/  SHF.L.U32 R24, R24, 0x10, RZ ;  /* 0x0000001018187819 */ /* 0x000fe400000006ff */
[----:B------:R-:W-:Y:S02]  /*0a40*/  SHF.L.U32 R21, R12, 0x10, RZ ;  /* 0x000000100c157819 */ /* 0x000fe400000006ff */
[----:B------:R-:W-:Y:S02]  /*0a50*/  PRMT R40, R27, 0x7632, R40 ;  /* 0x000076321b287816 */ /* 0x000fe40000000028 */
[C---:B------:R-:W-:Y:S01]  /*0a60*/  PRMT R22, R25.reuse, 0x7632, R22 ;  /* 0x0000763219167816 */ /* 0x040fe20000000016 */
[----:B------:R-:W-:Y:S01]  /*0a70*/  FADD.FTZ R34, R24, R21 ;  /* 0x0000001518227221 */ /* 0x000fe20000010000 */
[----:B------:R-:W-:Y:S01]  /*0a80*/  PRMT R23, R26, 0x7632, R23 ;  /* 0x000076321a177816 */ /* 0x000fe20000000017 */
[----:B------:R-:W-:Y:S01]  /*0a90*/  IMAD.U32 R21, R38, 0x10000, RZ ;  /* 0x0001000026157824 */ /* 0x000fe200078e00ff */
[----:B------:R-:W-:Y:S01]  /*0aa0*/  SHF.L.U32 R36, R26, 0x10, RZ ;  /* 0x000000101a247819 */ /* 0x000fe200000006ff */
[----:B------:R-:W-:Y:S01]  /*0ab0*/  IMAD.U32 R25, R25, 0x10000, RZ ;  /* 0x0001000019197824 */ /* 0x000fe200078e00ff */
        /* <DEDUP_REMOVED lines=8> */
[----:B------:R-:W-:Y:S01]  /*0b40*/  SHF.L.U32 R2, R2, 0x10, RZ ;  /* 0x0000001002027819 */ /* 0x000fe200000006ff */
[----:B------:R-:W-:Y:S01]  /*0b50*/  FADD.FTZ R35, R25, R26 ;  /* 0x0000001a19237221 */ /* 0x000fe20000010000 */
[----:B------:R-:W-:-:S02]  /*0b60*/  SHF.L.U32 R24, R15, 0x10, RZ ;  /* 0x000000100f187819 */ /* 0x000fc400000006ff */
[----:B------:R-:W-:Y:S01]  /*0b70*/  SHF.L.U32 R22, R22, 0x10, RZ ;  /* 0x0000001016167819 */ /* 0x000fe200000006ff */
[----:B------:R-:W-:Y:S01]  /*0b80*/  FADD.FTZ R39, R23, R2 ;  /* 0x0000000217277221 */ /* 0x000fe20000010000 */
[----:B------:R-:W-:Y:S01]  /*0b90*/  SHF.L.U32 R20, R20, 0x10, RZ ;  /* 0x0000001014147819 */ /* 0x000fe200000006ff */
[----:B------:R-:W-:Y:S02]  /*0ba0*/  FADD.FTZ R37, R27, R24 ;  /* 0x000000181b257221 */ /* 0x000fe40000010000 */
[----:B------:R-:W-:Y:S01]  /*0bb0*/  FADD.FTZ R40, R22, R3 ;  /* 0x0000000316287221 */ /* 0x000fe20000010000 */
[----:B------:R-:W-:Y:S01]  /*0bc0*/  F2FP.BF16.F32.PACK_AB R22, R39, R36 ;  /* 0x000000242716723e */ /* 0x000fe200000010ff */
[----:B------:R-:W-:Y:S01]  /*0bd0*/  FADD.FTZ R41, R20, R41 ;  /* 0x0000002914297221 */ /* 0x000fe20000010000 */
[----:B------:R-:W-:Y:S02]  /*0be0*/  F2FP.BF16.F32.PACK_AB R23, R38, R37 ;  /* 0x000000252617723e */ /* 0x000fe400000010ff */
[----:B------:R-:W-:-:S02]  /*0bf0*/  F2FP.BF16.F32.PACK_AB R21, R40, R35 ;  /* 0x000000232815723e */ /* 0x000fc400000010ff */
[----:B------:R-:W-:Y:S01]  /*0c00*/  F2FP.BF16.F32.PACK_AB R20, R41, R34 ;  /* 0x000000222914723e */ /* 0x000fe200000010ff */
[----:B------:R-:W-:Y:S06]  /*0c10*/  BRA `(.L_x_50) ;  /* 0x0000000000307947 */ /* 0x000fec0003800000 */
.L_x_51:
        /* <DEDUP_REMOVED lines=12> */
.L_x_50:
[----:B------:R-:W0:Y:S02]  /*0ce0*/  @P0 LDC.64 R2, c[0x0][0x3a8] ;  /* 0x0000ea00ff020b82 */ /* 0x000e240000000a00 */
[----:B0-----:R-:W-:-:S05]  /*0cf0*/  @P0 IMAD.WIDE.U32 R2, R43, 0x10, R2 ;  /* 0x000000102b020825 */ /* 0x001fca00078e0002 */
[----:B------:R0:W-:Y:S02]  /*0d00*/  @P0 STG.E.128 desc[UR6][R2.64], R20 ;  /* 0x0000001402000986 */ /* 0x0001e4000c101d06 */
.L_x_47:
[----:B------:R-:W-:Y:S05]  /*0d10*/  BSYNC.RECONVERGENT B0 ;  /* 0x0000000000007941 */ /* 0x000fea0003800200 */
.L_x_46:
        /* <DEDUP_REMOVED lines=54> */
.L_x_67:
[----:B------:R-:W-:Y:S01]  /*1080*/  FMUL.FTZ R44, R45, R45 ;  /* 0x0000002d2d2c7220 */ /* 0x000fe20000410000 */
[----:B-1----:R-:W-:Y:S01]  /*1090*/  FADD.FTZ R47, R42, R27 ;  /* 0x0000001b2a2f7221 */ /* 0x002fe20000010000 */
[----:B------:R-:W1:Y:S01]  /*10a0*/  @!P4 LDC.64 R24, c[0x0][0x3c0] ;  /* 0x0000f000ff18cb82 */ /* 0x000e620000000a00 */
[----:B------:R-:W-:Y:S02]  /*10b0*/  BSSY.RECONVERGENT B0, `(.L_x_53) ;  /* 0x000003f000007945 */ /* 0x000fe40003800200 */
[----:B------:R-:W-:Y:S01]  /*10c0*/  FSEL R27, R44, RZ, P3 ;  /* 0x000000ff2c1b7208 */ /* 0x000fe20001800000 */
[----:B------:R-:W-:-:S04]  /*10d0*/  FFMA.FTZ R26, R47, R26, UR5 ;  /* 0x000000052f1a7e23 */ /* 0x000fc8000801001a */
[----:B------:R-:W2:Y:S01]  /*10e0*/  @!P4 LDC.64 R2, c[0x0][0x3c8] ;  /* 0x0000f200ff02cb82 */ /* 0x000ea20000000a00 */
[----:B------:R-:W-:-:S06]  /*10f0*/  FADD.FTZ R27, R26, R27 ;  /* 0x0000001b1a1b7221 */ /* 0x000fcc0000010000 */
[----:B------:R-:W3:Y:S01]  /*1100*/  MUFU.RSQ R27, R27 ;  /* 0x0000001b001b7308 */ /* 0x000ee20000001400 */
[----:B-1----:R-:W-:-:S05]  /*1110*/  @!P4 IMAD.WIDE R24, R29, 0x4, R24 ;  /* 0x000000041d18c825 */ /* 0x002fca00078e0218 */
[----:B------:R1:W-:Y:S01]  /*1120*/  @!P4 STG.E desc[UR6][R24.64], R45 ;  /* 0x0000002d1800c986 */ /* 0x0003e2000c101906 */
[----:B--2---:R-:W-:-:S05]  /*1130*/  @!P4 IMAD.WIDE R2, R29, 0x4, R2 ;  /* 0x000000041d02c825 */ /* 0x004fca00078e0202 */
[----:B---3--:R1:W-:Y:S01]  /*1140*/  @!P4 STG.E desc[UR6][R2.64], R27 ;  /* 0x0000001b0200c986 */ /* 0x0083e2000c101906 */
[----:B------:R-:W-:Y:S05]  /*1150*/  @P1 BRA `(.L_x_54) ;  /* 0x0000000000d01947 */ /* 0x000fea0003800000 */
[----:B------:R-:W-:Y:S01]  /*1160*/  FSEL R46, R45, RZ, !P3 ;  /* 0x000000ff2d2e7208 */ /* 0x000fe20005800000 */
[----:B------:R-:W-:Y:S01]  /*1170*/  IMAD.U32 R49, R11, 0x10000, RZ ;  /* 0x000100000b317824 */ /* 0x000fe200078e00ff */
[----:B-1----:R-:W-:Y:S02]  /*1180*/  PRMT R3, R8, 0x7632, R3 ;  /* 0x0000763208037816 */ /* 0x002fe40000000003 */
[----:B------:R-:W-:Y:S01]  /*1190*/  PRMT R25, R4, 0x7632, R25 ;  /* 0x0000763204197816 */ /* 0x000fe20000000019 */
[--C-:B------:R-:W-:Y:S01]  /*11a0*/  FADD.FTZ R2, R41, -R46.reuse ;  /* 0x8000002e29027221 */ /* 0x100fe20000010000 */
[--C-:B------:R-:W-:Y:S01]  /*11b0*/  FADD.FTZ R24, R35, -R46.reuse ;  /* 0x8000002e23187221 */ /* 0x100fe20000010000 */
[----:B------:R-:W-:Y:S01]  /*11c0*/  IMAD.U32 R3, R3, 0x10000, RZ ;  /* 0x0001000003037824 */ /* 0x000fe200078e00ff */
[----:B------:R-:W-:Y:S01]  /*11d0*/  SHF.L.U32 R25, R25, 0x10, RZ ;  /* 0x0000001019197819 */ /* 0x000fe200000006ff */
[C---:B------:R-:W-:Y:S01]  /*11e0*/  FMUL.FTZ R2, R27.reuse, R2 ;  /* 0x000000021b027220 */ /* 0x040fe20000410000 */
[----:B0-----:R-:W-:Y:S01]  /*11f0*/  FMUL.FTZ R42, R27, R24 ;  /* 0x000000181b2a7220 */ /* 0x001fe20000410000 */
[C---:B------:R-:W-:Y:S01]  /*1200*/  SHF.L.U32 R45, R9.reuse, 0x10, RZ ;  /* 0x00000010092d7819 */ /* 0x040fe200000006ff */
[--C-:B------:R-:W-:Y:S01]  /*1210*/  FADD.FTZ R26, R36, -R46.reuse ;  /* 0x8000002e241a7221 */ /* 0x100fe20000010000 */
[--C-:B------:R-:W-:Y:S01]  /*1220*/  FFMA.FTZ R24, R2, R3, R25.reuse ;  /* 0x0000000302187223 */ /* 0x100fe20000010019 */
[----:B------:R-:W-:Y:S01]  /*1230*/  PRMT R25, R9, 0x7632, R25 ;  /* 0x0000763209197816 */ /* 0x000fe20000000019 */
[----:B------:R-:W-:Y:S01]  /*1240*/  FADD.FTZ R2, R40, -R46 ;  /* 0x8000002e28027221 */ /* 0x000fe20000010000 */
[----:B------:R-:W-:Y:S01]  /*1250*/  PRMT R3, R5, 0x7632, R3 ;  /* 0x0000763205037816 */ /* 0x000fe20000000003 */
[----:B------:R-:W-:Y:S01]  /*1260*/  FMUL.FTZ R26, R27, R26 ;  /* 0x0000001a1b1a7220 */ /* 0x000fe20000410000 */
[----:B------:R-:W-:Y:S01]  /*1270*/  SHF.L.U32 R47, R5, 0x10, RZ ;  /* 0x00000010052f7819 */ /* 0x000fe200000006ff */
[----:B------:R-:W-:Y:S01]  /*1280*/  FMUL.FTZ R2, R27, R2 ;  /* 0x000000021b027220 */ /* 0x000fe20000410000 */
[----:B------:R-:W-:Y:S01]  /*1290*/  SHF.L.U32 R25, R25, 0x10, RZ ;  /* 0x0000001019197819 */ /* 0x000fe200000006ff */
[----:B------:R-:W-:Y:S01]  /*12a0*/  IMAD.U32 R3, R3, 0x10000, RZ ;  /* 0x0001000003037824 */ /* 0x000fe200078e00ff */
[----:B------:R-:W-:Y:S01]  /*12b0*/  SHF.L.U32 R51, R7, 0x10, RZ ;  /* 0x0000001007337819 */ /* 0x000fe200000006ff */
[----:B------:R-:W-:Y:S01]  /*12c0*/  FFMA.FTZ R42, R42, R45, R47 ;  /* 0x0000002d2a2a7223 */ /* 0x000fe2000001002f */
[----:B------:R-:W-:Y:S01]  /*12d0*/  SHF.L.U32 R47, R6, 0x10, RZ ;  /* 0x00000010062f7819 */ /* 0x000fe200000006ff */
[----:B------:R-:W-:-:S02]  /*12e0*/  IMAD.U32 R45, R10, 0x10000, RZ ;  /* 0x000100000a2d7824 */ /* 0x000fc400078e00ff */
[----:B------:R-:W-:Y:S01]  /*12f0*/  FFMA.FTZ R25, R2, R25, R3 ;  /* 0x0000001902197223 */ /* 0x000fe20000010003 */
[--C-:B------:R-:W-:Y:S01]  /*1300*/  FADD.FTZ R2, R39, -R46.reuse ;  /* 0x8000002e27027221 */ /* 0x100fe20000010000 */
[----:B------:R-:W-:Y:S01]  /*1310*/  SHF.L.U32 R3, R32, 0x10, RZ ;  /* 0x0000001020037819 */ /* 0x000fe200000006ff */
[----:B------:R-:W-:Y:S01]  /*1320*/  FFMA.FTZ R45, R26, R45, R47 ;  /* 0x0000002d1a2d7223 */ /* 0x000fe2000001002f */
[----:B------:R-:W-:Y:S01]  /*1330*/  FADD.FTZ R26, R37, -R46 ;  /* 0x8000002e251a7221 */ /* 0x000fe20000010000 */
[----:B------:R-:W-:Y:S01]  /*1340*/  SHF.L.U32 R47, R31, 0x10, RZ ;  /* 0x000000101f2f7819 */ /* 0x000fe200000006ff */
[----:B------:R-:W-:Y:S01]  /*1350*/  FMUL.FTZ R2, R27, R2 ;  /* 0x000000021b027220 */ /* 0x000fe20000410000 */
[----:B------:R-:W-:Y:S01]  /*1360*/  F2FP.BF16.F32.PACK_AB R25, R25, R42 ;  /* 0x0000002a1919723e */ /* 0x000fe200000010ff */
[----:B------:R-:W-:Y:S02]  /*1370*/  FMUL.FTZ R44, R27, R26 ;  /* 0x0000001a1b2c7220 */ /* 0x000fe40000410000 */
[----:B------:R-:W-:-:S02]  /*1380*/  FFMA.FTZ R26, R2, R3, R47 ;  /* 0x00000003021a7223 */ /* 0x000fc4000001002f */
[----:B------:R-:W0:Y:S01]  /*1390*/  LDC.64 R2, c[0x0][0x428] ;  /* 0x00010a00ff027b82 */ /* 0x000e220000000a00 */
[----:B------:R-:W-:Y:S01]  /*13a0*/  FFMA.FTZ R47, R44, R49, R51 ;  /* 0x000000312c2f7223 */ /* 0x000fe20000010033 */
[--C-:B------:R-:W-:Y:S01]  /*13b0*/  FADD.FTZ R44, R38, -R46.reuse ;  /* 0x8000002e262c7221 */ /* 0x100fe20000010000 */
[----:B------:R-:W-:Y:S01]  /*13c0*/  SHF.L.U32 R49, R33, 0x10, RZ ;  /* 0x0000001021317819 */ /* 0x000fe200000006ff */
[----:B------:R-:W-:Y:S02]  /*13d0*/  IMAD.U32 R51, R30, 0x10000, RZ ;  /* 0x000100001e337824 */ /* 0x000fe400078e00ff */
[----:B------:R-:W-:Y:S01]  /*13e0*/  FADD.FTZ R46, R34, -R46 ;  /* 0x8000002e222e7221 */ /* 0x000fe20000010000 */
[C---:B------:R-:W-:Y:S01]  /*13f0*/  FMUL.FTZ R44, R27.reuse, R44 ;  /* 0x0000002c1b2c7220 */ /* 0x040fe20000410000 */
[----:B------:R-:W-:Y:S02]  /*1400*/  F2FP.BF16.F32.PACK_AB R26, R26, R45 ;  /* 0x0000002d1a1a723e */ /* 0x000fe400000010ff */
[----:B------:R-:W-:Y:S01]  /*1410*/  FMUL.FTZ R46, R27, R46 ;  /* 0x0000002e1b2e7220 */ /* 0x000fe20000410000 */
[----:B------:R-:W-:Y:S01]  /*1420*/  FFMA.FTZ R44, R44, R49, R51 ;  /* 0x000000312c2c7223 */ /* 0x000fe20000010033 */
[----:B------:R-:W-:-:S02]  /*1430*/  SHF.L.U32 R27, R8, 0x10, RZ ;  /* 0x00000010081b7819 */ /* 0x000fc400000006ff */
[----:B------:R-:W-:-:S05]  /*1440*/  SHF.L.U32 R49, R4, 0x10, RZ ;  /* 0x0000001004317819 */ /* 0x000fca00000006ff */
[----:B------:R-:W-:Y:S01]  /*1450*/  FFMA.FTZ R49, R46, R27, R49 ;  /* 0x0000001b2e317223 */ /* 0x000fe20000010031 */
[----:B------:R-:W-:-:S04]  /*1460*/  F2FP.BF16.F32.PACK_AB R27, R44, R47 ;  /* 0x0000002f2c1b723e */ /* 0x000fc800000010ff */
[----:B------:R-:W-:Y:S01]  /*1470*/  F2FP.BF16.F32.PACK_AB R24, R24, R49 ;  /* 0x000000311818723e */ /* 0x000fe200000010ff */
[----:B0-----:R-:W-:-:S05]  /*1480*/  IMAD.WIDE.U32 R2, R43, 0x10, R2 ;  /* 0x000000102b027825 */ /* 0x001fca00078e0002 */
[----:B------:R2:W-:Y:S02]  /*1490*/  STG.E.128 desc[UR6][R2.64], R24 ;  /* 0x0000001802007986 */ /* 0x0005e4000c101d06 */
.L_x_54:
[----:B------:R-:W-:Y:S05]  /*14a0*/  BSYNC.RECONVERGENT B0 ;  /* 0x0000000000007941 */ /* 0x000fea0003800200 */
.L_x_53:
[----:B-12---:R-:W1:Y:S02]  /*14b0*/  LDC.64 R2, c[0x0][0x380] ;  /* 0x0000e000ff027b82 */ /* 0x006e640000000a00 */
[----:B-1----:R-:W-:-:S05]  /*14c0*/  IMAD R29, R2, 0x4, R29 ;  /* 0x00000004021d7824 */ /* 0x002fca00078e021d */
[----:B------:R-:W-:-:S13]  /*14d0*/  ISETP.GE.AND P2, PT, R29, R3, PT ;  /* 0x000000031d00720c */ /* 0x000fda0003f46270 */
[----:B------:R-:W-:Y:S05]  /*14e0*/  @!P2 BRA `(.L_x_55) ;  /* 0xffffffec0078a947 */ /* 0x000fea000383ffff */
[----:B------:R-:W-:Y:S05]  /*14f0*/  EXIT ;  /* 0x000000000000794d */ /* 0x000fea0003800000 */
.L_x_52:
[----:B------:R-:W-:Y:S01]  /*1500*/  HFMA2 R48, -RZ, RZ, 0, 5.9604644775390625e-08 ;  /* 0x00000001ff307431 */ /* 0x000fe200000001ff */
[----:B------:R-:W-:Y:S01]  /*1510*/  BSSY B0, `(.L_x_56) ;  /* 0x0000007000007945 */ /* 0x000fe20003800000 */
[----:B------:R-:W-:Y:S01]  /*1520*/  MOV R47, R3 ;  /* 0x00000003002f7202 */ /* 0x000fe20000000f00 */
[----:B------:R-:W-:Y:S01]  /*1530*/  IMAD.MOV.U32 R49, RZ, RZ, 0x1f ;  /* 0x0000001fff317424 */ /* 0x000fe200078e00ff */
[----:B------:R-:W-:-:S07]  /*1540*/  MOV R44, 0xffffffff ;  /* 0xffffffff002c7802 */ /* 0x000fce0000000f00 */
[----:B------:R-:W-:Y:S05]  /*1550*/  WARPSYNC.COLLECTIVE R44, `(.L_x_57) ;  /* 0x000000002c087348 */ /* 0x000fea0003c00000 */
[----:B------:R0:W1:Y:S02]  /*1560*/  SHFL.BFLY P5, R46, R47, R48, R49 ;  /* 0x0c0000302f2e7389 */ /* 0x00006400000a0031 */
[----:B01----:R-:W-:Y:S05]  /*1570*/  ENDCOLLECTIVE ;  /* 0x000000000000791b */ /* 0x003fea0003800000 */
.L_x_57:
[----:B------:R-:W-:Y:S05]  /*1580*/  BSYNC B0 ;  /* 0x0000000000007941 */ /* 0x000fea0003800000 */
.L_x_56:
[----:B------:R-:W-:Y:S01]  /*1590*/  MOV R2, R46 ;  /* 0x0000002e00027202 */ /* 0x000fe20000000f00 */
[----:B------:R-:W-:Y:S01]  /*15a0*/  HFMA2 R48, -RZ, RZ, 0, 1.1920928955078125e-07 ;  /* 0x00000002ff307431 */ /* 0x000fe200000001ff */
[----:B------:R-:W-:Y:S01]  /*15b0*/  MOV R49, 0x1f ;  /* 0x0000001f00317802 */ /* 0x000fe20000000f00 */
[----:B------:R-:W-:Y:S01]  /*15c0*/  IMAD.MOV.U32 R44, RZ, RZ, -0x1 ;  /* 0xffffffffff2c7424 */ /* 0x000fe200078e00ff */
[----:B------:R-:W0:Y:S01]  /*15d0*/  LDC R26, c[0x0][0x400] ;  /* 0x00010000ff1a7b82 */ /* 0x000e220000000800 */
[----:B------:R-:W-:-:S04]  /*15e0*/  FADD.FTZ R24, R3, R2 ;  /* 0x0000000203187221 */ /* 0x000fc80000010000 */
[----:B------:R-:W-:-:S07]  /*15f0*/  IMAD.MOV.U32 R47, RZ, RZ, R24 ;  /* 0x000000ffff2f7224 */ /* 0x000fce00078e0018 */
[----:B0-----:R-:W-:Y:S05]  /*1600*/  WARPSYNC.COLLECTIVE R44, `(.L_x_58) ;  /* 0x000000002c087348 */ /* 0x001fea0003c00000 */
[----:B------:R1:W2:Y:S02]  /*1610*/  SHFL.BFLY P5, R46, R47, R48, R49 ;  /* 0x0c0000302f2e7389 */ /* 0x0002a400000a0031 */
[----:B012---:R-:W-:Y:S05]  /*1620*/  ENDCOLLECTIVE ;  /* 0x000000000000791b */ /* 0x007fea0003800000 */
.L_x_58:
[----:B------:R-:W-:Y:S01]  /*1630*/  IMAD.MOV.U32 R48, RZ, RZ, 0x4 ;  /* 0x00000004ff307424 */ /* 0x000fe200078e00ff */
[----:B------:R-:W-:-:S05]  /*1640*/  MOV R25, R46 ;  /* 0x0000002e00197202 */ /* 0x000fca0000000f00 */
[----:B------:R-:W-:-:S05]  /*1650*/  FADD.FTZ R25, R24, R25 ;  /* 0x0000001918197221 */ /* 0x000fca0000010000 */
[----:B------:R-:W-:-:S07]  /*1660*/  MOV R47, R25 ;  /* 0x00000019002f7202 */ /* 0x000fce0000000f00 */
[----:B------:R-:W-:Y:S05]  /*1670*/  WARPSYNC.COLLECTIVE R44, `(.L_x_59) ;  /* 0x000000002c087348 */ /* 0x000fea0003c00000 */
[----:B------:R0:W1:Y:S02]  /*1680*/  SHFL.BFLY P5, R46, R47, R48, R49 ;  /* 0x0c0000302f2e7389 */ /* 0x00006400000a0031 */
[----:B01----:R-:W-:Y:S05]  /*1690*/  ENDCOLLECTIVE ;  /* 0x000000000000791b */ /* 0x003fea0003800000 */
.L_x_59:
[----:B------:R-:W-:Y:S01]  /*16a0*/  IMAD.MOV.U32 R48, RZ, RZ, 0x8 ;  /* 0x00000008ff307424 */ /* 0x000fe200078e00ff */
[----:B------:R-:W-:-:S05]  /*16b0*/  MOV R2, R46 ;  /* 0x0000002e00027202 */ /* 0x000fca0000000f00 */
[----:B------:R-:W-:-:S05]  /*16c0*/  FADD.FTZ R27, R25, R2 ;  /* 0x00000002191b7221 */ /* 0x000fca0000010000 */
[----:B------:R-:W-:-:S07]  /*16d0*/  MOV R47, R27 ;  /* 0x0000001b002f7202 */ /* 0x000fce0000000f00 */
[----:B------:R-:W-:Y:S05]  /*16e0*/  WARPSYNC.COLLECTIVE R44, `(.L_x_60) ;  /* 0x000000002c087348 */ /* 0x000fea0003c00000 */
[----:B------:R0:W1:Y:S02]  /*16f0*/  SHFL.BFLY P5, R46, R47, R48, R49 ;  /* 0x0c0000302f2e7389 */ /* 0x00006400000a0031 */
[----:B01----:R-:W-:Y:S05]  /*1700*/  ENDCOLLECTIVE ;  /* 0x000000000000791b */ /* 0x003fea0003800000 */
.L_x_60:
[----:B------:R-:W-:Y:S01]  /*1710*/  HFMA2 R48, -RZ, RZ, 0, 9.5367431640625e-07 ;  /* 0x00000010ff307431 */ /* 0x000fe200000001ff */
[----:B------:R-:W-:-:S05]  /*1720*/  MOV R2, R46 ;  /* 0x0000002e00027202 */ /* 0x000fca0000000f00 */
[----:B------:R-:W-:-:S05]  /*1730*/  FADD.FTZ R42, R27, R2 ;  /* 0x000000021b2a7221 */ /* 0x000fca0000010000 */
[----:B------:R-:W-:-:S07]  /*1740*/  MOV R47, R42 ;  /* 0x0000002a002f7202 */ /* 0x000fce0000000f00 */
[----:B------:R-:W-:Y:S05]  /*1750*/  WARPSYNC.COLLECTIVE R44, `(.L_x_61) ;  /* 0x000000002c087348 */ /* 0x000fea0003c00000 */
[----:B------:R0:W1:Y:S02]  /*1760*/  SHFL.BFLY P5, R46, R47, R48, R49 ;  /* 0x0c0000302f2e7389 */ /* 0x00006400000a0031 */
[----:B01----:R-:W-:Y:S05]  /*1770*/  ENDCOLLECTIVE ;  /* 0x000000000000791b */ /* 0x003fea0003800000 */
.L_x_61:
[----:B------:R-:W-:Y:S02]  /*1780*/  HFMA2 R48, -RZ, RZ, 0, 5.9604644775390625e-08 ;  /* 0x00000001ff307431 */ /* 0x000fe400000001ff */
[----:B------:R-:W-:-:S04]  /*1790*/  IMAD.MOV.U32 R45, RZ, RZ, R46 ;  /* 0x000000ffff2d7224 */ /* 0x000fc800078e002e */
        /* <DEDUP_REMOVED lines=19> */
[----:B------:R-:W-:-:S04]  /*18d0*/  FSEL R2, R2, RZ, !P2 ;  /* 0x000000ff02027208 */ /* 0x000fc80005000000 */
[----:B------:R-:W-:-:S07]  /*18e0*/  MOV R47, R2 ;  /* 0x00000002002f7202 */ /* 0x000fce0000000f00 */
[----:B------:R-:W-:Y:S05]  /*18f0*/  WARPSYNC.COLLECTIVE R44, `(.L_x_62) ;  /* 0x000000002c087348 */ /* 0x000fea0003c00000 */
[----:B------:R0:W1:Y:S02]  /*1900*/  SHFL.BFLY P5, R46, R47, R48, R49 ;  /* 0x0c0000302f2e7389 */ /* 0x00006400000a0031 */
[----:B01----:R-:W-:Y:S05]  /*1910*/  ENDCOLLECTIVE ;  /* 0x000000000000791b */ /* 0x003fea0003800000 */
.L_x_62:
[----:B------:R-:W-:Y:S01]  /*1920*/  HFMA2 R48, -RZ, RZ, 0, 1.1920928955078125e-07 ;  /* 0x00000002ff307431 */ /* 0x000fe200000001ff */
[----:B------:R-:W-:-:S05]  /*1930*/  MOV R3, R46 ;  /* 0x0000002e00037202 */ /* 0x000fca0000000f00 */
[----:B------:R-:W-:-:S04]  /*1940*/  FADD.FTZ R3, R2, R3 ;  /* 0x0000000302037221 */ /* 0x000fc80000010000 */
[----:B------:R-:W-:-:S07]  /*1950*/  IMAD.MOV.U32 R47, RZ, RZ, R3 ;  /* 0x000000ffff2f7224 */ /* 0x000fce00078e0003 */
[----:B------:R-:W-:Y:S05]  /*1960*/  WARPSYNC.COLLECTIVE R44, `(.L_x_63) ;  /* 0x000000002c087348 */ /* 0x000fea0003c00000 */
[----:B------:R0:W1:Y:S02]  /*1970*/  SHFL.BFLY P5, R46, R47, R48, R49 ;  /* 0x0c0000302f2e7389 */ /* 0x00006400000a0031 */
[----:B01----:R-:W-:Y:S05]  /*1980*/  ENDCOLLECTIVE ;  /* 0x000000000000791b */ /* 0x003fea0003800000 */
.L_x_63:
[----:B------:R-:W-:Y:S01]  /*1990*/  IMAD.MOV.U32 R48, RZ, RZ, 0x4 ;  /* 0x00000004ff307424 */ /* 0x000fe200078e00ff */
[----:B------:R-:W-:-:S05]  /*19a0*/  MOV R24, R46 ;  /* 0x0000002e00187202 */ /* 0x000fca0000000f00 */
[----:B------:R-:W-:-:S05]  /*19b0*/  FADD.FTZ R24, R3, R24 ;  /* 0x0000001803187221 */ /* 0x000fca0000010000 */
[----:B------:R-:W-:-:S07]  /*19c0*/  MOV R47, R24 ;  /* 0x00000018002f7202 */ /* 0x000fce0000000f00 */
[----:B------:R-:W-:Y:S05]  /*19d0*/  WARPSYNC.COLLECTIVE R44, `(.L_x_64) ;  /* 0x000000002c087348 */ /* 0x000fea0003c00000 */
[----:B------:R0:W1:Y:S02]  /*19e0*/  SHFL.BFLY P5, R46, R47, R48, R49 ;  /* 0x0c0000302f2e7389 */ /* 0x00006400000a0031 */
[----:B01----:R-:W-:Y:S05]  /*19f0*/  ENDCOLLECTIVE ;  /* 0x000000000000791b */ /* 0x003fea0003800000 */
.L_x_64:
[----:B------:R-:W-:Y:S01]  /*1a00*/  HFMA2 R48, -RZ, RZ, 0, 4.76837158203125e-07 ;  /* 0x00000008ff307431 */ /* 0x000fe200000001ff */
[----:B------:R-:W-:-:S05]  /*1a10*/  MOV R25, R46 ;  /* 0x0000002e00197202 */ /* 0x000fca0000000f00 */
[----:B------:R-:W-:-:S05]  /*1a20*/  FADD.FTZ R25, R24, R25 ;  /* 0x0000001918197221 */ /* 0x000fca0000010000 */
[----:B------:R-:W-:-:S07]  /*1a30*/  MOV R47, R25 ;  /* 0x00000019002f7202 */ /* 0x000fce0000000f00 */
[----:B------:R-:W-:Y:S05]  /*1a40*/  WARPSYNC.COLLECTIVE R44, `(.L_x_65) ;  /* 0x000000002c087348 */ /* 0x000fea0003c00000 */
[----:B------:R0:W1:Y:S02]  /*1a50*/  SHFL.BFLY P5, R46, R47, R48, R49 ;  /* 0x0c0000302f2e7389 */ /* 0x00006400000a0031 */
[----:B01----:R-:W-:Y:S05]  /*1a60*/  ENDCOLLECTIVE ;  /* 0x000000000000791b */ /* 0x003fea0003800000 */
.L_x_65:
[----:B------:R-:W-:Y:S02]  /*1a70*/  HFMA2 R48, -RZ, RZ, 0, 9.5367431640625e-07 ;  /* 0x00000010ff307431 */ /* 0x000fe400000001ff */
[----:B------:R-:W-:-:S04]  /*1a80*/  IMAD.MOV.U32 R42, RZ, RZ, R46 ;  /* 0x000000ffff2a7224 */ /* 0x000fc800078e002e */
[----:B------:R-:W-:-:S05]  /*1a90*/  FADD.FTZ R42, R25, R42 ;  /* 0x0000002a192a7221 */ /* 0x000fca0000010000 */
[----:B------:R-:W-:-:S07]  /*1aa0*/  MOV R47, R42 ;  /* 0x0000002a002f7202 */ /* 0x000fce0000000f00 */
[----:B------:R-:W-:Y:S05]  /*1ab0*/  WARPSYNC.COLLECTIVE R44, `(.L_x_66) ;  /* 0x000000002c087348 */ /* 0x000fea0003c00000 */
[----:B------:R0:W1:Y:S02]  /*1ac0*/  SHFL.BFLY P5, R46, R47, R48, R49 ;  /* 0x0c0000302f2e7389 */ /* 0x00006400000a0031 */
[----:B01----:R-:W-:Y:S05]  /*1ad0*/  ENDCOLLECTIVE ;  /* 0x000000000000791b */ /* 0x003fea0003800000 */
.L_x_66:
[----:B------:R-:W-:Y:S01]  /*1ae0*/  MOV R27, R46 ;  /* 0x0000002e001b7202 */ /* 0x000fe20000000f00 */
[----:B------:R-:W-:Y:S06]  /*1af0*/  BRA `(.L_x_67) ;  /* 0xfffffff400607947 */ /* 0x000fec000383ffff */
.L_x_68:
        /* <DEDUP_REMOVED lines=16> */
.L_x_5917:


//--------------------- .text._ZN10layer_norm31ln_parallel_residual_fwd_kernelINS_13Kernel_traitsI13__nv_bfloat16S2_S2_S2_fjLj256ELj1ELj4ELj1ELj16ENS_18Kernel_traits_baseILj256ES2_S2_S2_S2_fjLj128EEEEELb0ELb1ELb1EEEvNS_9FwdParamsE --------------------------
	.section	.text._ZN10layer_norm31ln_parallel_residual_fwd_kernelINS_13Kernel_traitsI13__nv_bfloat16S2_S2_S2_fjLj256ELj1ELj4ELj1ELj16ENS_18Kernel_traits_baseILj256ES2_S2_S2_S2_fjLj128EEEEELb0ELb1ELb1EEEvNS_9FwdParamsE,"ax",@progbits
	.align	128
        .global         _ZN10layer_norm31ln_parallel_residual_fwd_kernelINS_13Kernel_traitsI13__nv_bfloat16S2_S2_S2_fjLj256ELj1ELj4ELj1ELj16ENS_18Kernel_traits_baseILj256ES2_S2_S2_S2_fjLj128EEEEELb0ELb1ELb1EEEvNS_9FwdParamsE
        .type           _ZN10layer_norm31ln_parallel_residual_fwd_kernelINS_13Kernel_traitsI13__nv_bfloat16S2_S2_S2_fjLj256ELj1ELj4ELj1ELj16ENS_18Kernel_traits_baseILj256ES2_S2_S2_S2_fjLj128EEEEELb0ELb1ELb1EEEvNS_9FwdParamsE,@function
        .size           _ZN10layer_norm31ln_parallel_residual_fwd_kernelINS_13Kernel_traitsI13__nv_bfloat16S2_S2_S2_fjLj256ELj1ELj4ELj1ELj16ENS_18Kernel_traits_baseILj256ES2_S2_S2_S2_fjLj128EEEEELb0ELb1ELb1EEEvNS_9FwdParamsE,(.L_x_5918 - _ZN10layer_norm31ln_parallel_residual_fwd_kernelINS_13Kernel_traitsI13__nv_bfloat16S2_S2_S2_fjLj256ELj1ELj4ELj1ELj16ENS_18Kernel_traits_baseILj256ES2_S2_S2_S2_fjLj128EEEEELb0ELb1ELb1EEEvNS_9FwdParamsE)
        .other          _ZN10layer_norm31ln_parallel_residual_fwd_kernelINS_13Kernel_traitsI13__nv_bfloat16S2_S2_S2_fjLj256ELj1ELj4ELj1ELj16ENS_18Kernel_traits_baseILj256ES2_S2_S2_S2_fjLj128EEEEELb0ELb1ELb1EEEvNS_9FwdParamsE,@"STO_CUDA_ENTRY STV_DEFAULT"
_ZN10layer_norm31ln_parallel_residual_fwd_kernelINS_13Kernel_traitsI13__nv_bfloat16S2_S2_S2_fjLj256ELj1ELj4ELj1ELj16ENS_18Kernel_traits_baseILj256ES2_S2_S2_S2_fjLj128EEEEELb0ELb1ELb1EEEvNS_9FwdParamsE:
.text._ZN10layer_norm31ln_parallel_residual_fwd_kernelINS_13Kernel_traitsI13__nv_bfloat16S2_S2_S2_fjLj256ELj1ELj4ELj1ELj16ENS_18Kernel_traits_baseILj256ES2_S2_S2_S2_fjLj128EEEEELb0ELb1ELb1EEEvNS_9FwdParamsE:
[----:B------:R-:W-:Y:S01]  /*0000*/  LDC R1, c[0x0][0x37c] ;  /* 0x0000df00ff017b82 */ /* 0x000fe20000000800 */
[----:B------:R-:W0:Y:S01]  /*0010*/  LDCU.64 UR4, c[0x0][0x438] ;  /* 0x00008700ff0477ac */ /* 0x000e220008000a00 */
[----:B------:R-:W1:Y:S01]  /*0020*/  S2R R0, SR_TID.X ;  /* 0x0000000000007919 */ /* 0x000e620000002100 */
[----:B------:R-:W2:Y:S01]  /*0030*/  LDCU.64 UR6, c[0x0][0x358] ;  /* 0x00006b00ff0677ac */ /* 0x000ea20008000a00 */
[----:B------:R-:W3:Y:S01]  /*0040*/  LDCU.64 UR8, c[0x0][0x3d0] ;  /* 0x00007a00ff0877ac */ /* 0x000ee20008000a00 */
[----:B0-----:R-:W-:-:S03]  /*0050*/  ISETP.NE.U32.AND P0, PT, RZ, UR4, PT ;  /* 0x00000004ff007c0c */ /* 0x001fc6000bf05070 */
[----:B------:R-:W0:Y:S01]  /*0060*/  S2UR UR4, SR_CTAID.X ;  /* 0x00000000000479c3 */ /* 0x000e220000002500 */
[----:B------:R-:W-:Y:S01]  /*0070*/  ISETP.NE.AND.EX P0, PT, RZ, UR5, PT, P0 ;  /* 0x00000005ff007c0c */ /* 0x000fe2000bf05300 */
[----:B------:R-:W4:Y:S01]  /*0080*/  LDCU UR5, c[0x0][0x384] ;  /* 0x00007080ff0577ac */ /* 0x000f220008000800 */
[----:B-1----:R-:W-:-:S11]  /*0090*/  SHF.R.U32.HI R2, RZ, 0x5, R0 ;  /* 0x00000005ff027819 */ /* 0x002fd60000011600 */
[----:B------:R-:W1:Y:S01]  /*00a0*/  @P0 LDC.64 R4, c[0x0][0x438] ;  /* 0x00010e00ff040b82 */ /* 0x000e620000000a00 */
[C---:B------:R-:W-:Y:S02]  /*00b0*/  SHF.L.U32 R3, R0.reuse, 0x4, RZ ;  /* 0x0000000400037819 */ /* 0x040fe400000006ff */
[----:B------:R-:W-:Y:S02]  /*00c0*/  @!P0 CS2R R12, SRZ ;  /* 0x00000000000c8805 */ /* 0x000fe4000001ff00 */
[----:B------:R-:W-:Y:S02]  /*00d0*/  LOP3.LUT R0, R0, 0x1f, RZ, 0xc0, !PT ;  /* 0x0000001f00007812 */ /* 0x000fe400078ec0ff */
[----:B------:R-:W-:Y:S02]  /*00e0*/  @!P0 CS2R R14, SRZ ;  /* 0x00000000000e8805 */ /* 0x000fe4000001ff00 */
[----:B------:R-:W-:Y:S01]  /*00f0*/  LOP3.LUT R3, R3, 0x1f0, RZ, 0xc0, !PT ;  /* 0x000001f003037812 */ /* 0x000fe200078ec0ff */
[----:B0-----:R-:W-:-:S03]  /*0100*/  USHF.L.U32 UR4, UR4, 0x2, URZ ;  /* 0x0000000204047899 */ /* 0x001fc600080006ff */
[----:B---3--:R-:W-:-:S03]  /*0110*/  IADD3 R8, P2, PT, R3, UR8, RZ ;  /* 0x0000000803087c10 */ /* 0x008fc6000ff5e0ff */
[----:B------:R-:W-:-:S04]  /*0120*/  LOP3.LUT R2, R2, UR4, RZ, 0xfc, !PT ;  /* 0x0000000402027c12 */ /* 0x000fc8000f8efcff */
[----:B----4-:R-:W-:Y:S01]  /*0130*/  ISETP.GE.AND P1, PT, R2, UR5, PT ;  /* 0x0000000502007c0c */ /* 0x010fe2000bf26270 */
[----:B-1----:R-:W-:-:S05]  /*0140*/  @P0 IMAD.WIDE.U32 R4, R0, 0x10, R4 ;  /* 0x0000001000040825 */ /* 0x002fca00078e0004 */
[----:B--2---:R0:W5:Y:S01]  /*0150*/  @P0 LDG.E.128 R12, desc[UR6][R4.64] ;  /* 0x00000006040c0981 */ /* 0x004162000c1e1d00 */
[----:B------:R-:W-:-:S06]  /*0160*/  IADD3.X R9, PT, PT, RZ, UR9, RZ, P2, !PT ;  /* 0x00000009ff097c10 */ /* 0x000fcc00097fe4ff */
[----:B------:R-:W-:Y:S05]  /*0170*/  @P1 EXIT ;  /* 0x000000000000194d */ /* 0x000fea0003800000 */
[----:B------:R-:W2:Y:S01]  /*0180*/  LDG.E.128 R8, desc[UR6][R8.64] ;  /* 0x0000000608087981 */ /* 0x000ea2000c1e1d00 */
[----:B------:R-:W1:Y:S01]  /*0190*/  LDC.64 R6, c[0x0][0x398] ;  /* 0x0000e600ff067b82 */ /* 0x000e620000000a00 */
[----:B------:R-:W1:Y:S01]  /*01a0*/  LDCU.64 UR8, c[0x0][0x3a0] ;  /* 0x00007400ff0877ac */ /* 0x000e620008000a00 */
[----:B-----5:R-:W-:Y:S01]  /*01b0*/  PRMT R28, R14, 0x7632, R28 ;  /* 0x000076320e1c7816 */ /* 0x020fe2000000001c */
[C---:B------:R-:W-:Y:S01]  /*01c0*/  IMAD.U32 R3, R15.reuse, 0x10000, RZ ;  /* 0x000100000f037824 */ /* 0x040fe200078e00ff */
[----:B------:R-:W-:Y:S01]  /*01d0*/  PRMT R16, R15, 0x7632, R16 ;  /* 0x000076320f107816 */ /* 0x000fe20000000010 */
[----:B------:R-:W3:Y:S01]  /*01e0*/  LDCU.U8 UR4, c[0x0][0x410] ;  /* 0x00008200ff0477ac */ /* 0x000ee20008000000 */
[----:B------:R-:W-:Y:S01]  /*01f0*/  PRMT R29, R13, 0x7632, R29 ;  /* 0x000076320d1d7816 */ /* 0x000fe2000000001d */
[----:B------:R-:W-:Y:S01]  /*0200*/  IMAD.U32 R28, R28, 0x10000, RZ ;  /* 0x000100001c1c7824 */ /* 0x000fe200078e00ff */
[----:B------:R-:W-:Y:S01]  /*0210*/  PRMT R30, R12, 0x7632, R30 ;  /* 0x000076320c1e7816 */ /* 0x000fe2000000001e */
[----:B------:R-:W4:Y:S01]  /*0220*/  LDCU UR5, c[0x0][0x388] ;  /* 0x00007100ff0577ac */ /* 0x000f220008000800 */
[----:B0-----:R-:W-:-:S02]  /*0230*/  SHF.L.U32 R4, R14, 0x10, RZ ;  /* 0x000000100e047819 */ /* 0x001fc400000006ff */
[----:B------:R-:W-:Y:S01]  /*0240*/  SHF.L.U32 R5, R13, 0x10, RZ ;  /* 0x000000100d057819 */ /* 0x000fe200000006ff */
[----:B------:R-:W0:Y:S01]  /*0250*/  LDCU.64 UR10, c[0x0][0x3a0] ;  /* 0x00007400ff0a77ac */ /* 0x000e220008000a00 */
[----:B------:R-:W-:Y:S02]  /*0260*/  SHF.L.U32 R29, R29, 0x10, RZ ;  /* 0x000000101d1d7819 */ /* 0x000fe400000006ff */
[----:B------:R-:W-:Y:S02]  /*0270*/  SHF.L.U32 R30, R30, 0x10, RZ ;  /* 0x000000101e1e7819 */ /* 0x000fe400000006ff */
[----:B---3--:R-:W-:Y:S02]  /*0280*/  ISETP.NE.AND P3, PT, RZ, UR4, PT ;  /* 0x00000004ff007c0c */ /* 0x008fe4000bf65270 */
[C---:B-1----:R-:W-:Y:S01]  /*0290*/  LOP3.LUT P0, RZ, R6.reuse, UR8, RZ, 0xfc, !PT ;  /* 0x0000000806ff7c12 */ /* 0x042fe2000f80fcff */
[----:B------:R-:W1:Y:S01]  /*02a0*/  LDCU UR8, c[0x0][0x448] ;  /* 0x00008900ff0877ac */ /* 0x000e620008000800 */
[----:B------:R-:W-:Y:S01]  /*02b0*/  ISETP.NE.U32.AND P1, PT, R6, RZ, PT ;  /* 0x000000ff0600720c */ /* 0x000fe20003f25070 */
[----:B------:R-:W-:Y:S01]  /*02c0*/  IMAD.U32 R6, R12, 0x10000, RZ ;  /* 0x000100000c067824 */ /* 0x000fe200078e00ff */
[----:B------:R-:W-:-:S02]  /*02d0*/  LOP3.LUT P0, RZ, R7, UR9, RZ, 0xfc, P0 ;  /* 0x0000000907ff7c12 */ /* 0x000fc4000800fcff */
[----:B------:R-:W-:Y:S02]  /*02e0*/  ISETP.NE.AND.EX P1, PT, R7, RZ, PT, P1 ;  /* 0x000000ff0700720c */ /* 0x000fe40003f25310 */
[C---:B--2---:R-:W-:Y:S02]  /*02f0*/  PRMT R31, R8.reuse, 0x7632, R31 ;  /* 0x00007632081f7816 */ /* 0x044fe4000000001f */
[----:B------:R-:W-:Y:S02]  /*0300*/  PRMT R42, R11, 0x7632, R42 ;  /* 0x000076320b2a7816 */ /* 0x000fe4000000002a */
[----:B------:R-:W-:Y:S01]  /*0310*/  SHF.L.U32 R7, R8, 0x10, RZ ;  /* 0x0000001008077819 */ /* 0x000fe200000006ff */
[----:B------:R-:W-:Y:S01]  /*0320*/  IMAD.U32 R31, R31, 0x10000, RZ ;  /* 0x000100001f1f7824 */ /* 0x000fe200078e00ff */
[----:B------:R-:W-:Y:S01]  /*0330*/  PRMT R40, R9, 0x7632, R40 ;  /* 0x0000763209287816 */ /* 0x000fe20000000028 */
[----:B------:R-:W-:Y:S01]  /*0340*/  IMAD.U32 R42, R42, 0x10000, RZ ;  /* 0x000100002a2a7824 */ /* 0x000fe200078e00ff */
[----:B------:R-:W-:-:S02]  /*0350*/  PRMT R41, R10, 0x7632, R41 ;  /* 0x000076320a297816 */ /* 0x000fc40000000029 */
[----:B------:R-:W-:Y:S01]  /*0360*/  SHF.L.U32 R8, R9, 0x10, RZ ;  /* 0x0000001009087819 */ /* 0x000fe200000006ff */
[----:B------:R-:W-:Y:S01]  /*0370*/  IMAD.U32 R9, R10, 0x10000, RZ ;  /* 0x000100000a097824 */ /* 0x000fe200078e00ff */
[----:B------:R-:W-:Y:S02]  /*0380*/  SHF.L.U32 R10, R11, 0x10, RZ ;  /* 0x000000100b0a7819 */ /* 0x000fe400000006ff */
[----:B------:R-:W-:Y:S02]  /*0390*/  SHF.L.U32 R11, R16, 0x10, RZ ;  /* 0x00000010100b7819 */ /* 0x000fe400000006ff */
[----:B------:R-:W-:Y:S02]  /*03a0*/  SHF.L.U32 R40, R40, 0x10, RZ ;  /* 0x0000001028287819 */ /* 0x000fe400000006ff */
[----:B01--4-:R-:W-:-:S07]  /*03b0*/  SHF.L.U32 R41, R41, 0x10, RZ ;  /* 0x0000001029297819 */ /* 0x013fce00000006ff */
.L_x_74:
[----:B------:R-:W-:Y:S01]  /*03c0*/  ISETP.NE.U32.AND P2, PT, RZ, UR10, PT ;  /* 0x0000000aff007c0c */ /* 0x000fe2000bf45070 */
[----:B------:R-:W0:Y:S01]  /*03d0*/  LDC.64 R32, c[0x0][0x390] ;  /* 0x0000e400ff207b82 */ /* 0x000e220000000a00 */
[----:B------:R-:W-:Y:S02]  /*03e0*/  IMAD R34, R2, UR5, RZ ;  /* 0x0000000502227c24 */ /* 0x000fe4000f8e02ff */
[----:B------:R-:W-:-:S03]  /*03f0*/  ISETP.NE.AND.EX P2, PT, RZ, UR11, PT, P2 ;  /* 0x0000000bff007c0c */ /* 0x000fc6000bf45320 */
[----:B------:R-:W-:Y:S02]  /*0400*/  SHF.R.S32.HI R35, RZ, 0x1f, R34 ;  /* 0x0000001fff237819 */ /* 0x000fe40000011422 */
[----:B------:R-:W1:Y:S02]  /*0410*/  @P1 LDC.64 R26, c[0x0][0x398] ;  /* 0x0000e600ff1a1b82 */ /* 0x000e640000000a00 */
[----:B------:R-:W-:-:S04]  /*0420*/  LEA.HI R35, R35, R34, RZ, 0x3 ;  /* 0x0000002223237211 */ /* 0x000fc800078f18ff */
[----:B------:R-:W-:Y:S02]  /*0430*/  LEA.HI.SX32 R43, R35, R0, 0x1d ;  /* 0x00000000232b7211 */ /* 0x000fe400078feaff */
[----:B------:R-:W2:Y:S03]  /*0440*/  @P2 LDC.64 R24, c[0x0][0x3a0] ;  /* 0x0000e800ff182b82 */ /* 0x000ea60000000a00 */
[----:B-1----:R-:W-:-:S05]  /*0450*/  @P1 IMAD.WIDE.U32 R36, R43, 0x10, R26 ;  /* 0x000000102b241825 */ /* 0x002fca00078e001a */
[----:B------:R1:W5:Y:S01]  /*0460*/  @P1 LDG.E.128 R16, desc[UR6][R36.64] ;  /* 0x0000000624101981 */ /* 0x000362000c1e1d00 */
[----:B--2---:R-:W-:-:S04]  /*0470*/  @P2 IMAD.WIDE.U32 R34, R43, 0x10, R24 ;  /* 0x000000102b222825 */ /* 0x004fc800078e0018 */
[----:B0-----:R-:W-:Y:S01]  /*0480*/  IMAD.WIDE.U32 R24, R43, 0x10, R32 ;  /* 0x000000102b187825 */ /* 0x001fe200078e0020 */
[----:B------:R-:W2:Y:S05]  /*0490*/  @P2 LDG.E.128 R12, desc[UR6][R34.64] ;  /* 0x00000006220c2981 */ /* 0x000eaa000c1e1d00 */
[----:B------:R-:W5:Y:S01]  /*04a0*/  LDG.E.128 R24, desc[UR6][R24.64] ;  /* 0x0000000618187981 */ /* 0x000f62000c1e1d00 */
[----:B--2---:R-:W-:Y:S02]  /*04b0*/  PRMT R38, R15, 0x7632, R38 ;  /* 0x000076320f267816 */ /* 0x004fe40000000026 */
[----:B------:R-:W-:Y:S02]  /*04c0*/  PRMT R39, R14, 0x7632, R39 ;  /* 0x000076320e277816 */ /* 0x000fe40000000027 */
[----:B------:R-:W-:-:S02]  /*04d0*/  PRMT R44, R13, 0x7632, R44 ;  /* 0x000076320d2c7816 */ /* 0x000fc4000000002c */
[----:B------:R-:W-:Y:S01]  /*04e0*/  PRMT R33, R12, 0x7632, R33 ;  /* 0x000076320c217816 */ /* 0x000fe20000000021 */
[----:B-1----:R-:W-:Y:S06]  /*04f0*/  @!P1 BRA `(.L_x_69) ;  /* 0x00000004006c9947 */ /* 0x002fec0003800000 */
[----:B-----5:R-:W-:Y:S01]  /*0500*/  PRMT R20, R18, 0x7632, R20 ;  /* 0x0000763212147816 */ /* 0x020fe20000000014 */
[----:B------:R-:W-:Y:S06]  /*0510*/  @!P2 BRA `(.L_x_70) ;  /* 0x0000000000d4a947 */ /* 0x000fec0003800000 */
[----:B------:R-:W-:Y:S01]  /*0520*/  SHF.L.U32 R32, R24, 0x10, RZ ;  /* 0x0000001018207819 */ /* 0x000fe200000006ff */
[----:B------:R-:W-:Y:S01]  /*0530*/  IMAD.U32 R23, R16, 0x10000, RZ ;  /* 0x0001000010177824 */ /* 0x000fe200078e00ff */
[----:B------:R-:W-:Y:S01]  /*0540*/  PRMT R22, R24, 0x7632, R22 ;  /* 0x0000763218167816 */ /* 0x000fe20000000016 */
[----:B------:R-:W-:Y:S01]  /*0550*/  IMAD.U32 R49, R27, 0x10000, RZ ;  /* 0x000100001b317824 */ /* 0x000fe200078e00ff */
[C---:B------:R-:W-:Y:S01]  /*0560*/  PRMT R24, R25.reuse, 0x7632, R24 ;  /* 0x0000763219187816 */ /* 0x040fe20000000018 */
[--C-:B------:R-:W-:Y:S01]  /*0570*/  FADD.FTZ R32, R32, R23.reuse ;  /* 0x0000001720207221 */ /* 0x100fe20000010000 */
[----:B------:R-:W-:Y:S01]  /*0580*/  PRMT R23, R16, 0x7632, R23 ;  /* 0x0000763210177816 */ /* 0x000fe20000000017 */
[----:B------:R-:W-:Y:S01]  /*0590*/  IMAD.U32 R22, R22, 0x10000, RZ ;  /* 0x0001000016167824 */ /* 0x000fe200078e00ff */
[----:B------:R-:W-:Y:S01]  /*05a0*/  SHF.L.U32 R34, R25, 0x10, RZ ;  /* 0x0000001019227819 */ /* 0x000fe200000006ff */
[----:B------:R-:W-:Y:S01]  /*05b0*/  IMAD.U32 R38, R38, 0x10000, RZ ;  /* 0x0001000026267824 */ /* 0x000fe200078e00ff */
[----:B------:R-:W-:-:S02]  /*05c0*/  SHF.L.U32 R25, R17, 0x10, RZ ;  /* 0x0000001011197819 */ /* 0x000fc400000006ff */
[----:B------:R-:W-:Y:S02]  /*05d0*/  SHF.L.U32 R23, R23, 0x10, RZ ;  /* 0x0000001017177819 */ /* 0x000fe400000006ff */
[----:B------:R-:W-:Y:S01]  /*05e0*/  PRMT R21, R27, 0x7632, R21 ;  /* 0x000076321b157816 */ /* 0x000fe20000000015 */
[--C-:B------:R-:W-:Y:S01]  /*05f0*/  FADD.FTZ R34, R34, R25.reuse ;  /* 0x0000001922227221 */ /* 0x100fe20000010000 */
[----:B------:R-:W-:Y:S01]  /*0600*/  PRMT R25, R17, 0x7632, R25 ;  /* 0x0000763211197816 */ /* 0x000fe20000000019 */
[--C-:B------:R-:W-:Y:S01]  /*0610*/  FADD.FTZ R35, R22, R23.reuse ;  /* 0x0000001716237221 */ /* 0x100fe20000010000 */
[----:B------:R-:W-:Y:S02]  /*0620*/  PRMT R22, R18, 0x7632, R22 ;  /* 0x0000763212167816 */ /* 0x000fe40000000016 */
[----:B------:R-:W-:Y:S01]  /*0630*/  PRMT R23, R19, 0x7632, R23 ;  /* 0x0000763213177816 */ /* 0x000fe20000000017 */
[----:B------:R-:W-:Y:S01]  /*0640*/  IMAD.U32 R25, R25, 0x10000, RZ ;  /* 0x0001000019197824 */ /* 0x000fe200078e00ff */
[----:B------:R-:W-:-:S02]  /*0650*/  PRMT R20, R26, 0x7632, R20 ;  /* 0x000076321a147816 */ /* 0x000fc40000000014 */
[----:B------:R-:W-:Y:S02]  /*0660*/  SHF.L.U32 R26, R26, 0x10, RZ ;  /* 0x000000101a1a7819 */ /* 0x000fe400000006ff */
[----:B------:R-:W-:Y:S02]  /*0670*/  SHF.L.U32 R27, R18, 0x10, RZ ;  /* 0x00000010121b7819 */ /* 0x000fe400000006ff */
[----:B------:R-:W-:Y:S02]  /*0680*/  SHF.L.U32 R36, R19, 0x10, RZ ;  /* 0x0000001013247819 */ /* 0x000fe400000006ff */
[----:B------:R-:W-:Y:S01]  /*0690*/  SHF.L.U32 R24, R24, 0x10, RZ ;  /* 0x0000001018187819 */ /* 0x000fe200000006ff */
[----:B------:R-:W-:Y:S01]  /*06a0*/  FADD.FTZ R26, R26, R27 ;  /* 0x0000001b1a1a7221 */ /* 0x000fe20000010000 */
        /* <DEDUP_REMOVED lines=11> */
[----:B------:R-:W-:Y:S01]  /*0760*/  FADD.FTZ R20, R20, R37 ;  /* 0x0000002514147221 */ /* 0x000fe20000010000 */
[----:B------:R-:W-:Y:S01]  /*0770*/  SHF.L.U32 R39, R39, 0x10, RZ ;  /* 0x0000001027277819 */ /* 0x000fe200000006ff */
[----:B------:R-:W-:Y:S01]  /*0780*/  IMAD.U32 R22, R33, 0x10000, RZ ;  /* 0x0001000021167824 */ /* 0x000fe200078e00ff */
[----:B------:R-:W-:Y:S01]  /*0790*/  SHF.L.U32 R24, R44, 0x10, RZ ;  /* 0x000000102c187819 */ /* 0x000fe200000006ff */
[----:B------:R-:W-:Y:S01]  /*07a0*/  FADD.FTZ R32, R32, R21 ;  /* 0x0000001520207221 */ /* 0x000fe20000010000 */
[----:B------:R-:W-:Y:S01]  /*07b0*/  FADD.FTZ R34, R34, R23 ;  /* 0x0000001722227221 */ /* 0x000fe20000010000 */
[----:B------:R-:W-:Y:S01]  /*07c0*/  FADD.FTZ R26, R26, R25 ;  /* 0x000000191a1a7221 */ /* 0x000fe20000010000 */
        /* <DEDUP_REMOVED lines=10> */
.L_x_70:
[----:B------:R-:W-:Y:S01]  /*0870*/  PRMT R21, R24, 0x7632, R21 ;  /* 0x0000763218157816 */ /* 0x000fe20000000015 */
[----:B------:R-:W-:Y:S01]  /*0880*/  IMAD.U32 R23, R16, 0x10000, RZ ;  /* 0x0001000010177824 */ /* 0x000fe200078e00ff */
[----:B------:R-:W-:Y:S02]  /*0890*/  PRMT R35, R26, 0x7632, R35 ;  /* 0x000076321a237816 */ /* 0x000fe40000000023 */
[----:B------:R-:W-:Y:S02]  /*08a0*/  SHF.L.U32 R24, R24, 0x10, RZ ;  /* 0x0000001018187819 */ /* 0x000fe400000006ff */
[----:B------:R-:W-:Y:S02]  /*08b0*/  SHF.L.U32 R26, R26, 0x10, RZ ;  /* 0x000000101a1a7819 */ /* 0x000fe400000006ff */
[----:B------:R-:W-:Y:S01]  /*08c0*/  SHF.L.U32 R33, R18, 0x10, RZ ;  /* 0x0000001012217819 */ /* 0x000fe200000006ff */
[----:B------:R-:W-:Y:S01]  /*08d0*/  FADD.FTZ R32, R24, R23 ;  /* 0x0000001718207221 */ /* 0x000fe20000010000 */
[----:B------:R-:W-:-:S02]  /*08e0*/  PRMT R22, R25, 0x7632, R22 ;  /* 0x0000763219167816 */ /* 0x000fc40000000016 */
[----:B------:R-:W-:Y:S01]  /*08f0*/  SHF.L.U32 R25, R25, 0x10, RZ ;  /* 0x0000001019197819 */ /* 0x000fe200000006ff */
[----:B------:R-:W-:Y:S01]  /*0900*/  FADD.FTZ R26, R26, R33 ;  /* 0x000000211a1a7221 */ /* 0x000fe20000010000 */
[----:B------:R-:W-:Y:S01]  /*0910*/  SHF.L.U32 R34, R17, 0x10, RZ ;  /* 0x0000001011227819 */ /* 0x000fe200000006ff */
[----:B------:R-:W-:Y:S01]  /*0920*/  IMAD.U32 R33, R20, 0x10000, RZ ;  /* 0x0001000014217824 */ /* 0x000fe200078e00ff */
[----:B------:R-:W-:Y:S02]  /*0930*/  PRMT R24, R19, 0x7632, R24 ;  /* 0x0000763213187816 */ /* 0x000fe40000000018 */
[----:B------:R-:W-:Y:S01]  /*0940*/  PRMT R36, R27, 0x7632, R36 ;  /* 0x000076321b247816 */ /* 0x000fe20000000024 */
[----:B------:R-:W-:Y:S01]  /*0950*/  FADD.FTZ R34, R25, R34 ;  /* 0x0000002219227221 */ /* 0x000fe20000010000 */
[----:B------:R-:W-:Y:S02]  /*0960*/  PRMT R20, R16, 0x7632, R20 ;  /* 0x0000763210147816 */ /* 0x000fe40000000014 */
[----:B------:R-:W-:Y:S01]  /*0970*/  PRMT R23, R17, 0x7632, R23 ;  /* 0x0000763211177816 */ /* 0x000fe20000000017 */
        /* <DEDUP_REMOVED lines=19> */
.L_x_69:
[----:B------:R-:W-:Y:S05]  /*0ab0*/  @!P2 BRA `(.L_x_72) ;  /* 0x000000000084a947 */ /* 0x000fea0003800000 */
[----:B-----5:R-:W-:Y:S01]  /*0ac0*/  PRMT R36, R26, 0x7632, R36 ;  /* 0x000076321a247816 */ /* 0x020fe20000000024 */
[----:B------:R-:W-:Y:S01]  /*0ad0*/  IMAD.U32 R23, R12, 0x10000, RZ ;  /* 0x000100000c177824 */ /* 0x000fe200078e00ff */
[----:B------:R-:W-:Y:S02]  /*0ae0*/  PRMT R20, R24, 0x7632, R20 ;  /* 0x0000763218147816 */ /* 0x000fe40000000014 */
[----:B------:R-:W-:Y:S02]  /*0af0*/  SHF.L.U32 R26, R26, 0x10, RZ ;  /* 0x000000101a1a7819 */ /* 0x000fe400000006ff */
[----:B------:R-:W-:Y:S01]  /*0b00*/  SHF.L.U32 R35, R14, 0x10, RZ ;  /* 0x000000100e237819 */ /* 0x000fe200000006ff */
[----:B------:R-:W-:Y:S01]  /*0b10*/  IMAD.U32 R20, R20, 0x10000, RZ ;  /* 0x0001000014147824 */ /* 0x000fe200078e00ff */
[----:B------:R-:W-:Y:S02]  /*0b20*/  SHF.L.U32 R24, R24, 0x10, RZ ;  /* 0x0000001018187819 */ /* 0x000fe400000006ff */
[----:B------:R-:W-:Y:S01]  /*0b30*/  PRMT R21, R25, 0x7632, R21 ;  /* 0x0000763219157816 */ /* 0x000fe20000000015 */
[----:B------:R-:W-:Y:S01]  /*0b40*/  FADD.FTZ R26, R26, R35 ;  /* 0x000000231a1a7221 */ /* 0x000fe20000010000 */
[C---:B------:R-:W-:Y:S01]  /*0b50*/  PRMT R37, R27.reuse, 0x7632, R37 ;  /* 0x000076321b257816 */ /* 0x040fe20000000025 */
[----:B------:R-:W-:Y:S01]  /*0b60*/  FADD.FTZ R32, R24, R23 ;  /* 0x0000001718207221 */ /* 0x000fe20000010000 */
        /* <DEDUP_REMOVED lines=11> */
[----:B------:R-:W-:Y:S02]  /*0c20*/  SHF.L.U32 R37, R37, 0x10, RZ ;  /* 0x0000001025257819 */ /* 0x000fe400000006ff */
[----:B------:R-:W-:Y:S02]  /*0c30*/  SHF.L.U32 R36, R36, 0x10, RZ ;  /* 0x0000001024247819 */ /* 0x000fe400000006ff */
        /* <DEDUP_REMOVED lines=9> */
.L_x_72:
[C---:B-----5:R-:W-:Y:S01]  /*0cd0*/  PRMT R35, R24.reuse, 0x7632, R35 ;  /* 0x0000763218237816 */ /* 0x060fe20000000023 */
[C---:B------:R-:W-:Y:S01]  /*0ce0*/  IMAD.U32 R49, R27.reuse, 0x10000, RZ ;  /* 0x000100001b317824 */ /* 0x040fe200078e00ff */
[----:B------:R-:W-:Y:S02]  /*0cf0*/  SHF.L.U32 R32, R24, 0x10, RZ ;  /* 0x0000001018207819 */ /* 0x000fe400000006ff */
[----:B------:R-:W-:Y:S02]  /*0d00*/  PRMT R44, R27, 0x7632, R44 ;  /* 0x000076321b2c7816 */ /* 0x000fe4000000002c */
[C---:B------:R-:W-:Y:S02]  /*0d10*/  PRMT R24, R25.reuse, 0x7632, R24 ;  /* 0x0000763219187816 */ /* 0x040fe40000000018 */
[----:B------:R-:W-:Y:S01]  /*0d20*/  PRMT R33, R26, 0x7632, R33 ;  /* 0x000076321a217816 */ /* 0x000fe20000000021 */
[----:B------:R-:W-:Y:S01]  /*0d30*/  IMAD.U32 R44, R44, 0x10000, RZ ;  /* 0x000100002c2c7824 */ /* 0x000fe200078e00ff */
[----:B------:R-:W-:-:S02]  /*0d40*/  SHF.L.U32 R34, R25, 0x10, RZ ;  /* 0x0000001019227819 */ /* 0x000fc400000006ff */
[----:B------:R-:W-:Y:S02]  /*0d50*/  SHF.L.U32 R26, R26, 0x10, RZ ;  /* 0x000000101a1a7819 */ /* 0x000fe400000006ff */
[----:B------:R-:W-:Y:S02]  /*0d60*/  SHF.L.U32 R35, R35, 0x10, RZ ;  /* 0x0000001023237819 */ /* 0x000fe400000006ff */
[----:B------:R-:W-:Y:S02]  /*0d70*/  SHF.L.U32 R27, R24, 0x10, RZ ;  /* 0x00000010181b7819 */ /* 0x000fe400000006ff */
[----:B------:R-:W-:-:S07]  /*0d80*/  SHF.L.U32 R33, R33, 0x10, RZ ;  /* 0x0000001021217819 */ /* 0x000fce00000006ff */
.L_x_71:
        /* <DEDUP_REMOVED lines=14> */
[----:B0-----:R-:W0:Y:S02]  /*0e70*/  SHFL.BFLY PT, R24, R39, 0x1, 0x1f ;  /* 0x0c201f0027187f89 */ /* 0x001e2400000e0000 */
        /* <DEDUP_REMOVED lines=12> */
[C---:B------:R-:W-:Y:S01]  /*0f40*/  FADD.FTZ R37, -R45.reuse, R35 ;  /* 0x000000232d257221 */ /* 0x040fe20000010100 */
[----:B------:R-:W-:Y:S02]  /*0f50*/  FADD.FTZ R39, -R45, R34 ;  /* 0x000000222d277221 */ /* 0x000fe40000010100 */
[----:B------:R-:W-:-:S04]  /*0f60*/  FFMA.FTZ R24, R24, R24, RZ ;  /* 0x0000001818187223 */ /* 0x000fc800000100ff */
        /* <DEDUP_REMOVED lines=21> */
.L_x_86:
[----:B------:R-:W-:Y:S01]  /*10c0*/  FMUL.FTZ R24, R45, R45 ;  /* 0x0000002d2d187220 */ /* 0x000fe20000410000 */
[----:B01----:R-:W-:Y:S01]  /*10d0*/  FADD.FTZ R48, R48, R51 ;  /* 0x0000003330307221 */ /* 0x003fe20000010000 */
[----:B------:R-:W0:Y:S03]  /*10e0*/  @!P2 LDC.64 R38, c[0x0][0x3c0] ;  /* 0x0000f000ff26ab82 */ /* 0x000e260000000a00 */
[----:B------:R-:W-:Y:S01]  /*10f0*/  FSEL R24, R24, RZ, P3 ;  /* 0x000000ff18187208 */ /* 0x000fe20001800000 */
[----:B------:R-:W-:-:S04]  /*1100*/  FFMA.FTZ R25, R48, R25, UR8 ;  /* 0x0000000830197e23 */ /* 0x000fc80008010019 */
[----:B------:R-:W-:Y:S01]  /*1110*/  FADD.FTZ R47, R25, R24 ;  /* 0x00000018192f7221 */ /* 0x000fe20000010000 */
[----:B------:R-:W-:Y:S01]  /*1120*/  FSEL R25, R45, RZ, !P3 ;  /* 0x000000ff2d197208 */ /* 0x000fe20005800000 */
[----:B------:R-:W1:Y:S04]  /*1130*/  LDC.64 R36, c[0x0][0x428] ;  /* 0x00010a00ff247b82 */ /* 0x000e680000000a00 */
[----:B------:R-:W2:Y:S01]  /*1140*/  MUFU.RSQ R47, R47 ;  /* 0x0000002f002f7308 */ /* 0x000ea20000001400 */
[C---:B------:R-:W-:Y:S01]  /*1150*/  FADD.FTZ R26, -R25.reuse, R26 ;  /* 0x0000001a191a7221 */ /* 0x040fe20000010100 */
[C---:B------:R-:W-:Y:S01]  /*1160*/  FADD.FTZ R24, -R25.reuse, R32 ;  /* 0x0000002019187221 */ /* 0x040fe20000010100 */
[C---:B------:R-:W-:Y:S01]  /*1170*/  FADD.FTZ R46, -R25.reuse, R49 ;  /* 0x00000031192e7221 */ /* 0x040fe20000010100 */
[C---:B------:R-:W-:Y:S01]  /*1180*/  FADD.FTZ R44, -R25.reuse, R44 ;  /* 0x0000002c192c7221 */ /* 0x040fe20000010100 */
[C---:B------:R-:W-:Y:S01]  /*1190*/  FADD.FTZ R32, -R25.reuse, R33 ;  /* 0x0000002119207221 */ /* 0x040fe20000010100 */
[C---:B------:R-:W-:Y:S01]  /*11a0*/  FADD.FTZ R34, -R25.reuse, R34 ;  /* 0x0000002219227221 */ /* 0x040fe20000010100 */
[----:B------:R-:W-:Y:S01]  /*11b0*/  FADD.FTZ R48, -R25, R27 ;  /* 0x0000001b19307221 */ /* 0x000fe20000010100 */
[----:B0-----:R-:W-:-:S05]  /*11c0*/  @!P2 IMAD.WIDE R38, R2, 0x4, R38 ;  /* 0x000000040226a825 */ /* 0x001fca00078e0226 */
[----:B------:R0:W-:Y:S01]  /*11d0*/  @!P2 STG.E desc[UR6][R38.64], R45 ;  /* 0x0000002d2600a986 */ /* 0x0001e2000c101906 */
[C---:B--2---:R-:W-:Y:S01]  /*11e0*/  FMUL.FTZ R33, R47.reuse, R26 ;  /* 0x0000001a2f217220 */ /* 0x044fe20000410000 */
[C---:B------:R-:W-:Y:S01]  /*11f0*/  FMUL.FTZ R46, R47.reuse, R46 ;  /* 0x0000002e2f2e7220 */ /* 0x040fe20000410000 */
[C---:B------:R-:W-:Y:S01]  /*1200*/  FMUL.FTZ R44, R47.reuse, R44 ;  /* 0x0000002c2f2c7220 */ /* 0x040fe20000410000 */
[----:B------:R-:W-:Y:S01]  /*1210*/  FMUL.FTZ R49, R47, R32 ;  /* 0x000000202f317220 */ /* 0x000fe20000410000 */
[----:B------:R-:W-:Y:S01]  /*1220*/  FFMA.FTZ R26, R33, R9, R4 ;  /* 0x00000009211a7223 */ /* 0x000fe20000010004 */
[----:B------:R-:W-:Y:S01]  /*1230*/  FFMA.FTZ R46, R46, R10, R3 ;  /* 0x0000000a2e2e7223 */ /* 0x000fe20000010003 */
[----:B------:R-:W2:Y:S01]  /*1240*/  @!P2 LDC.64 R32, c[0x0][0x3c8] ;  /* 0x0000f200ff20ab82 */ /* 0x000ea20000000a00 */
[----:B------:R-:W-:Y:S01]  /*1250*/  FFMA.FTZ R51, R44, R42, R11 ;  /* 0x0000002a2c337223 */ /* 0x000fe2000001000b */
[----:B------:R-:W-:Y:S01]  /*1260*/  FADD.FTZ R44, -R25, R35 ;  /* 0x00000023192c7221 */ /* 0x000fe20000010100 */
[----:B------:R-:W-:Y:S01]  /*1270*/  FFMA.FTZ R49, R49, R41, R28 ;  /* 0x0000002931317223 */ /* 0x000fe2000001001c */
[C---:B------:R-:W-:Y:S01]  /*1280*/  FMUL.FTZ R48, R47.reuse, R48 ;  /* 0x000000302f307220 */ /* 0x040fe20000410000 */
[----:B------:R-:W-:Y:S01]  /*1290*/  FMUL.FTZ R25, R47, R24 ;  /* 0x000000182f197220 */ /* 0x000fe20000410000 */
[----:B------:R-:W-:Y:S01]  /*12a0*/  F2FP.BF16.F32.PACK_AB R27, R51, R46 ;  /* 0x0000002e331b723e */ /* 0x000fe200000010ff */
[----:B------:R-:W-:Y:S01]  /*12b0*/  FMUL.FTZ R46, R47, R34 ;  /* 0x000000222f2e7220 */ /* 0x000fe20000410000 */
[----:B------:R-:W-:Y:S01]  /*12c0*/  F2FP.BF16.F32.PACK_AB R26, R49, R26 ;  /* 0x0000001a311a723e */ /* 0x000fe200000010ff */
[----:B------:R-:W3:Y:S01]  /*12d0*/  LDC.64 R34, c[0x0][0x380] ;  /* 0x0000e000ff227b82 */ /* 0x000ee20000000a00 */
[----:B------:R-:W-:Y:S01]  /*12e0*/  FMUL.FTZ R49, R47, R44 ;  /* 0x0000002c2f317220 */ /* 0x000fe20000410000 */
[----:B------:R-:W-:Y:S01]  /*12f0*/  FFMA.FTZ R46, R46, R8, R5 ;  /* 0x000000082e2e7223 */ /* 0x000fe20000010005 */
[----:B------:R-:W-:Y:S01]  /*1300*/  FFMA.FTZ R51, R48, R40, R29 ;  /* 0x0000002830337223 */ /* 0x000fe2000001001d */
[----:B------:R-:W-:Y:S01]  /*1310*/  FFMA.FTZ R24, R25, R7, R6 ;  /* 0x0000000719187223 */ /* 0x000fe20000010006 */
[----:B------:R-:W-:Y:S01]  /*1320*/  FFMA.FTZ R49, R49, R31, R30 ;  /* 0x0000001f31317223 */ /* 0x000fe2000001001e */
[----:B-1----:R-:W-:-:S02]  /*1330*/  IMAD.WIDE.U32 R36, R43, 0x10, R36 ;  /* 0x000000102b247825 */ /* 0x002fc400078e0024 */
[----:B------:R-:W-:Y:S02]  /*1340*/  F2FP.BF16.F32.PACK_AB R25, R51, R46 ;  /* 0x0000002e3319723e */ /* 0x000fe400000010ff */
[----:B------:R-:W-:Y:S01]  /*1350*/  F2FP.BF16.F32.PACK_AB R24, R49, R24 ;  /* 0x000000183118723e */ /* 0x000fe200000010ff */
[----:B--2---:R-:W-:-:S05]  /*1360*/  @!P2 IMAD.WIDE R32, R2, 0x4, R32 ;  /* 0x000000040220a825 */ /* 0x004fca00078e0220 */
[----:B------:R0:W-:Y:S04]  /*1370*/  @!P2 STG.E desc[UR6][R32.64], R47 ;  /* 0x0000002f2000a986 */ /* 0x0001e8000c101906 */
[----:B------:R0:W-:Y:S01]  /*1380*/  STG.E.128 desc[UR6][R36.64], R24 ;  /* 0x0000001824007986 */ /* 0x0001e2000c101d06 */
[----:B---3--:R-:W-:-:S04]  /*1390*/  LEA R2, R34, R2, 0x2 ;  /* 0x0000000222027211 */ /* 0x008fc800078e10ff */
[----:B------:R-:W-:-:S13]  /*13a0*/  ISETP.GE.AND P2, PT, R2, R35, PT ;  /* 0x000000230200720c */ /* 0x000fda0003f46270 */
[----:B0-----:R-:W-:Y:S05]  /*13b0*/  @!P2 BRA `(.L_x_74) ;  /* 0xfffffff00000a947 */ /* 0x001fea000383ffff */
[----:B------:R-:W-:Y:S05]  /*13c0*/  EXIT ;  /* 0x000000000000794d */ /* 0x000fea0003800000 */
.L_x_73:
[----:B------:R-:W-:Y:S01]  /*13d0*/  HFMA2 R38, -RZ, RZ, 0, 5.9604644775390625e-08 ;  /* 0x00000001ff267431 */ /* 0x000fe200000001ff */
[----:B------:R-:W-:Y:S01]  /*13e0*/  BSSY B0, `(.L_x_75) ;  /* 0x0000007000007945 */ /* 0x000fe20003800000 */
[----:B------:R-:W-:Y:S01]  /*13f0*/  MOV R53, R39 ;  /* 0x0000002700357202 */ /* 0x000fe20000000f00 */
[----:B------:R-:W-:Y:S01]  /*1400*/  IMAD.MOV.U32 R37, RZ, RZ, 0x1f ;  /* 0x0000001fff257424 */ /* 0x000fe200078e00ff */
[----:B------:R-:W-:-:S07]  /*1410*/  MOV R36, 0xffffffff ;  /* 0xffffffff00247802 */ /* 0x000fce0000000f00 */
[----:B0-----:R-:W-:Y:S05]  /*1420*/  WARPSYNC.COLLECTIVE R36, `(.L_x_76) ;  /* 0x0000000024087348 */ /* 0x001fea0003c00000 */
[----:B------:R1:W2:Y:S02]  /*1430*/  SHFL.BFLY P4, R51, R53, R38, R37 ;  /* 0x0c00002635337389 */ /* 0x0002a40000080025 */
[----:B012---:R-:W-:Y:S05]  /*1440*/  ENDCOLLECTIVE ;  /* 0x000000000000791b */ /* 0x007fea0003800000 */
.L_x_76:
[----:B------:R-:W-:Y:S05]  /*1450*/  BSYNC B0 ;  /* 0x0000000000007941 */ /* 0x000fea0003800000 */
.L_x_75:
[----:B------:R-:W-:Y:S01]  /*1460*/  MOV R24, R51 ;  /* 0x0000003300187202 */ /* 0x000fe20000000f00 */
[----:B------:R-:W-:Y:S02]  /*1470*/  IMAD.MOV.U32 R38, RZ, RZ, 0x2 ;  /* 0x00000002ff267424 */ /* 0x000fe400078e00ff */
[----:B------:R-:W-:Y:S01]  /*1480*/  HFMA2 R37, -RZ, RZ, 0, 1.847743988037109375e-06 ;  /* 0x0000001fff257431 */ /* 0x000fe200000001ff */
[----:B------:R-:W-:Y:S01]  /*1490*/  MOV R36, 0xffffffff ;  /* 0xffffffff00247802 */ /* 0x000fe20000000f00 */
[----:B------:R-:W-:-:S05]  /*14a0*/  FADD.FTZ R46, R39, R24 ;  /* 0x00000018272e7221 */ /* 0x000fca0000010000 */
[----:B------:R-:W-:-:S07]  /*14b0*/  MOV R53, R46 ;  /* 0x0000002e00357202 */ /* 0x000fce0000000f00 */
[----:B------:R-:W-:Y:S05]  /*14c0*/  WARPSYNC.COLLECTIVE R36, `(.L_x_77) ;  /* 0x0000000024087348 */ /* 0x000fea0003c00000 */
[----:B------:R0:W1:Y:S02]  /*14d0*/  SHFL.BFLY P4, R51, R53, R38, R37 ;  /* 0x0c00002635337389 */ /* 0x0000640000080025 */
[----:B01----:R-:W-:Y:S05]  /*14e0*/  ENDCOLLECTIVE ;  /* 0x000000000000791b */ /* 0x003fea0003800000 */
.L_x_77:
[----:B------:R-:W-:Y:S01]  /*14f0*/  HFMA2 R38, -RZ, RZ, 0, 2.384185791015625e-07 ;  /* 0x00000004ff267431 */ /* 0x000fe200000001ff */
[----:B------:R-:W-:-:S05]  /*1500*/  MOV R25, R51 ;  /* 0x0000003300197202 */ /* 0x000fca0000000f00 */
[----:B------:R-:W-:-:S04]  /*1510*/  FADD.FTZ R47, R46, R25 ;  /* 0x000000192e2f7221 */ /* 0x000fc80000010000 */
[----:B------:R-:W-:-:S07]  /*1520*/  IMAD.MOV.U32 R53, RZ, RZ, R47 ;  /* 0x000000ffff357224 */ /* 0x000fce00078e002f */
[----:B------:R-:W-:Y:S05]  /*1530*/  WARPSYNC.COLLECTIVE R36, `(.L_x_78) ;  /* 0x0000000024087348 */ /* 0x000fea0003c00000 */
[----:B------:R0:W1:Y:S02]  /*1540*/  SHFL.BFLY P4, R51, R53, R38, R37 ;  /* 0x0c00002635337389 */ /* 0x0000640000080025 */
[----:B01----:R-:W-:Y:S05]  /*1550*/  ENDCOLLECTIVE ;  /* 0x000000000000791b */ /* 0x003fea0003800000 */
.L_x_78:
[----:B------:R-:W-:Y:S01]  /*1560*/  IMAD.MOV.U32 R38, RZ, RZ, 0x8 ;  /* 0x00000008ff267424 */ /* 0x000fe200078e00ff */
[----:B------:R-:W-:-:S05]  /*1570*/  MOV R24, R51 ;  /* 0x0000003300187202 */ /* 0x000fca0000000f00 */
[----:B------:R-:W-:-:S05]  /*1580*/  FADD.FTZ R48, R47, R24 ;  /* 0x000000182f307221 */ /* 0x000fca0000010000 */
[----:B------:R-:W-:-:S07]  /*1590*/  MOV R53, R48 ;  /* 0x0000003000357202 */ /* 0x000fce0000000f00 */
[----:B------:R-:W-:Y:S05]  /*15a0*/  WARPSYNC.COLLECTIVE R36, `(.L_x_79) ;  /* 0x0000000024087348 */ /* 0x000fea0003c00000 */
[----:B------:R0:W1:Y:S02]  /*15b0*/  SHFL.BFLY P4, R51, R53, R38, R37 ;  /* 0x0c00002635337389 */ /* 0x0000640000080025 */
[----:B01----:R-:W-:Y:S05]  /*15c0*/  ENDCOLLECTIVE ;  /* 0x000000000000791b */ /* 0x003fea0003800000 */
.L_x_79:
[----:B------:R-:W-:Y:S01]  /*15d0*/  HFMA2 R38, -RZ, RZ, 0, 9.5367431640625e-07 ;  /* 0x00000010ff267431 */ /* 0x000fe200000001ff */
[----:B------:R-:W-:-:S05]  /*15e0*/  MOV R25, R51 ;  /* 0x0000003300197202 */ /* 0x000fca0000000f00 */
[----:B------:R-:W-:Y:S02]  /*15f0*/  FADD.FTZ R50, R48, R25 ;  /* 0x0000001930327221 */ /* 0x000fe40000010000 */
[----:B------:R-:W0:Y:S03]  /*1600*/  LDC R25, c[0x0][0x400] ;  /* 0x00010000ff197b82 */ /* 0x000e260000000800 */
[----:B------:R-:W-:-:S07]  /*1610*/  MOV R53, R50 ;  /* 0x0000003200357202 */ /* 0x000fce0000000f00 */
[----:B0-----:R-:W-:Y:S05]  /*1620*/  WARPSYNC.COLLECTIVE R36, `(.L_x_80) ;  /* 0x0000000024087348 */ /* 0x001fea0003c00000 */
[----:B------:R1:W2:Y:S02]  /*1630*/  SHFL.BFLY P4, R51, R53, R38, R37 ;  /* 0x0c00002635337389 */ /* 0x0002a40000080025 */
[----:B012---:R-:W-:Y:S05]  /*1640*/  ENDCOLLECTIVE ;  /* 0x000000000000791b */ /* 0x007fea0003800000 */
.L_x_80:
[----:B------:R-:W-:Y:S02]  /*1650*/  HFMA2 R38, -RZ, RZ, 0, 5.9604644775390625e-08 ;  /* 0x00000001ff267431 */ /* 0x000fe400000001ff */
[----:B------:R-:W-:-:S04]  /*1660*/  IMAD.MOV.U32 R45, RZ, RZ, R51 ;  /* 0x000000ffff2d7224 */ /* 0x000fc800078e0033 */
        /* <DEDUP_REMOVED lines=18> */
[----:B------:R-:W-:-:S04]  /*1790*/  MOV R37, 0x1f ;  /* 0x0000001f00257802 */ /* 0x000fc80000000f00 */
[----:B------:R-:W-:-:S07]  /*17a0*/  MOV R53, R24 ;  /* 0x0000001800357202 */ /* 0x000fce0000000f00 */
[----:B------:R-:W-:Y:S05]  /*17b0*/  WARPSYNC.COLLECTIVE R36, `(.L_x_81) ;  /* 0x0000000024087348 */ /* 0x000fea0003c00000 */
[----:B------:R0:W1:Y:S02]  /*17c0*/  SHFL.BFLY P4, R51, R53, R38, R37 ;  /* 0x0c00002635337389 */ /* 0x0000640000080025 */
[----:B01----:R-:W-:Y:S05]  /*17d0*/  ENDCOLLECTIVE ;  /* 0x000000000000791b */ /* 0x003fea0003800000 */
.L_x_81:
[----:B------:R-:W-:Y:S02]  /*17e0*/  HFMA2 R38, -RZ, RZ, 0, 1.1920928955078125e-07 ;  /* 0x00000002ff267431 */ /* 0x000fe400000001ff */
[----:B------:R-:W-:-:S04]  /*17f0*/  IMAD.MOV.U32 R39, RZ, RZ, R51 ;  /* 0x000000ffff277224 */ /* 0x000fc800078e0033 */
[----:B------:R-:W-:-:S05]  /*1800*/  FADD.FTZ R39, R24, R39 ;  /* 0x0000002718277221 */ /* 0x000fca0000010000 */
[----:B------:R-:W-:-:S07]  /*1810*/  MOV R53, R39 ;  /* 0x0000002700357202 */ /* 0x000fce0000000f00 */
[----:B------:R-:W-:Y:S05]  /*1820*/  WARPSYNC.COLLECTIVE R36, `(.L_x_82) ;  /* 0x0000000024087348 */ /* 0x000fea0003c00000 */
[----:B------:R0:W1:Y:S02]  /*1830*/  SHFL.BFLY P4, R51, R53, R38, R37 ;  /* 0x0c00002635337389 */ /* 0x0000640000080025 */
[----:B01----:R-:W-:Y:S05]  /*1840*/  ENDCOLLECTIVE ;  /* 0x000000000000791b */ /* 0x003fea0003800000 */
.L_x_82:
[----:B------:R-:W-:Y:S01]  /*1850*/  HFMA2 R38, -RZ, RZ, 0, 2.384185791015625e-07 ;  /* 0x00000004ff267431 */ /* 0x000fe200000001ff */
[----:B------:R-:W-:-:S05]  /*1860*/  MOV R46, R51 ;  /* 0x00000033002e7202 */ /* 0x000fca0000000f00 */
[----:B------:R-:W-:-:S04]  /*1870*/  FADD.FTZ R46, R39, R46 ;  /* 0x0000002e272e7221 */ /* 0x000fc80000010000 */
[----:B------:R-:W-:-:S07]  /*1880*/  IMAD.MOV.U32 R53, RZ, RZ, R46 ;  /* 0x000000ffff357224 */ /* 0x000fce00078e002e */
[----:B------:R-:W-:Y:S05]  /*1890*/  WARPSYNC.COLLECTIVE R36, `(.L_x_83) ;  /* 0x0000000024087348 */ /* 0x000fea0003c00000 */
[----:B------:R0:W1:Y:S02]  /*18a0*/  SHFL.BFLY P4, R51, R53, R38, R37 ;  /* 0x0c00002635337389 */ /* 0x0000640000080025 */
[----:B01----:R-:W-:Y:S05]  /*18b0*/  ENDCOLLECTIVE ;  /* 0x000000000000791b */ /* 0x003fea0003800000 */
.L_x_83:
[----:B------:R-:W-:Y:S01]  /*18c0*/  IMAD.MOV.U32 R38, RZ, RZ, 0x8 ;  /* 0x00000008ff267424 */ /* 0x000fe200078e00ff */
[----:B------:R-:W-:-:S05]  /*18d0*/  MOV R47, R51 ;  /* 0x00000033002f7202 */ /* 0x000fca0000000f00 */
[----:B------:R-:W-:-:S05]  /*18e0*/  FADD.FTZ R47, R46, R47 ;  /* 0x0000002f2e2f7221 */ /* 0x000fca0000010000 */
[----:B------:R-:W-:-:S07]  /*18f0*/  MOV R53, R47 ;  /* 0x0000002f00357202 */ /* 0x000fce0000000f00 */
[----:B------:R-:W-:Y:S05]  /*1900*/  WARPSYNC.COLLECTIVE R36, `(.L_x_84) ;  /* 0x0000000024087348 */ /* 0x000fea0003c00000 */
[----:B------:R0:W1:Y:S02]  /*1910*/  SHFL.BFLY P4, R51, R53, R38, R37 ;  /* 0x0c00002635337389 */ /* 0x0000640000080025 */
[----:B01----:R-:W-:Y:S05]  /*1920*/  ENDCOLLECTIVE ;  /* 0x000000000000791b */ /* 0x003fea0003800000 */
.L_x_84:
[----:B------:R-:W-:Y:S01]  /*1930*/  HFMA2 R38, -RZ, RZ, 0, 9.5367431640625e-07 ;  /* 0x00000010ff267431 */ /* 0x000fe200000001ff */
[----:B------:R-:W-:-:S05]  /*1940*/  MOV R48, R51 ;  /* 0x0000003300307202 */ /* 0x000fca0000000f00 */
[----:B------:R-:W-:-:S05]  /*1950*/  FADD.FTZ R48, R47, R48 ;  /* 0x000000302f307221 */ /* 0x000fca0000010000 */
[----:B------:R-:W-:-:S07]  /*1960*/  MOV R53, R48 ;  /* 0x0000003000357202 */ /* 0x000fce0000000f00 */
[----:B------:R-:W-:Y:S05]  /*1970*/  WARPSYNC.COLLECTIVE R36, `(.L_x_85) ;  /* 0x0000000024087348 */ /* 0x000fea0003c00000 */
[----:B------:R0:W1:Y:S02]  /*1980*/  SHFL.BFLY P4, R51, R53, R38, R37 ;  /* 0x0c00002635337389 */ /* 0x0000640000080025 */
[----:B01----:R-:W-:Y:S05]  /*1990*/  ENDCOLLECTIVE ;  /* 0x000000000000791b */ /* 0x003fea0003800000 */
.L_x_85:
[----:B------:R-:W-:Y:S05]  /*19a0*/  BRA `(.L_x_86) ;  /* 0xfffffff400c47947 */ /* 0x000fea000383ffff */
.L_x_87:
        /* <DEDUP_REMOVED lines=13> */
.L_x_5918:


//--------------------- .text._ZN10layer_norm31ln_parallel_residual_fwd_kernelINS_13Kernel_traitsI13__nv_bfloat16S2_S2_S2_fjLj256ELj1ELj4ELj1ELj16ENS_18Kernel_traits_baseILj256ES2_S2_S2_S2_fjLj128EEEEELb1ELb0ELb0EEEvNS_9FwdParamsE --------------------------
	.section	.text._ZN10layer_norm31ln_parallel_residual_fwd_kernelINS_13Kernel_traitsI13__nv_bfloat16S2_S2_S2_fjLj256ELj1ELj4ELj1ELj16ENS_18Kernel_traits_baseILj256ES2_S2_S2_S2_fjLj128EEEEELb1ELb0ELb0EEEvNS_9FwdParamsE,"ax",@progbits
	.align	128
        .global         _ZN10layer_norm31ln_parallel_residual_fwd_kernelINS_13Kernel_traitsI13__nv_bfloat16S2_S2_S2_fjLj256ELj1ELj4ELj1ELj16ENS_18Kernel_traits_baseILj256ES2_S2_S2_S2_fjLj128EEEEELb1ELb0ELb0EEEvNS_9FwdParamsE
        .type           _ZN10layer_norm31ln_parallel_residual_fwd_kernelINS_13Kernel_traitsI13__nv_bfloat16S2_S2_S2_fjLj256ELj1ELj4ELj1ELj16ENS_18Kernel_traits_baseILj256ES2_S2_S2_S2_fjLj128EEEEELb1ELb0ELb0EEEvNS_9FwdParamsE,@function
        .size           _ZN10layer_norm31ln_parallel_residual_fwd_kernelINS_13Kernel_traitsI13__nv_bfloat16S2_S2_S2_fjLj256ELj1ELj4ELj1ELj16ENS_18Kernel_traits_baseILj256ES2_S2_S2_S2_fjLj128EEEEELb1ELb0ELb0EEEvNS_9FwdParamsE,(.L_x_5919 - _ZN10layer_norm31ln_parallel_residual_fwd_kernelINS_13Kernel_traitsI13__nv_bfloat16S2_S2_S2_fjLj256ELj1ELj4ELj1ELj16ENS_18Kernel_traits_baseILj256ES2_S2_S2_S2_fjLj128EEEEELb1ELb0ELb0EEEvNS_9FwdParamsE)
        .other          _ZN10layer_norm31ln_parallel_residual_fwd_kernelINS_13Kernel_traitsI13__nv_bfloat16S2_S2_S2_fjLj256ELj1ELj4ELj1ELj16ENS_18Kernel_traits_baseILj256ES2_S2_S2_S2_fjLj128EEEEELb1ELb0ELb0EEEvNS_9FwdParamsE,@"STO_CUDA_ENTRY STV_DEFAULT"
_ZN10layer_norm31ln_parallel_residual_fwd_kernelINS_13Kernel_traitsI13__nv_bfloat16S2_S2_S2_fjLj256ELj1ELj4ELj1ELj16ENS_18Kernel_traits_baseILj256ES2_S2_S2_S2_fjLj128EEEEELb1ELb0ELb0EEEvNS_9FwdParamsE:
.text._ZN10layer_norm31ln_parallel_residual_fwd_kernelINS_13Kernel_traitsI13__nv_bfloat16S2_S2_S2_fjLj256ELj1ELj4ELj1ELj16ENS_18Kernel_traits_baseILj256ES2_S2_S2_S2_fjLj128EEEEELb1ELb0ELb0EEEvNS_9FwdParamsE:
[----:B------:R-:W-:Y:S01]  /*0000*/  LDC R1, c[0x0][0x37c] ;  /* 0x0000df00ff017b82 */ /* 0x000fe20000000800 */
[----:B------:R-:W0:Y:S01]  /*0010*/  LDCU.U8 UR4, c[0x0][0x464] ;  /* 0x00008c80ff0477ac */ /* 0x000e220008000000 */
[----:B------:R-:W1:Y:S01]  /*0020*/  LDCU.64 UR6, c[0x0][0x450] ;  /* 0x00008a00ff0677ac */ /* 0x000e620008000a00 */
[----:B------:R-:W2:Y:S05]  /*0030*/  LDCU.64 UR8, c[0x0][0x358] ;  /* 0x00006b00ff0877ac */ /* 0x000eaa0008000a00 */
[----:B------:R-:W3:Y:S08]  /*0040*/  LDC R0, c[0x0][0x458] ;  /* 0x00011600ff007b82 */ /* 0x000ef00000000800 */
[----:B------:R-:W4:Y:S01]  /*0050*/  LDC R53, c[0x0][0x45c] ;  /* 0x00011700ff357b82 */ /* 0x000f220000000800 */
[----:B0-----:R-:W-:Y:S01]  /*0060*/  ISETP.NE.AND P3, PT, RZ, UR4, PT ;  /* 0x00000004ff007c0c */ /* 0x001fe2000bf65270 */
[----:B-1----:R-:W-:-:S02]  /*0070*/  IMAD.U32 R2, RZ, RZ, UR6 ;  /* 0x00000006ff027e24 */ /* 0x002fc4000f8e00ff */
[----:B------:R-:W-:Y:S01]  /*0080*/  IMAD.U32 R3, RZ, RZ, UR7 ;  /* 0x00000007ff037e24 */ /* 0x000fe2000f8e00ff */
[----:B------:R-:W0:Y:S03]  /*0090*/  S2R R56, SR_TID.X ;  /* 0x0000000000387919 */ /* 0x000e260000002100 */
[----:B------:R-:W1:Y:S06]  /*00a0*/  LDC R9, c[0x0][0x388] ;  /* 0x0000e200ff097b82 */ /* 0x000e6c0000000800 */
[----:B--2---:R-:W2:Y:S01]  /*00b0*/  @P3 LDG.E.64 R2, desc[UR8][R2.64] ;  /* 0x0000000802023981 */ /* 0x004ea2000c1e1b00 */
[----:B---3--:R-:W-:Y:S01]  /*00c0*/  @P3 MOV R4, R0 ;  /* 0x0000000000043202 */ /* 0x008fe20000000f00 */
[----:B----4-:R-:W-:-:S06]  /*00d0*/  @P3 IMAD.MOV.U32 R5, RZ, RZ, R53 ;  /* 0x000000ffff053224 */ /* 0x010fcc00078e0035 */
[----:B------:R-:W5:Y:S01]  /*00e0*/  @P3 LDG.E.64 R4, desc[UR8][R4.64] ;  /* 0x0000000804043981 */ /* 0x000f62000c1e1b00 */
[----:B------:R-:W3:Y:S01]  /*00f0*/  S2UR UR5, SR_CTAID.X ;  /* 0x00000000000579c3 */ /* 0x000ee20000002500 */
[----:B------:R-:W-:Y:S01]  /*0100*/  BSSY.RECONVERGENT B0, `(.L_x_88) ;  /* 0x000002d000007945 */ /* 0x000fe20003800200 */
[----:B-1----:R-:W-:-:S04]  /*0110*/  SHF.R.S32.HI R6, RZ, 0x1f, R9 ;  /* 0x0000001fff067819 */ /* 0x002fc80000011409 */
[----:B------:R-:W-:Y:S02]  /*0120*/  LEA.HI R6, R6, R9, RZ, 0x3 ;  /* 0x0000000906067211 */ /* 0x000fe400078f18ff */
[----:B------:R-:W1:Y:S01]  /*0130*/  LDC R7, c[0x0][0x360] ;  /* 0x0000d800ff077b82 */ /* 0x000e620000000800 */
[----:B0-----:R-:W-:Y:S02]  /*0140*/  LOP3.LUT R58, R56, 0x1f, RZ, 0xc0, !PT ;  /* 0x0000001f383a7812 */ /* 0x001fe400078ec0ff */
[----:B------:R-:W-:Y:S02]  /*0150*/  SHF.R.U32.HI R55, RZ, 0x5, R56 ;  /* 0x00000005ff377819 */ /* 0x000fe40000011638 */
[----:B------:R-:W-:-:S03]  /*0160*/  LOP3.LUT R57, RZ, R58, RZ, 0x33, !PT ;  /* 0x0000003aff397212 */ /* 0x000fc600078e33ff */
[----:B------:R-:W0:Y:S01]  /*0170*/  @P3 LDC R9, c[0x0][0x460] ;  /* 0x00011800ff093b82 */ /* 0x000e220000000800 */
[----:B------:R-:W-:-:S04]  /*0180*/  LEA.HI.SX32 R57, R6, R57, 0x1d ;  /* 0x0000003906397211 */ /* 0x000fc800078feaff */
[----:B------:R-:W-:Y:S01]  /*0190*/  ISETP.GT.U32.AND P2, PT, R57, -0x21, PT ;  /* 0xffffffdf3900780c */ /* 0x000fe20003f44070 */
[----:B---3--:R-:W-:-:S06]  /*01a0*/  USHF.L.U32 UR4, UR5, 0x2, URZ ;  /* 0x0000000205047899 */ /* 0x008fcc00080006ff */
[----:B------:R-:W-:Y:S01]  /*01b0*/  LOP3.LUT R55, R55, UR4, RZ, 0xfc, !PT ;  /* 0x0000000437377c12 */ /* 0x000fe2000f8efcff */
[----:B-1----:R-:W-:Y:S01]  /*01c0*/  IMAD R56, R7, UR5, R56 ;  /* 0x0000000507387c24 */ /* 0x002fe2000f8e0238 */
[----:B--2---:R-:W-:Y:S02]  /*01d0*/  @P3 R2UR UR6, R2 ;  /* 0x00000000020632ca */ /* 0x004fe400000e0000 */
[----:B------:R-:W-:-:S11]  /*01e0*/  @P3 R2UR UR7, R3 ;  /* 0x00000000030732ca */ /* 0x000fd600000e0000 */
[----:B------:R-:W-:Y:S02]  /*01f0*/  UIADD3 UR14, UPT, UPT, UR6, -0x61c88647, URZ ;  /* 0x9e3779b9060e7890 */ /* 0x000fe4000fffe0ff */
[----:B------:R-:W-:Y:S02]  /*0200*/  UIADD3 UR15, UPT, UPT, UR7, -0x4498517b, URZ ;  /* 0xbb67ae85070f7890 */ /* 0x000fe4000fffe0ff */
[----:B------:R-:W-:Y:S02]  /*0210*/  UIADD3 UR16, UPT, UPT, UR6, 0x3c6ef372, URZ ;  /* 0x3c6ef37206107890 */ /* 0x000fe4000fffe0ff */
[----:B------:R-:W-:Y:S02]  /*0220*/  UIADD3 UR17, UPT, UPT, UR7, 0x76cf5d0a, URZ ;  /* 0x76cf5d0a07117890 */ /* 0x000fe4000fffe0ff */
[----:B------:R-:W-:Y:S02]  /*0230*/  UIADD3 UR18, UPT, UPT, UR6, -0x255992d5, URZ ;  /* 0xdaa66d2b06127890 */ /* 0x000fe4000fffe0ff */
[----:B------:R-:W-:-:S02]  /*0240*/  UIADD3 UR19, UPT, UPT, UR7, 0x32370b8f, URZ ;  /* 0x32370b8f07137890 */ /* 0x000fc4000fffe0ff */
[----:B------:R-:W-:Y:S01]  /*0250*/  UIADD3 UR20, UPT, UPT, UR6, 0x78dde6e4, URZ ;  /* 0x78dde6e406147890 */ /* 0x000fe2000fffe0ff */
[----:B0-----:R-:W-:Y:S11]  /*0260*/  @P2 BRA `(.L_x_89) ;  /* 0x0000000000582947 */ /* 0x001ff60003800000 */
        /* <DEDUP_REMOVED lines=22> */
.L_x_89:
[----:B------:R-:W-:Y:S05]  /*03d0*/  BSYNC.RECONVERGENT B0 ;  /* 0x0000000000007941 */ /* 0x000fea0003800200 */
.L_x_88:
[----:B------:R-:W1:Y:S01]  /*03e0*/  LDCU UR4, c[0x0][0x384] ;  /* 0x00007080ff0477ac */ /* 0x000e620008000800 */
[----:B-----5:R-:W-:Y:S01]  /*03f0*/  @P3 IADD3 R0, P0, PT, R4, R9, RZ ;  /* 0x0000000904003210 */ /* 0x020fe20007f1e0ff */
[----:B------:R-:W-:-:S04]  /*0400*/  UIADD3 UR21, UPT, UPT, UR7, -0x126145ec, URZ ;  /* 0xed9eba1407157890 */ /* 0x000fc8000fffe0ff */
[----:B------:R-:W-:Y:S01]  /*0410*/  @P3 IMAD.X R53, RZ, RZ, R5, P0 ;  /* 0x000000ffff353224 */ /* 0x000fe200000e0605 */
[----:B------:R-:W-:Y:S02]  /*0420*/  UIADD3 UR22, UPT, UPT, UR6, 0x1715609d, URZ ;  /* 0x1715609d06167890 */ /* 0x000fe4000fffe0ff */
[----:B------:R-:W-:Y:S02]  /*0430*/  UIADD3 UR23, UPT, UPT, UR7, -0x56f99767, URZ ;  /* 0xa906689907177890 */ /* 0x000fe4000fffe0ff */
[----:B------:R-:W-:Y:S01]  /*0440*/  UIADD3 UR24, UPT, UPT, UR6, -0x4ab325aa, URZ ;  /* 0xb54cda5606187890 */ /* 0x000fe2000fffe0ff */
[--C-:B------:R-:W-:Y:S01]  /*0450*/  SHF.R.U64 R54, R0, 0x2, R53.reuse ;  /* 0x0000000200367819 */ /* 0x100fe20000001235 */
[----:B------:R-:W-:Y:S01]  /*0460*/  UIADD3 UR25, UPT, UPT, UR7, 0x646e171e, URZ ;  /* 0x646e171e07197890 */ /* 0x000fe2000fffe0ff */
[----:B------:R-:W-:Y:S01]  /*0470*/  SHF.R.U32.HI R53, RZ, 0x2, R53 ;  /* 0x00000002ff357819 */ /* 0x000fe20000011635 */
[----:B------:R-:W-:Y:S02]  /*0480*/  UIADD3 UR26, UPT, UPT, UR6, 0x5384540f, URZ ;  /* 0x5384540f061a7890 */ /* 0x000fe4000fffe0ff */
[----:B------:R-:W-:Y:S01]  /*0490*/  UIADD3 UR27, UPT, UPT, UR7, 0x1fd5c5a3, URZ ;  /* 0x1fd5c5a3071b7890 */ /* 0x000fe2000fffe0ff */
[----:B-1----:R-:W-:Y:S01]  /*04a0*/  ISETP.GE.AND P0, PT, R55, UR4, PT ;  /* 0x0000000437007c0c */ /* 0x002fe2000bf06270 */
[----:B------:R-:W-:-:S02]  /*04b0*/  UIADD3 UR28, UPT, UPT, UR6, -0xe443238, URZ ;  /* 0xf1bbcdc8061c7890 */ /* 0x000fc4000fffe0ff */
[----:B------:R-:W-:Y:S02]  /*04c0*/  UIADD3 UR30, UPT, UPT, UR6, -0x700cb87f, URZ ;  /* 0x8ff34781061e7890 */ /* 0x000fe4000fffe0ff */
[----:B------:R-:W-:Y:S02]  /*04d0*/  UIADD3 UR31, UPT, UPT, UR7, -0x695add53, URZ ;  /* 0x96a522ad071f7890 */ /* 0x000fe4000fffe0ff */
[----:B------:R-:W-:-:S06]  /*04e0*/  UIADD3 UR29, UPT, UPT, UR7, -0x24c28bd8, URZ ;  /* 0xdb3d7428071d7890 */ /* 0x000fcc000fffe0ff */
[----:B------:R-:W-:Y:S06]  /*04f0*/  @P0 EXIT ;  /* 0x000000000000094d */ /* 0x000fec0003800000 */
[----:B0-----:R-:W-:Y:S01]  /*0500*/  IMAD.HI.U32 R2, R56, -0x326172a9, RZ ;  /* 0xcd9e8d5738027827 */ /* 0x001fe200078e00ff */
[----:B------:R-:W0:Y:S01]  /*0510*/  LDCU.U8 UR4, c[0x0][0x410] ;  /* 0x00008200ff0477ac */ /* 0x000e220008000000 */
[----:B------:R-:W-:Y:S01]  /*0520*/  BSSY B1, `(.L_x_90) ;  /* 0x0000694000017945 */ /* 0x000fe20003800000 */
[----:B------:R-:W-:Y:S01]  /*0530*/  LOP3.LUT R81, R0, 0x3, RZ, 0xc0, !PT ;  /* 0x0000000300517812 */ /* 0x000fe200078ec0ff */
[C---:B------:R-:W-:Y:S01]  /*0540*/  IMAD.HI.U32 R3, R54.reuse, -0x2daee0ad, RZ ;  /* 0xd2511f5336037827 */ /* 0x040fe200078e00ff */
[----:B------:R-:W-:Y:S01]  /*0550*/  LOP3.LUT R2, R53, UR6, R2, 0x96, !PT ;  /* 0x0000000635027c12 */ /* 0x000fe2000f8e9602 */
[----:B------:R-:W1:Y:S01]  /*0560*/  LDCU UR32, c[0x0][0x388] ;  /* 0x00007100ff2077ac */ /* 0x000e620008000800 */
[----:B------:R-:W-:Y:S01]  /*0570*/  PRMT R52, R23, 0x7632, R52 ;  /* 0x0000763217347816 */ /* 0x000fe20000000034 */
[----:B------:R-:W-:Y:S01]  /*0580*/  IMAD R7, R54, -0x2daee0ad, RZ ;  /* 0xd2511f5336077824 */ /* 0x000fe200078e02ff */
[----:B------:R-:W-:Y:S01]  /*0590*/  LOP3.LUT R3, R3, UR7, RZ, 0x3c, !PT ;  /* 0x0000000703037c12 */ /* 0x000fe2000f8e3cff */
[----:B------:R-:W-:Y:S01]  /*05a0*/  IMAD.HI.U32 R6, R2, -0x2daee0ad, RZ ;  /* 0xd2511f5302067827 */ /* 0x000fe200078e00ff */
[----:B------:R-:W-:Y:S01]  /*05b0*/  PRMT R51, R19, 0x7632, R51 ;  /* 0x0000763213337816 */ /* 0x000fe20000000033 */
[----:B------:R-:W2:Y:S01]  /*05c0*/  LDCU UR5, c[0x0][0x448] ;  /* 0x00008900ff0577ac */ /* 0x000ea20008000800 */
[----:B------:R-:W-:Y:S01]  /*05d0*/  PRMT R50, R22, 0x7632, R50 ;  /* 0x0000763216327816 */ /* 0x000fe20000000032 */
[----:B------:R-:W-:Y:S01]  /*05e0*/  IMAD R5, R56, -0x326172a9, RZ ;  /* 0xcd9e8d5738057824 */ /* 0x000fe200078e02ff */
[----:B------:R-:W-:Y:S01]  /*05f0*/  LOP3.LUT R6, R7, UR15, R6, 0x96, !PT ;  /* 0x0000000f07067c12 */ /* 0x000fe2000f8e9606 */
[----:B------:R-:W-:Y:S01]  /*0600*/  IMAD.HI.U32 R4, R3, -0x326172a9, RZ ;  /* 0xcd9e8d5703047827 */ /* 0x000fe200078e00ff */
[----:B------:R-:W-:Y:S01]  /*0610*/  PRMT R49, R18, 0x7632, R49 ;  /* 0x0000763212317816 */ /* 0x000fe20000000031 */
[----:B------:R-:W3:Y:S01]  /*0620*/  LDCU.64 UR10, c[0x0][0x398] ;  /* 0x00007300ff0a77ac */ /* 0x000ee20008000a00 */
[----:B------:R-:W-:Y:S01]  /*0630*/  PRMT R48, R21, 0x7632, R48 ;  /* 0x0000763215307816 */ /* 0x000fe20000000030 */
[----:B------:R-:W-:Y:S01]  /*0640*/  IMAD R8, R2, -0x2daee0ad, RZ ;  /* 0xd2511f5302087824 */ /* 0x000fe200078e02ff */
[----:B------:R-:W-:Y:S01]  /*0650*/  LOP3.LUT R4, R5, UR14, R4, 0x96, !PT ;  /* 0x0000000e05047c12 */ /* 0x000fe2000f8e9604 */
[----:B------:R-:W-:Y:S01]  /*0660*/  IMAD R3, R3, -0x326172a9, RZ ;  /* 0xcd9e8d5703037824 */ /* 0x000fe200078e02ff */
[----:B------:R-:W-:Y:S01]  /*0670*/  PRMT R15, R17, 0x7632, R15 ;  /* 0x00007632110f7816 */ /* 0x000fe2000000000f */
[----:B------:R-:W-:Y:S01]  /*0680*/  IMAD.HI.U32 R2, R6, -0x326172a9, RZ ;  /* 0xcd9e8d5706027827 */ /* 0x000fe200078e00ff */
[----:B------:R-:W-:Y:S01]  /*0690*/  PRMT R14, R20, 0x7632, R14 ;  /* 0x00007632140e7816 */ /* 0x000fe2000000000e */
[----:B------:R-:W4:Y:S01]  /*06a0*/  LDCU.64 UR12, c[0x0][0x3a0] ;  /* 0x00007400ff0c77ac */ /* 0x000f220008000a00 */
[----:B------:R-:W-:Y:S01]  /*06b0*/  PRMT R13, R16, 0x7632, R13 ;  /* 0x00007632100d7816 */ /* 0x000fe2000000000d */
[----:B------:R-:W-:Y:S01]  /*06c0*/  IMAD.HI.U32 R5, R4, -0x2daee0ad, RZ ;  /* 0xd2511f5304057827 */ /* 0x000fe200078e00ff */
[----:B------:R-:W-:Y:S01]  /*06d0*/  LOP3.LUT R2, R3, UR16, R2, 0x96, !PT ;  /* 0x0000001003027c12 */ /* 0x000fe2000f8e9602 */
[----:B0-----:R-:W-:Y:S01]  /*06e0*/  UISETP.NE.AND UP0, UPT, UR4, URZ, UPT ;  /* 0x000000ff0400728c */ /* 0x001fe2000bf05270 */
[----:B------:R-:W-:Y:S01]  /*06f0*/  PRMT R12, R24, 0x7632, R12 ;  /* 0x00007632180c7816 */ /* 0x000fe2000000000c */
[----:B------:R-:W-:Y:S01]  /*0700*/  IMAD R7, R4, -0x2daee0ad, RZ ;  /* 0xd2511f5304077824 */ /* 0x000fe200078e02ff */
[----:B------:R-:W-:Y:S01]  /*0710*/  LOP3.LUT R5, R8, UR17, R5, 0x96, !PT ;  /* 0x0000001108057c12 */ /* 0x000fe2000f8e9605 */
[----:B------:R-:W-:Y:S01]  /*0720*/  IMAD.HI.U32 R4, R2, -0x2daee0ad, RZ ;  /* 0xd2511f5302047827 */ /* 0x000fe200078e00ff */
[----:B------:R-:W-:-:S02]  /*0730*/  PRMT R11, R28, 0x7632, R11 ;  /* 0x000076321c0b7816 */ /* 0x000fc4000000000b */
[----:B------:R-:W-:Y:S01]  /*0740*/  PRMT R10, R25, 0x7632, R10 ;  /* 0x00007632190a7816 */ /* 0x000fe2000000000a */
[----:B------:R-:W-:Y:S01]  /*0750*/  IMAD R6, R6, -0x326172a9, RZ ;  /* 0xcd9e8d5706067824 */ /* 0x000fe200078e02ff */
[----:B------:R-:W-:Y:S01]  /*0760*/  LOP3.LUT R4, R7, UR19, R4, 0x96, !PT ;  /* 0x0000001307047c12 */ /* 0x000fe2000f8e9604 */
[----:B------:R-:W-:-:S04]  /*0770*/  IMAD.HI.U32 R3, R5, -0x326172a9, RZ ;  /* 0xcd9e8d5705037827 */ /* 0x000fc800078e00ff */
[----:B------:R-:W-:Y:S01]  /*0780*/  IMAD R7, R2, -0x2daee0ad, RZ ;  /* 0xd2511f5302077824 */ /* 0x000fe200078e02ff */
[----:B------:R-:W-:Y:S01]  /*0790*/  LOP3.LUT R3, R6, UR18, R3, 0x96, !PT ;  /* 0x0000001206037c12 */ /* 0x000fe2000f8e9603 */
[----:B------:R-:W-:Y:S02]  /*07a0*/  IMAD R5, R5, -0x326172a9, RZ ;  /* 0xcd9e8d5705057824 */ /* 0x000fe400078e02ff */
[----:B------:R-:W-:-:S04]  /*07b0*/  IMAD.HI.U32 R2, R4, -0x326172a9, RZ ;  /* 0xcd9e8d5704027827 */ /* 0x000fc800078e00ff */
[----:B------:R-:W-:Y:S01]  /*07c0*/  IMAD.HI.U32 R6, R3, -0x2daee0ad, RZ ;  /* 0xd2511f5303067827 */ /* 0x000fe200078e00ff */
[----:B------:R-:W-:-:S03]  /*07d0*/  LOP3.LUT R2, R5, UR20, R2, 0x96, !PT ;  /* 0x0000001405027c12 */ /* 0x000fc6000f8e9602 */
[----:B------:R-:W-:Y:S01]  /*07e0*/  IMAD R8, R3, -0x2daee0ad, RZ ;  /* 0xd2511f5303087824 */ /* 0x000fe200078e02ff */
[----:B------:R-:W-:Y:S01]  /*07f0*/  LOP3.LUT R6, R7, UR21, R6, 0x96, !PT ;  /* 0x0000001507067c12 */ /* 0x000fe2000f8e9606 */
[----:B------:R-:W-:-:S04]  /*0800*/  IMAD.HI.U32 R5, R2, -0x2daee0ad, RZ ;  /* 0xd2511f5302057827 */ /* 0x000fc800078e00ff */
        /* <DEDUP_REMOVED lines=11> */
[----:B------:R-:W-:Y:S02]  /*08c0*/  IMAD R8, R3, -0x2daee0ad, RZ ;  /* 0xd2511f5303087824 */ /* 0x000fe400078e02ff */
[----:B------:R-:W-:-:S04]  /*08d0*/  IMAD.HI.U32 R5, R2, -0x2daee0ad, RZ ;  /* 0xd2511f5302057827 */ /* 0x000fc800078e00ff */
[----:B------:R-:W-:Y:S01]  /*08e0*/  IMAD.HI.U32 R3, R4, -0x326172a9, RZ ;  /* 0xcd9e8d5704037827 */ /* 0x000fe200078e00ff */
[----:B------:R-:W-:Y:S02]  /*08f0*/  LOP3.LUT R5, R8, UR27, R5, 0x96, !PT ;  /* 0x0000001b08057c12 */ /* 0x000fe4000f8e9605 */
[----:B------:R-:W-:Y:S01]  /*0900*/  PRMT R8, R26, 0x7632, R8 ;  /* 0x000076321a087816 */ /* 0x000fe20000000008 */
[----:B------:R-:W-:Y:S01]  /*0910*/  IMAD R9, R2, -0x2daee0ad, RZ ;  /* 0xd2511f5302097824 */ /* 0x000fe200078e02ff */
[----:B------:R-:W-:Y:S01]  /*0920*/  LOP3.LUT R3, R6, UR26, R3, 0x96, !PT ;  /* 0x0000001a06037c12 */ /* 0x000fe2000f8e9603 */
[----:B------:R-:W-:Y:S01]  /*0930*/  IMAD R7, R4, -0x326172a9, RZ ;  /* 0xcd9e8d5704077824 */ /* 0x000fe200078e02ff */
[----:B------:R-:W-:Y:S01]  /*0940*/  PRMT R6, R27, 0x7632, R6 ;  /* 0x000076321b067816 */ /* 0x000fe20000000006 */
[----:B------:R-:W-:-:S04]  /*0950*/  IMAD.HI.U32 R2, R5, -0x326172a9, RZ ;  /* 0xcd9e8d5705027827 */ /* 0x000fc800078e00ff */
[----:B------:R-:W-:Y:S01]  /*0960*/  IMAD.HI.U32 R4, R3, -0x2daee0ad, RZ ;  /* 0xd2511f5303047827 */ /* 0x000fe200078e00ff */
[----:B------:R-:W-:Y:S02]  /*0970*/  LOP3.LUT R2, R7, UR28, R2, 0x96, !PT ;  /* 0x0000001c07027c12 */ /* 0x000fe4000f8e9602 */
[----:B------:R-:W-:Y:S01]  /*0980*/  PRMT R7, R30, 0x7632, R7 ;  /* 0x000076321e077816 */ /* 0x000fe20000000007 */
[----:B------:R-:W-:Y:S01]  /*0990*/  IMAD R3, R3, -0x2daee0ad, RZ ;  /* 0xd2511f5303037824 */ /* 0x000fe200078e02ff */
[----:B------:R-:W-:Y:S01]  /*09a0*/  LOP3.LUT R74, R9, UR29, R4, 0x96, !PT ;  /* 0x0000001d094a7c12 */ /* 0x000fe2000f8e9604 */
[----:B------:R-:W-:Y:S01]  /*09b0*/  IMAD.HI.U32 R78, R2, -0x2daee0ad, RZ ;  /* 0xd2511f53024e7827 */ /* 0x000fe200078e00ff */
[----:B------:R-:W-:-:S03]  /*09c0*/  PRMT R9, R29, 0x7632, R9 ;  /* 0x000076321d097816 */ /* 0x000fc60000000009 */
[----:B------:R-:W-:Y:S01]  /*09d0*/  IMAD R4, R5, -0x326172a9, RZ ;  /* 0xcd9e8d5705047824 */ /* 0x000fe200078e02ff */
[----:B------:R-:W-:Y:S01]  /*09e0*/  LOP3.LUT R78, R3, UR31, R78, 0x96, !PT ;  /* 0x0000001f034e7c12 */ /* 0x000fe2000f8e964e */
[----:B------:R-:W-:-:S04]  /*09f0*/  IMAD.HI.U32 R73, R74, -0x326172a9, RZ ;  /* 0xcd9e8d574a497827 */ /* 0x000fc800078e00ff */
[----:B------:R-:W-:Y:S01]  /*0a00*/  HFMA2 R3, -RZ, RZ, 0, 0 ;  /* 0x00000000ff037431 */ /* 0x000fe200000001ff */
[----:B------:R-:W-:Y:S01]  /*0a10*/  PRMT R5, R31, 0x7632, R5 ;  /* 0x000076321f057816 */ /* 0x000fe20000000005 */
[----:B------:R-:W-:Y:S01]  /*0a20*/  IMAD R74, R74, -0x326172a9, RZ ;  /* 0xcd9e8d574a4a7824 */ /* 0x000fe200078e02ff */
[----:B------:R-:W-:Y:S01]  /*0a30*/  LOP3.LUT R73, R4, UR30, R73, 0x96, !PT ;  /* 0x0000001e04497c12 */ /* 0x000fe2000f8e9649 */
[----:B-1234-:R-:W-:-:S07]  /*0a40*/  IMAD R4, R2, -0x2daee0ad, RZ ;  /* 0xd2511f5302047824 */ /* 0x01efce00078e02ff */
.L_x_192:
        /* <DEDUP_REMOVED lines=16> */
[----:B------:R0:W5:Y:S01]  /*0b50*/  @P0 LDG.E.128 R32, desc[UR8][R46.64] ;  /* 0x000000082e200981 */ /* 0x000162000c1e1d00 */
[----:B--2---:R-:W-:-:S05]  /*0b60*/  @P1 IMAD.WIDE.U32 R44, R72, 0x10, R44 ;  /* 0x00000010482c1825 */ /* 0x004fca00078e002c */
[----:B------:R0:W5:Y:S01]  /*0b70*/  @P1 LDG.E.128 R36, desc[UR8][R44.64] ;  /* 0x000000082c241981 */ /* 0x000162000c1e1d00 */
[----:B------:R-:W-:Y:S01]  /*0b80*/  ISETP.NE.AND P2, PT, R81, 0x1, PT ;  /* 0x000000015100780c */ /* 0x000fe20003f45270 */
[----:B------:R-:W-:Y:S01]  /*0b90*/  BSSY.RECONVERGENT B2, `(.L_x_93) ;  /* 0x0000044000027945 */ /* 0x000fe20003800200 */
[----:B------:R-:W-:Y:S02]  /*0ba0*/  IMAD.MOV.U32 R65, RZ, RZ, 0x2 ;  /* 0x00000002ff417424 */ /* 0x000fe400078e00ff */
[----:B------:R-:W-:-:S09]  /*0bb0*/  IMAD.MOV.U32 R66, RZ, RZ, R74 ;  /* 0x000000ffff427224 */ /* 0x000fd200078e004a */
[----:B0-----:R-:W-:Y:S05]  /*0bc0*/  @!P2 BRA `(.L_x_94) ;  /* 0x000000040000a947 */ /* 0x001fea0003800000 */
[----:B------:R-:W-:-:S13]  /*0bd0*/  ISETP.NE.AND P2, PT, R81, 0x3, PT ;  /* 0x000000035100780c */ /* 0x000fda0003f45270 */
[----:B------:R-:W-:Y:S05]  /*0be0*/  @!P2 BRA `(.L_x_95) ;  /* 0x000000000018a947 */ /* 0x000fea0003800000 */
[----:B------:R-:W-:-:S13]  /*0bf0*/  ISETP.NE.AND P2, PT, R81, 0x2, PT ;  /* 0x000000025100780c */ /* 0x000fda0003f45270 */
[----:B------:R-:W-:Y:S01]  /*0c00*/  @!P2 MOV R65, 0x3 ;  /* 0x000000030041a802 */ /* 0x000fe20000000f00 */
[----:B------:R-:W-:Y:S01]  /*0c10*/  @!P2 IMAD.MOV.U32 R66, RZ, RZ, R78 ;  /* 0x000000ffff42a224 */ /* 0x000fe200078e004e */
[----:B------:R-:W-:Y:S01]  /*0c20*/  @P2 MOV R66, R73 ;  /* 0x0000004900422202 */ /* 0x000fe20000000f00 */
[----:B------:R-:W-:Y:S01]  /*0c30*/  @P2 VIADD R65, R81, 0x1 ;  /* 0x0000000151412836 */ /* 0x000fe20000000000 */
[----:B------:R-:W-:Y:S06]  /*0c40*/  BRA `(.L_x_94) ;  /* 0x0000000000e07947 */ /* 0x000fec0003800000 */
.L_x_95:
[----:B------:R-:W-:Y:S01]  /*0c50*/  VIADD R54, R54, 0x1 ;  /* 0x0000000136367836 */ /* 0x000fe20000000000 */
[----:B------:R-:W-:Y:S03]  /*0c60*/  BSSY.RECONVERGENT B3, `(.L_x_96) ;  /* 0x000000c000037945 */ /* 0x000fe60003800200 */
[C---:B------:R-:W-:Y:S01]  /*0c70*/  IMAD.WIDE.U32 R68, R54.reuse, -0x2daee0ad, RZ ;  /* 0xd2511f5336447825 */ /* 0x040fe200078e00ff */
[----:B------:R-:W-:-:S13]  /*0c80*/  ISETP.NE.AND P2, PT, R54, RZ, PT ;  /* 0x000000ff3600720c */ /* 0x000fda0003f45270 */
[----:B------:R-:W-:Y:S05]  /*0c90*/  @P2 BRA `(.L_x_97) ;  /* 0x0000000000202947 */ /* 0x000fea0003800000 */
[----:B------:R-:W-:-:S05]  /*0ca0*/  VIADD R53, R53, 0x1 ;  /* 0x0000000135357836 */ /* 0x000fca0000000000 */
[----:B------:R-:W-:-:S13]  /*0cb0*/  ISETP.NE.AND P2, PT, R53, RZ, PT ;  /* 0x000000ff3500720c */ /* 0x000fda0003f45270 */
[----:B------:R-:W-:Y:S01]  /*0cc0*/  @!P2 IADD3 R56, PT, PT, R56, 0x1, RZ ;  /* 0x000000013838a810 */ /* 0x000fe20007ffe0ff */
[----:B------:R-:W-:Y:S01]  /*0cd0*/  @!P2 VIADD R44, R3, 0x1 ;  /* 0x00000001032ca836 */ /* 0x000fe20000000000 */
[----:B------:R-:W-:Y:S02]  /*0ce0*/  @!P2 MOV R53, RZ ;  /* 0x000000ff0035a202 */ /* 0x000fe40000000f00 */
[----:B------:R-:W-:-:S13]  /*0cf0*/  ISETP.NE.AND P3, PT, R56, RZ, !P2 ;  /* 0x000000ff3800720c */ /* 0x000fda0005765270 */
[----:B------:R-:W-:-:S04]  /*0d00*/  @P3 IMAD.MOV R44, RZ, RZ, R3 ;  /* 0x000000ffff2c3224 */ /* 0x000fc800078e0203 */
[----:B------:R-:W-:-:S07]  /*0d10*/  @!P2 IMAD.MOV.U32 R3, RZ, RZ, R44 ;  /* 0x000000ffff03a224 */ /* 0x000fce00078e002c */
.L_x_97:
[----:B------:R-:W-:Y:S05]  /*0d20*/  BSYNC.RECONVERGENT B3 ;  /* 0x0000000000037941 */ /* 0x000fea0003800200 */
.L_x_96:
[----:B------:R-:W-:Y:S01]  /*0d30*/  IMAD.WIDE.U32 R46, R56, -0x326172a9, RZ ;  /* 0xcd9e8d57382e7825 */ /* 0x000fe200078e00ff */
[----:B------:R-:W-:-:S03]  /*0d40*/  LOP3.LUT R44, R3, UR7, R69, 0x96, !PT ;  /* 0x00000007032c7c12 */ /* 0x000fc6000f8e9645 */
[----:B------:R-:W-:Y:S01]  /*0d50*/  IMAD.MOV.U32 R65, RZ, RZ, RZ ;  /* 0x000000ffff417224 */ /* 0x000fe200078e00ff */
[----:B------:R-:W-:Y:S01]  /*0d60*/  LOP3.LUT R66, R53, UR6, R47, 0x96, !PT ;  /* 0x0000000635427c12 */ /* 0x000fe2000f8e962f */
[----:B------:R-:W-:-:S04]  /*0d70*/  IMAD.WIDE.U32 R44, R44, -0x326172a9, RZ ;  /* 0xcd9e8d572c2c7825 */ /* 0x000fc800078e00ff */
[----:B------:R-:W-:Y:S01]  /*0d80*/  IMAD.WIDE.U32 R66, R66, -0x2daee0ad, RZ ;  /* 0xd2511f5342427825 */ /* 0x000fe200078e00ff */
[----:B------:R-:W-:-:S04]  /*0d90*/  LOP3.LUT R69, R46, UR14, R45, 0x96, !PT ;  /* 0x0000000e2e457c12 */ /* 0x000fc8000f8e962d */
        /* <DEDUP_REMOVED lines=27> */
[----:B------:R-:W-:-:S03]  /*0f50*/  LOP3.LUT R74, R66, UR29, R79, 0x96, !PT ;  /* 0x0000001d424a7c12 */ /* 0x000fc6000f8e964f */
[----:B------:R-:W-:Y:S01]  /*0f60*/  IMAD.MOV.U32 R66, RZ, RZ, R4 ;  /* 0x000000ffff427224 */ /* 0x000fe200078e0004 */
[----:B------:R-:W-:Y:S01]  /*0f70*/  LOP3.LUT R44, R44, UR28, R47, 0x96, !PT ;  /* 0x0000001c2c2c7c12 */ /* 0x000fe2000f8e962f */
[----:B------:R-:W-:-:S04]  /*0f80*/  IMAD.WIDE.U32 R74, R74, -0x326172a9, RZ ;  /* 0xcd9e8d574a4a7825 */ /* 0x000fc800078e00ff */
[----:B------:R-:W-:Y:S01]  /*0f90*/  IMAD.WIDE.U32 R44, R44, -0x2daee0ad, RZ ;  /* 0xd2511f532c2c7825 */ /* 0x000fe200078e00ff */
[----:B------:R-:W-:-:S04]  /*0fa0*/  LOP3.LUT R73, R46, UR30, R75, 0x96, !PT ;  /* 0x0000001e2e497c12 */ /* 0x000fc8000f8e964b */
[----:B------:R-:W-:Y:S02]  /*0fb0*/  LOP3.LUT R78, R78, UR31, R45, 0x96, !PT ;  /* 0x0000001f4e4e7c12 */ /* 0x000fe4000f8e962d */
[----:B------:R-:W-:-:S07]  /*0fc0*/  MOV R4, R44 ;  /* 0x0000002c00047202 */ /* 0x000fce0000000f00 */
.L_x_94:
[----:B------:R-:W-:Y:S05]  /*0fd0*/  BSYNC.RECONVERGENT B2 ;  /* 0x0000000000027941 */ /* 0x000fea0003800200 */
.L_x_93:
[----:B------:R-:W0:Y:S01]  /*0fe0*/  LDC R76, c[0x0][0x408] ;  /* 0x00010200ff4c7b82 */ /* 0x000e220000000800 */
[----:B------:R-:W-:Y:S01]  /*0ff0*/  I2FP.F32.U32 R44, R66 ;  /* 0x00000042002c7245 */ /* 0x000fe20000201000 */
[----:B------:R-:W-:Y:S01]  /*1000*/  IMAD.MOV.U32 R75, RZ, RZ, 0x2f800000 ;  /* 0x2f800000ff4b7424 */ /* 0x000fe200078e00ff */
[C---:B-----5:R-:W-:Y:S02]  /*1010*/  SHF.L.U32 R45, R40.reuse, 0x10, RZ ;  /* 0x00000010282d7819 */ /* 0x060fe400000006ff */
[----:B------:R-:W-:Y:S01]  /*1020*/  PRMT R40, R40, 0x7632, R40 ;  /* 0x0000763228287816 */ /* 0x000fe20000000028 */
[----:B------:R-:W-:Y:S02]  /*1030*/  FFMA.FTZ R44, R44, R75, 1.1641532182693481445e-10 ;  /* 0x2f0000002c2c7423 */ /* 0x000fe4000001004b */
[----:B------:R-:W1:Y:S01]  /*1040*/  LDC R77, c[0x0][0x404] ;  /* 0x00010100ff4d7b82 */ /* 0x000e620000000800 */
[----:B0-----:R-:W-:Y:S02]  /*1050*/  FMUL.FTZ R45, R45, R76 ;  /* 0x0000004c2d2d7220 */ /* 0x001fe40000410000 */
[----:B-1----:R-:W-:-:S04]  /*1060*/  FSETP.GTU.FTZ.AND P2, PT, R44, R77, PT ;  /* 0x0000004d2c00720b */ /* 0x002fc80003f5c000 */
[----:B------:R-:W-:Y:S02]  /*1070*/  P2R R79, PR, RZ, 0x4 ;  /* 0x00000004ff4f7803 */ /* 0x000fe40000000000 */
[----:B------:R-:W-:Y:S01]  /*1080*/  FSEL R66, R45, RZ, !P2 ;  /* 0x000000ff2d427208 */ /* 0x000fe20005000000 */
[----:B------:R-:W-:Y:S06]  /*1090*/  @!P0 BRA `(.L_x_98) ;  /* 0x0000000400688947 */ /* 0x000fec0003800000 */
[----:B------:R-:W-:Y:S01]  /*10a0*/  ISETP.NE.AND P2, PT, R65, 0x1, PT ;  /* 0x000000014100780c */ /* 0x000fe20003f45270 */
[----:B------:R-:W-:Y:S01]  /*10b0*/  BSSY.RECONVERGENT B2, `(.L_x_99) ;  /* 0x0000048000027945 */ /* 0x000fe20003800200 */
[----:B------:R-:W-:Y:S01]  /*10c0*/  IMAD.MOV.U32 R2, RZ, RZ, 0x2 ;  /* 0x00000002ff027424 */ /* 0x000fe200078e00ff */
[----:B------:R-:W-:Y:S01]  /*10d0*/  MOV R46, R4 ;  /* 0x00000004002e7202 */ /* 0x000fe20000000f00 */
[----:B------:R-:W-:-:S09]  /*10e0*/  IMAD.MOV.U32 R44, RZ, RZ, R74 ;  /* 0x000000ffff2c7224 */ /* 0x000fd200078e004a */
[----:B------:R-:W-:Y:S05]  /*10f0*/  @!P2 BRA `(.L_x_100) ;  /* 0x00000004000ca947 */ /* 0x000fea0003800000 */
[----:B------:R-:W-:-:S13]  /*1100*/  ISETP.NE.AND P2, PT, R65, 0x3, PT ;  /* 0x000000034100780c */ /* 0x000fda0003f45270 */
[----:B------:R-:W-:Y:S05]  /*1110*/  @!P2 BRA `(.L_x_101) ;  /* 0x000000000020a947 */ /* 0x000fea0003800000 */
[----:B------:R-:W-:-:S13]  /*1120*/  ISETP.NE.AND P2, PT, R65, 0x2, PT ;  /* 0x000000024100780c */ /* 0x000fda0003f45270 */
[----:B------:R-:W-:Y:S01]  /*1130*/  @!P2 IMAD.MOV.U32 R2, RZ, RZ, 0x3 ;  /* 0x00000003ff02a424 */ /* 0x000fe200078e00ff */
[----:B------:R-:W-:Y:S01]  /*1140*/  @!P2 MOV R44, R78 ;  /* 0x0000004e002ca202 */ /* 0x000fe20000000f00 */
[--C-:B------:R-:W-:Y:S01]  /*1150*/  @!P2 IMAD.MOV.U32 R46, RZ, RZ, R4.reuse ;  /* 0x000000ffff2ea224 */ /* 0x100fe200078e0004 */
[----:B------:R-:W-:Y:S01]  /*1160*/  @P2 MOV R44, R73 ;  /* 0x00000049002c2202 */ /* 0x000fe20000000f00 */
[----:B------:R-:W-:Y:S02]  /*1170*/  @P2 VIADD R2, R65, 0x1 ;  /* 0x0000000141022836 */ /* 0x000fe40000000000 */
[----:B------:R-:W-:Y:S01]  /*1180*/  @P2 IMAD.MOV.U32 R46, RZ, RZ, R4 ;  /* 0x000000ffff2e2224 */ /* 0x000fe200078e0004 */
[----:B------:R-:W-:Y:S06]  /*1190*/  BRA `(.L_x_100) ;  /* 0x0000000000e47947 */ /* 0x000fec0003800000 */
.L_x_101:
        /* <DEDUP_REMOVED lines=13> */
.L_x_103:
[----:B------:R-:W-:Y:S05]  /*1270*/  BSYNC.RECONVERGENT B3 ;  /* 0x0000000000037941 */ /* 0x000fea0003800200 */
.L_x_102:
        /* <DEDUP_REMOVED lines=40> */
[----:B------:R-:W-:Y:S02]  /*1500*/  LOP3.LUT R78, R46, UR31, R45, 0x96, !PT ;  /* 0x0000001f2e4e7c12 */ /* 0x000fe4000f8e962d */
[----:B------:R-:W-:Y:S01]  /*1510*/  MOV R46, R44 ;  /* 0x0000002c002e7202 */ /* 0x000fe20000000f00 */
[----:B------:R-:W-:-:S07]  /*1520*/  IMAD.MOV.U32 R44, RZ, RZ, R4 ;  /* 0x000000ffff2c7224 */ /* 0x000fce00078e0004 */
.L_x_100:
[----:B------:R-:W-:Y:S05]  /*1530*/  BSYNC.RECONVERGENT B2 ;  /* 0x0000000000027941 */ /* 0x000fea0003800200 */
.L_x_99:
[----:B------:R-:W-:Y:S02]  /*1540*/  I2FP.F32.U32 R4, R44 ;  /* 0x0000002c00047245 */ /* 0x000fe40000201000 */
[----:B------:R-:W-:Y:S02]  /*1550*/  SHF.L.U32 R45, R32, 0x10, RZ ;  /* 0x00000010202d7819 */ /* 0x000fe400000006ff */
[----:B------:R-:W-:Y:S01]  /*1560*/  @P1 MOV R65, R2 ;  /* 0x0000000200411202 */ /* 0x000fe20000000f00 */
[----:B------:R-:W-:Y:S01]  /*1570*/  FFMA.FTZ R4, R4, R75, 1.1641532182693481445e-10 ;  /* 0x2f00000004047423 */ /* 0x000fe2000001004b */
[----:B------:R-:W-:Y:S02]  /*1580*/  @!P1 IMAD.MOV.U32 R65, RZ, RZ, R2 ;  /* 0x000000ffff419224 */ /* 0x000fe400078e0002 */
[----:B------:R-:W-:Y:S02]  /*1590*/  FMUL.FTZ R45, R45, R76 ;  /* 0x0000004c2d2d7220 */ /* 0x000fe40000410000 */
[----:B------:R-:W-:Y:S01]  /*15a0*/  FSETP.GTU.FTZ.AND P2, PT, R4, R77, PT ;  /* 0x0000004d0400720b */ /* 0x000fe20003f5c000 */
[----:B------:R-:W-:-:S02]  /*15b0*/  @P1 IMAD.MOV.U32 R4, RZ, RZ, R46 ;  /* 0x000000ffff041224 */ /* 0x000fc400078e002e */
[----:B------:R-:W-:Y:S01]  /*15c0*/  @!P1 IMAD.MOV.U32 R4, RZ, RZ, R46 ;  /* 0x000000ffff049224 */ /* 0x000fe200078e002e */
[----:B------:R-:W-:Y:S01]  /*15d0*/  FSEL R47, R45, RZ, !P2 ;  /* 0x000000ff2d2f7208 */ /* 0x000fe20005000000 */
[----:B------:R-:W-:Y:S01]  /*15e0*/  @P1 IMAD.U32 R45, R36, 0x10000, RZ ;  /* 0x00010000242d1824 */ /* 0x000fe200078e00ff */
[----:B------:R-:W-:-:S03]  /*15f0*/  SEL R2, RZ, 0x1, P2 ;  /* 0x00000001ff027807 */ /* 0x000fc60001000000 */
[----:B------:R-:W-:-:S04]  /*1600*/  @P1 FADD.FTZ R44, R47, R66 ;  /* 0x000000422f2c1221 */ /* 0x000fc80000010000 */
[----:B------:R-:W-:-:S04]  /*1610*/  @P1 FADD.FTZ R66, R44, R45 ;  /* 0x0000002d2c421221 */ /* 0x000fc80000010000 */
[----:B------:R-:W-:Y:S01]  /*1620*/  @!P1 FADD.FTZ R66, R47, R66 ;  /* 0x000000422f429221 */ /* 0x000fe20000010000 */
[----:B------:R-:W-:Y:S06]  /*1630*/  BRA `(.L_x_104) ;  /* 0x0000000000087947 */ /* 0x000fec0003800000 */
.L_x_98:
[----:B------:R-:W-:-:S05]  /*1640*/  @P1 SHF.L.U32 R45, R36, 0x10, RZ ;  /* 0x00000010242d1819 */ /* 0x000fca00000006ff */
[----:B------:R-:W-:-:S07]  /*1650*/  @P1 FADD.FTZ R66, R45, R66 ;  /* 0x000000422d421221 */ /* 0x000fce0000010000 */
.L_x_104:
[----:B------:R-:W-:Y:S01]  /*1660*/  ISETP.NE.AND P2, PT, R65, 0x1, PT ;  /* 0x000000014100780c */ /* 0x000fe20003f45270 */
[----:B------:R-:W-:Y:S01]  /*1670*/  BSSY.RECONVERGENT B2, `(.L_x_105) ;  /* 0x0000045000027945 */ /* 0x000fe20003800200 */
[----:B------:R-:W-:Y:S02]  /*1680*/  IMAD.MOV.U32 R44, RZ, RZ, 0x2 ;  /* 0x00000002ff2c7424 */ /* 0x000fe400078e00ff */
[----:B------:R-:W-:-:S09]  /*1690*/  IMAD.MOV.U32 R45, RZ, RZ, R74 ;  /* 0x000000ffff2d7224 */ /* 0x000fd200078e004a */
[----:B------:R-:W-:Y:S05]  /*16a0*/  @!P2 BRA `(.L_x_106) ;  /* 0x000000040004a947 */ /* 0x000fea0003800000 */
        /* <DEDUP_REMOVED lines=8> */
.L_x_107:
        /* <DEDUP_REMOVED lines=13> */
.L_x_109:
[----:B------:R-:W-:Y:S05]  /*1800*/  BSYNC.RECONVERGENT B3 ;  /* 0x0000000000037941 */ /* 0x000fea0003800200 */
.L_x_108:
        /* <DEDUP_REMOVED lines=41> */
[----:B------:R-:W-:Y:S02]  /*1aa0*/  IMAD.MOV.U32 R4, RZ, RZ, R44 ;  /* 0x000000ffff047224 */ /* 0x000fe400078e002c */
[----:B------:R-:W-:-:S07]  /*1ab0*/  IMAD.MOV.U32 R44, RZ, RZ, RZ ;  /* 0x000000ffff2c7224 */ /* 0x000fce00078e00ff */
.L_x_106:
[----:B------:R-:W-:Y:S05]  /*1ac0*/  BSYNC.RECONVERGENT B2 ;  /* 0x0000000000027941 */ /* 0x000fea0003800200 */
.L_x_105:
[----:B------:R-:W-:Y:S02]  /*1ad0*/  I2FP.F32.U32 R46, R45 ;  /* 0x0000002d002e7245 */ /* 0x000fe40000201000 */
[----:B------:R-:W-:-:S03]  /*1ae0*/  SHF.L.U32 R45, R40, 0x10, RZ ;  /* 0x00000010282d7819 */ /* 0x000fc600000006ff */
[----:B------:R-:W-:Y:S02]  /*1af0*/  FFMA.FTZ R46, R46, R75, 1.1641532182693481445e-10 ;  /* 0x2f0000002e2e7423 */ /* 0x000fe4000001004b */
[----:B------:R-:W-:-:S03]  /*1b00*/  FMUL.FTZ R45, R45, R76 ;  /* 0x0000004c2d2d7220 */ /* 0x000fc60000410000 */
[----:B------:R-:W-:-:S04]  /*1b10*/  FSETP.GTU.FTZ.AND P2, PT, R46, R77, PT ;  /* 0x0000004d2e00720b */ /* 0x000fc80003f5c000 */
        /* <DEDUP_REMOVED lines=19> */
.L_x_113:
        /* <DEDUP_REMOVED lines=13> */
.L_x_115:
[----:B------:R-:W-:Y:S05]  /*1d20*/  BSYNC.RECONVERGENT B3 ;  /* 0x0000000000037941 */ /* 0x000fea0003800200 */
.L_x_114:
[----:B------:R-:W-:Y:S01]  /*1d30*/  IMAD.WIDE.U32 R46, R56, -0x326172a9, RZ ;  /* 0xcd9e8d57382e7825 */ /* 0x000fe200078e00ff */
[----:B------:R-:W-:-:S03]  /*1d40*/  LOP3.LUT R44, R3, UR7, R71, 0x96, !PT ;  /* 0x00000007032c7c12 */ /* 0x000fc6000f8e9647 */
[----:B------:R-:W-:Y:S01]  /*1d50*/  IMAD.MOV.U32 R40, RZ, RZ, R4 ;  /* 0x000000ffff287224 */ /* 0x000fe200078e0004 */
[----:B------:R-:W-:Y:S01]  /*1d60*/  LOP3.LUT R68, R53, UR6, R47, 0x96, !PT ;  /* 0x0000000635447c12 */ /* 0x000fe2000f8e962f */
[----:B------:R-:W-:-:S04]  /*1d70*/  IMAD.WIDE.U32 R44, R44, -0x326172a9, RZ ;  /* 0xcd9e8d572c2c7825 */ /* 0x000fc800078e00ff */
        /* <DEDUP_REMOVED lines=37> */
[----:B------:R-:W-:-:S07]  /*1fd0*/  MOV R46, R44 ;  /* 0x0000002c002e7202 */ /* 0x000fce0000000f00 */
.L_x_112:
[----:B------:R-:W-:Y:S05]  /*1fe0*/  BSYNC.RECONVERGENT B2 ;  /* 0x0000000000027941 */ /* 0x000fea0003800200 */
.L_x_111:
[----:B------:R-:W-:Y:S02]  /*1ff0*/  I2FP.F32.U32 R4, R40 ;  /* 0x0000002800047245 */ /* 0x000fe40000201000 */
[----:B------:R-:W-:Y:S02]  /*2000*/  PRMT R40, R32, 0x7632, R40 ;  /* 0x0000763220287816 */ /* 0x000fe40000000028 */
[----:B------:R-:W-:Y:S01]  /*2010*/  @P1 MOV R44, R0 ;  /* 0x00000000002c1202 */ /* 0x000fe20000000f00 */
[----:B------:R-:W-:Y:S01]  /*2020*/  FFMA.FTZ R4, R4, R75, 1.1641532182693481445e-10 ;  /* 0x2f00000004047423 */ /* 0x000fe2000001004b */
[----:B------:R-:W-:Y:S01]  /*2030*/  SHF.L.U32 R45, R40, 0x10, RZ ;  /* 0x00000010282d7819 */ /* 0x000fe200000006ff */
[----:B------:R-:W-:-:S03]  /*2040*/  @!P1 IMAD.MOV.U32 R44, RZ, RZ, R0 ;  /* 0x000000ffff2c9224 */ /* 0x000fc600078e0000 */
[----:B------:R-:W-:Y:S01]  /*2050*/  FSETP.GTU.FTZ.AND P2, PT, R4, R77, PT ;  /* 0x0000004d0400720b */ /* 0x000fe20003f5c000 */
[----:B------:R-:W-:Y:S01]  /*2060*/  FMUL.FTZ R45, R45, R76 ;  /* 0x0000004c2d2d7220 */ /* 0x000fe20000410000 */
[----:B------:R-:W-:Y:S02]  /*2070*/  @P1 PRMT R4, R36, 0x7632, R4 ;  /* 0x0000763224041816 */ /* 0x000fe40000000004 */
[----:B------:R-:W-:Y:S02]  /*2080*/  SEL R0, RZ, 0x1, P2 ;  /* 0x00000001ff007807 */ /* 0x000fe40001000000 */
[----:B------:R-:W-:Y:S01]  /*2090*/  FSEL R68, R45, RZ, !P2 ;  /* 0x000000ff2d447208 */ /* 0x000fe20005000000 */
[----:B------:R-:W-:Y:S02]  /*20a0*/  @P1 IMAD.U32 R45, R4, 0x10000, RZ ;  /* 0x00010000042d1824 */ /* 0x000fe400078e00ff */
[--C-:B------:R-:W-:Y:S02]  /*20b0*/  @P1 IMAD.MOV.U32 R4, RZ, RZ, R46.reuse ;  /* 0x000000ffff041224 */ /* 0x100fe400078e002e */
[----:B------:R-:W-:Y:S01]  /*20c0*/  @P1 FADD.FTZ R40, R68, R65 ;  /* 0x0000004144281221 */ /* 0x000fe20000010000 */
[----:B------:R-:W-:-:S03]  /*20d0*/  @!P1 IMAD.MOV.U32 R4, RZ, RZ, R46 ;  /* 0x000000ffff049224 */ /* 0x000fc600078e002e */
[----:B------:R-:W-:-:S04]  /*20e0*/  @P1 FADD.FTZ R65, R40, R45 ;  /* 0x0000002d28411221 */ /* 0x000fc80000010000 */
[----:B------:R-:W-:Y:S01]  /*20f0*/  @!P1 FADD.FTZ R65, R68, R65 ;  /* 0x0000004144419221 */ /* 0x000fe20000010000 */
[----:B------:R-:W-:Y:S06]  /*2100*/  BRA `(.L_x_116) ;  /* 0x00000000000c7947 */ /* 0x000fec0003800000 */
.L_x_110:
[----:B------:R-:W-:-:S04]  /*2110*/  @P1 PRMT R40, R36, 0x7632, R40 ;  /* 0x0000763224281816 */ /* 0x000fc80000000028 */
[----:B------:R-:W-:-:S05]  /*2120*/  @P1 SHF.L.U32 R40, R40, 0x10, RZ ;  /* 0x0000001028281819 */ /* 0x000fca00000006ff */
[----:B------:R-:W-:-:S07]  /*2130*/  @P1 FADD.FTZ R65, R40, R65 ;  /* 0x0000004128411221 */ /* 0x000fce0000010000 */
.L_x_116:
        /* <DEDUP_REMOVED lines=13> */
.L_x_119:
        /* <DEDUP_REMOVED lines=13> */
.L_x_121:
[----:B------:R-:W-:Y:S05]  /*22e0*/  BSYNC.RECONVERGENT B3 ;  /* 0x0000000000037941 */ /* 0x000fea0003800200 */
.L_x_120:
        /* <DEDUP_REMOVED lines=43> */
.L_x_118:
[----:B------:R-:W-:Y:S05]  /*25a0*/  BSYNC.RECONVERGENT B2 ;  /* 0x0000000000027941 */ /* 0x000fea0003800200 */
.L_x_117:
[----:B------:R-:W-:Y:S02]  /*25b0*/  I2FP.F32.U32 R44, R45 ;  /* 0x0000002d002c7245 */ /* 0x000fe40000201000 */
[C---:B------:R-:W-:Y:S02]  /*25c0*/  SHF.L.U32 R45, R41.reuse, 0x10, RZ ;  /* 0x00000010292d7819 */ /* 0x040fe400000006ff */
[----:B------:R-:W-:Y:S01]  /*25d0*/  PRMT R67, R41, 0x7632, R67 ;  /* 0x0000763229437816 */ /* 0x000fe20000000043 */
        /* <DEDUP_REMOVED lines=22> */
.L_x_125:
        /* <DEDUP_REMOVED lines=13> */
.L_x_127:
[----:B------:R-:W-:Y:S05]  /*2810*/  BSYNC.RECONVERGENT B3 ;  /* 0x0000000000037941 */ /* 0x000fea0003800200 */
.L_x_126:
        /* <DEDUP_REMOVED lines=40> */
[----:B------:R-:W-:Y:S01]  /*2aa0*/  IMAD.MOV.U32 R44, RZ, RZ, R4 ;  /* 0x000000ffff2c7224 */ /* 0x000fe200078e0004 */
[----:B------:R-:W-:Y:S01]  /*2ab0*/  MOV R45, R40 ;  /* 0x00000028002d7202 */ /* 0x000fe20000000f00 */
[----:B------:R-:W-:-:S07]  /*2ac0*/  IMAD.MOV.U32 R41, RZ, RZ, RZ ;  /* 0x000000ffff297224 */ /* 0x000fce00078e00ff */
.L_x_124:
[----:B------:R-:W-:Y:S05]  /*2ad0*/  BSYNC.RECONVERGENT B2 ;  /* 0x0000000000027941 */ /* 0x000fea0003800200 */
.L_x_123:
        /* <DEDUP_REMOVED lines=10> */
[----:B------:R-:W-:-:S04]  /*2b80*/  @P1 IMAD.U32 R47, R37, 0x10000, RZ ;  /* 0x00010000252f1824 */ /* 0x000fc800078e00ff */
[----:B------:R-:W-:-:S04]  /*2b90*/  @P1 FADD.FTZ R44, R59, R68 ;  /* 0x000000443b2c1221 */ /* 0x000fc80000010000 */
[----:B------:R-:W-:-:S04]  /*2ba0*/  @P1 FADD.FTZ R68, R44, R47 ;  /* 0x0000002f2c441221 */ /* 0x000fc80000010000 */
[----:B------:R-:W-:Y:S01]  /*2bb0*/  @!P1 FADD.FTZ R68, R59, R68 ;  /* 0x000000443b449221 */ /* 0x000fe20000010000 */
[----:B------:R-:W-:Y:S01]  /*2bc0*/  SEL R59, RZ, 0x1, P2 ;  /* 0x00000001ff3b7807 */ /* 0x000fe20001000000 */
[----:B------:R-:W-:Y:S06]  /*2bd0*/  BRA `(.L_x_128) ;  /* 0x0000000000087947 */ /* 0x000fec0003800000 */
.L_x_122:
[----:B------:R-:W-:-:S05]  /*2be0*/  @P1 SHF.L.U32 R41, R37, 0x10, RZ ;  /* 0x0000001025291819 */ /* 0x000fca00000006ff */
[----:B------:R-:W-:-:S07]  /*2bf0*/  @P1 FADD.FTZ R68, R41, R68 ;  /* 0x0000004429441221 */ /* 0x000fce0000010000 */
.L_x_128:
        /* <DEDUP_REMOVED lines=13> */
.L_x_131:
        /* <DEDUP_REMOVED lines=13> */
.L_x_133:
[----:B------:R-:W-:Y:S05]  /*2da0*/  BSYNC.RECONVERGENT B3 ;  /* 0x0000000000037941 */ /* 0x000fea0003800200 */
.L_x_132:
        /* <DEDUP_REMOVED lines=40> */
[----:B------:R-:W-:Y:S01]  /*3030*/  IMAD.MOV.U32 R41, RZ, RZ, RZ ;  /* 0x000000ffff297224 */ /* 0x000fe200078e00ff */
[----:B------:R-:W-:Y:S01]  /*3040*/  MOV R44, R4 ;  /* 0x00000004002c7202 */ /* 0x000fe20000000f00 */
[----:B------:R-:W-:-:S07]  /*3050*/  IMAD.MOV.U32 R4, RZ, RZ, R40 ;  /* 0x000000ffff047224 */ /* 0x000fce00078e0028 */
.L_x_130:
[----:B------:R-:W-:Y:S05]  /*3060*/  BSYNC.RECONVERGENT B2 ;  /* 0x0000000000027941 */ /* 0x000fea0003800200 */
.L_x_129:
        /* <DEDUP_REMOVED lines=18> */
[-C--:B------:R-:W-:Y:S01]  /*3190*/  @!P2 MOV R45, R4.reuse ;  /* 0x00000004002da202 */ /* 0x080fe20000000f00 */
[----:B------:R-:W-:Y:S01]  /*31a0*/  @!P2 IMAD.MOV.U32 R44, RZ, RZ, R78 ;  /* 0x000000ffff2ca224 */ /* 0x000fe200078e004e */
[----:B------:R-:W-:Y:S01]  /*31b0*/  @P2 MOV R45, R4 ;  /* 0x00000004002d2202 */ /* 0x000fe20000000f00 */
[----:B------:R-:W-:Y:S02]  /*31c0*/  @P2 VIADD R40, R41, 0x1 ;  /* 0x0000000129282836 */ /* 0x000fe40000000000 */
[----:B------:R-:W-:Y:S01]  /*31d0*/  @P2 IMAD.MOV.U32 R44, RZ, RZ, R73 ;  /* 0x000000ffff2c2224 */ /* 0x000fe200078e0049 */
[----:B------:R-:W-:Y:S06]  /*31e0*/  BRA `(.L_x_136) ;  /* 0x0000000000e47947 */ /* 0x000fec0003800000 */
.L_x_137:
        /* <DEDUP_REMOVED lines=8> */
[----:B------:R-:W-:Y:S02]  /*3270*/  @!P2 VIADD R40, R3, 0x1 ;  /* 0x000000010328a836 */ /* 0x000fe40000000000 */
[----:B------:R-:W-:Y:S01]  /*3280*/  @!P2 IMAD.MOV.U32 R53, RZ, RZ, RZ ;  /* 0x000000ffff35a224 */ /* 0x000fe200078e00ff */
[----:B------:R-:W-:-:S13]  /*3290*/  ISETP.NE.AND P3, PT, R56, RZ, !P2 ;  /* 0x000000ff3800720c */ /* 0x000fda0005765270 */
[----:B------:R-:W-:-:S05]  /*32a0*/  @P3 IMAD.MOV R40, RZ, RZ, R3 ;  /* 0x000000ffff283224 */ /* 0x000fca00078e0203 */
[----:B------:R-:W-:-:S07]  /*32b0*/  @!P2 MOV R3, R40 ;  /* 0x000000280003a202 */ /* 0x000fce0000000f00 */
.L_x_139:
[----:B------:R-:W-:Y:S05]  /*32c0*/  BSYNC.RECONVERGENT B3 ;  /* 0x0000000000037941 */ /* 0x000fea0003800200 */
.L_x_138:
        /* <DEDUP_REMOVED lines=43> */
.L_x_136:
[----:B------:R-:W-:Y:S05]  /*3580*/  BSYNC.RECONVERGENT B2 ;  /* 0x0000000000027941 */ /* 0x000fea0003800200 */
.L_x_135:
[----:B------:R-:W-:Y:S02]  /*3590*/  I2FP.F32.U32 R4, R44 ;  /* 0x0000002c00047245 */ /* 0x000fe40000201000 */
[----:B------:R-:W-:-:S03]  /*35a0*/  PRMT R41, R33, 0x7632, R41 ;  /* 0x0000763221297816 */ /* 0x000fc60000000029 */
[----:B------:R-:W-:Y:S01]  /*35b0*/  FFMA.FTZ R4, R4, R75, 1.1641532182693481445e-10 ;  /* 0x2f00000004047423 */ /* 0x000fe2000001004b */
[----:B------:R-:W-:-:S04]  /*35c0*/  SHF.L.U32 R41, R41, 0x10, RZ ;  /* 0x0000001029297819 */ /* 0x000fc800000006ff */
[----:B------:R-:W-:Y:S01]  /*35d0*/  FSETP.GTU.FTZ.AND P2, PT, R4, R77, PT ;  /* 0x0000004d0400720b */ /* 0x000fe20003f5c000 */
[----:B------:R-:W-:Y:S01]  /*35e0*/  FMUL.FTZ R41, R41, R76 ;  /* 0x0000004c29297220 */ /* 0x000fe20000410000 */
[----:B------:R-:W-:Y:S02]  /*35f0*/  @P1 PRMT R4, R37, 0x7632, R4 ;  /* 0x0000763225041816 */ /* 0x000fe40000000004 */
[----:B------:R-:W-:Y:S02]  /*3600*/  SEL R60, RZ, 0x1, P2 ;  /* 0x00000001ff3c7807 */ /* 0x000fe40001000000 */
[----:B------:R-:W-:Y:S01]  /*3610*/  FSEL R46, R41, RZ, !P2 ;  /* 0x000000ff292e7208 */ /* 0x000fe20005000000 */
[----:B------:R-:W-:Y:S01]  /*3620*/  @P1 IMAD.U32 R47, R4, 0x10000, RZ ;  /* 0x00010000042f1824 */ /* 0x000fe200078e00ff */
[----:B------:R-:W-:Y:S01]  /*3630*/  @P1 MOV R41, R40 ;  /* 0x0000002800291202 */ /* 0x000fe20000000f00 */
[----:B------:R-:W-:Y:S02]  /*3640*/  @P1 IMAD.MOV.U32 R4, RZ, RZ, R45 ;  /* 0x000000ffff041224 */ /* 0x000fe400078e002d */
[----:B------:R-:W-:Y:S01]  /*3650*/  @P1 FADD.FTZ R44, R46, R67 ;  /* 0x000000432e2c1221 */ /* 0x000fe20000010000 */
[----:B------:R-:W-:-:S02]  /*3660*/  @!P1 IMAD.MOV.U32 R4, RZ, RZ, R45 ;  /* 0x000000ffff049224 */ /* 0x000fc400078e002d */
[----:B------:R-:W-:Y:S02]  /*3670*/  @!P1 IMAD.MOV.U32 R41, RZ, RZ, R40 ;  /* 0x000000ffff299224 */ /* 0x000fe400078e0028 */
[----:B------:R-:W-:-:S04]  /*3680*/  @P1 FADD.FTZ R67, R44, R47 ;  /* 0x0000002f2c431221 */ /* 0x000fc80000010000 */
[----:B------:R-:W-:Y:S01]  /*3690*/  @!P1 FADD.FTZ R67, R46, R67 ;  /* 0x000000432e439221 */ /* 0x000fe20000010000 */
[----:B------:R-:W-:Y:S06]  /*36a0*/  BRA `(.L_x_140) ;  /* 0x00000000000c7947 */ /* 0x000fec0003800000 */
.L_x_134:
[----:B------:R-:W-:-:S04]  /*36b0*/  @P1 PRMT R40, R37, 0x7632, R40 ;  /* 0x0000763225281816 */ /* 0x000fc80000000028 */
[----:B------:R-:W-:-:S05]  /*36c0*/  @P1 SHF.L.U32 R40, R40, 0x10, RZ ;  /* 0x0000001028281819 */ /* 0x000fca00000006ff */
[----:B------:R-:W-:-:S07]  /*36d0*/  @P1 FADD.FTZ R67, R40, R67 ;  /* 0x0000004328431221 */ /* 0x000fce0000010000 */
.L_x_140:
        /* <DEDUP_REMOVED lines=13> */
.L_x_143:
        /* <DEDUP_REMOVED lines=13> */
.L_x_145:
[----:B------:R-:W-:Y:S05]  /*3880*/  BSYNC.RECONVERGENT B3 ;  /* 0x0000000000037941 */ /* 0x000fea0003800200 */
.L_x_144:
        /* <DEDUP_REMOVED lines=43> */
.L_x_142:
[----:B------:R-:W-:Y:S05]  /*3b40*/  BSYNC.RECONVERGENT B2 ;  /* 0x0000000000027941 */ /* 0x000fea0003800200 */
.L_x_141:
[----:B------:R-:W-:Y:S02]  /*3b50*/  I2FP.F32.U32 R44, R44 ;  /* 0x0000002c002c7245 */ /* 0x000fe40000201000 */
[C---:B------:R-:W-:Y:S02]  /*3b60*/  SHF.L.U32 R41, R42.reuse, 0x10, RZ ;  /* 0x000000102a297819 */ /* 0x040fe400000006ff */
[----:B------:R-:W-:Y:S01]  /*3b70*/  PRMT R42, R42, 0x7632, R42 ;  /* 0x000076322a2a7816 */ /* 0x000fe2000000002a */
[----:B------:R-:W-:Y:S02]  /*3b80*/  FFMA.FTZ R44, R44, R75, 1.1641532182693481445e-10 ;  /* 0x2f0000002c2c7423 */ /* 0x000fe4000001004b */
[----:B------:R-:W-:-:S03]  /*3b90*/  FMUL.FTZ R41, R41, R76 ;  /* 0x0000004c29297220 */ /* 0x000fc60000410000 */
[----:B------:R-:W-:-:S04]  /*3ba0*/  FSETP.GTU.FTZ.AND P2, PT, R44, R77, PT ;  /* 0x0000004d2c00720b */ /* 0x000fc80003f5c000 */
[----:B------:R-:W-:Y:S01]  /*3bb0*/  FSEL R70, R41, RZ, !P2 ;  /* 0x000000ff29467208 */ /* 0x000fe20005000000 */
[----:B------:R-:W-:Y:S08]  /*3bc0*/  @!P0 BRA `(.L_x_146) ;  /* 0x0000000400688947 */ /* 0x000ff00003800000 */
        /* <DEDUP_REMOVED lines=11> */
[----:B------:R-:W-:Y:S01]  /*3c80*/  @!P3 IMAD.MOV.U32 R44, RZ, RZ, R78 ;  /* 0x000000ffff2cb224 */ /* 0x000fe200078e004e */
[----:B------:R-:W-:Y:S01]  /*3c90*/  @P3 IADD3 R41, PT, PT, R40, 0x1, RZ ;  /* 0x0000000128293810 */ /* 0x000fe20007ffe0ff */
[----:B------:R-:W-:Y:S01]  /*3ca0*/  @P3 IMAD.MOV.U32 R45, RZ, RZ, R4 ;  /* 0x000000ffff2d3224 */ /* 0x000fe200078e0004 */
[----:B------:R-:W-:Y:S01]  /*3cb0*/  @P3 MOV R44, R73 ;  /* 0x00000049002c3202 */ /* 0x000fe20000000f00 */
[----:B------:R-:W-:Y:S06]  /*3cc0*/  BRA `(.L_x_148) ;  /* 0x0000000000e47947 */ /* 0x000fec0003800000 */
.L_x_149:
[----:B------:R-:W-:Y:S01]  /*3cd0*/  VIADD R54, R54, 0x1 ;  /* 0x0000000136367836 */ /* 0x000fe20000000000 */
[----:B------:R-:W-:Y:S03]  /*3ce0*/  BSSY.RECONVERGENT B3, `(.L_x_150) ;  /* 0x000000c000037945 */ /* 0x000fe60003800200 */
[C---:B------:R-:W-:Y:S01]  /*3cf0*/  IMAD.WIDE.U32 R84, R54.reuse, -0x2daee0ad, RZ ;  /* 0xd2511f5336547825 */ /* 0x040fe200078e00ff */
[----:B------:R-:W-:-:S13]  /*3d00*/  ISETP.NE.AND P3, PT, R54, RZ, PT ;  /* 0x000000ff3600720c */ /* 0x000fda0003f65270 */
[----:B------:R-:W-:Y:S05]  /*3d10*/  @P3 BRA `(.L_x_151) ;  /* 0x0000000000203947 */ /* 0x000fea0003800000 */
[----:B------:R-:W-:-:S04]  /*3d20*/  IADD3 R53, PT, PT, R53, 0x1, RZ ;  /* 0x0000000135357810 */ /* 0x000fc80007ffe0ff */
[----:B------:R-:W-:-:S13]  /*3d30*/  ISETP.NE.AND P3, PT, R53, RZ, PT ;  /* 0x000000ff3500720c */ /* 0x000fda0003f65270 */
[----:B------:R-:W-:Y:S01]  /*3d40*/  @!P3 VIADD R56, R56, 0x1 ;  /* 0x000000013838b836 */ /* 0x000fe20000000000 */
[----:B------:R-:W-:Y:S02]  /*3d50*/  @!P3 IADD3 R40, PT, PT, R3, 0x1, RZ ;  /* 0x000000010328b810 */ /* 0x000fe40007ffe0ff */
[----:B------:R-:W-:Y:S02]  /*3d60*/  @!P3 MOV R53, RZ ;  /* 0x000000ff0035b202 */ /* 0x000fe40000000f00 */
[----:B------:R-:W-:-:S13]  /*3d70*/  ISETP.NE.AND P4, PT, R56, RZ, !P3 ;  /* 0x000000ff3800720c */ /* 0x000fda0005f85270 */
[----:B------:R-:W-:-:S04]  /*3d80*/  @P4 IMAD.MOV R40, RZ, RZ, R3 ;  /* 0x000000ffff284224 */ /* 0x000fc800078e0203 */
[----:B------:R-:W-:-:S07]  /*3d90*/  @!P3 IMAD.MOV.U32 R3, RZ, RZ, R40 ;  /* 0x000000ffff03b224 */ /* 0x000fce00078e0028 */
.L_x_151:
[----:B------:R-:W-:Y:S05]  /*3da0*/  BSYNC.RECONVERGENT B3 ;  /* 0x0000000000037941 */ /* 0x000fea0003800200 */
.L_x_150:
        /* <DEDUP_REMOVED lines=37> */
[----:B------:R-:W-:Y:S02]  /*4000*/  LOP3.LUT R73, R84, UR30, R47, 0x96, !PT ;  /* 0x0000001e54497c12 */ /* 0x000fe4000f8e962f */
[----:B------:R-:W-:Y:S01]  /*4010*/  MOV R74, R46 ;  /* 0x0000002e004a7202 */ /* 0x000fe20000000f00 */
[----:B------:R-:W-:Y:S01]  /*4020*/  IMAD.MOV.U32 R45, RZ, RZ, R40 ;  /* 0x000000ffff2d7224 */ /* 0x000fe200078e0028 */
[----:B------:R-:W-:Y:S01]  /*4030*/  LOP3.LUT R78, R44, UR31, R41, 0x96, !PT ;  /* 0x0000001f2c4e7c12 */ /* 0x000fe2000f8e9629 */
[----:B------:R-:W-:Y:S01]  /*4040*/  IMAD.MOV.U32 R41, RZ, RZ, RZ ;  /* 0x000000ffff297224 */ /* 0x000fe200078e00ff */
[----:B------:R-:W-:-:S07]  /*4050*/  MOV R44, R4 ;  /* 0x00000004002c7202 */ /* 0x000fce0000000f00 */
.L_x_148:
[----:B------:R-:W-:Y:S05]  /*4060*/  BSYNC.RECONVERGENT B2 ;  /* 0x0000000000027941 */ /* 0x000fea0003800200 */
.L_x_147:
[----:B------:R-:W-:Y:S01]  /*4070*/  I2FP.F32.U32 R4, R44 ;  /* 0x0000002c00047245 */ /* 0x000fe20000201000 */
[--C-:B------:R-:W-:Y:S01]  /*4080*/  @P1 IMAD.MOV.U32 R40, RZ, RZ, R41.reuse ;  /* 0x000000ffff281224 */ /* 0x100fe200078e0029 */
[----:B------:R-:W-:Y:S01]  /*4090*/  SHF.L.U32 R47, R34, 0x10, RZ ;  /* 0x00000010222f7819 */ /* 0x000fe200000006ff */
[----:B------:R-:W-:Y:S02]  /*40a0*/  @!P1 IMAD.MOV.U32 R40, RZ, RZ, R41 ;  /* 0x000000ffff289224 */ /* 0x000fe400078e0029 */
[----:B------:R-:W-:Y:S02]  /*40b0*/  FFMA.FTZ R4, R4, R75, 1.1641532182693481445e-10 ;  /* 0x2f00000004047423 */ /* 0x000fe4000001004b */
[----:B------:R-:W-:-:S03]  /*40c0*/  FMUL.FTZ R47, R47, R76 ;  /* 0x0000004c2f2f7220 */ /* 0x000fc60000410000 */
[----:B------:R-:W-:Y:S02]  /*40d0*/  FSETP.GTU.FTZ.AND P3, PT, R4, R77, PT ;  /* 0x0000004d0400720b */ /* 0x000fe40003f7c000 */
[-C--:B------:R-:W-:Y:S02]  /*40e0*/  @P1 MOV R4, R45.reuse ;  /* 0x0000002d00041202 */ /* 0x080fe40000000f00 */
[----:B------:R-:W-:Y:S01]  /*40f0*/  FSEL R69, R47, RZ, !P3 ;  /* 0x000000ff2f457208 */ /* 0x000fe20005800000 */
[----:B------:R-:W-:Y:S01]  /*4100*/  @P1 IMAD.U32 R47, R38, 0x10000, RZ ;  /* 0x00010000262f1824 */ /* 0x000fe200078e00ff */
[----:B------:R-:W-:Y:S02]  /*4110*/  SEL R61, RZ, 0x1, P3 ;  /* 0x00000001ff3d7807 */ /* 0x000fe40001800000 */
[----:B------:R-:W-:Y:S01]  /*4120*/  @!P1 MOV R4, R45 ;  /* 0x0000002d00049202 */ /* 0x000fe20000000f00 */
[----:B------:R-:W-:-:S04]  /*4130*/  @P1 FADD.FTZ R44, R69, R70 ;  /* 0x00000046452c1221 */ /* 0x000fc80000010000 */
[----:B------:R-:W-:-:S04]  /*4140*/  @P1 FADD.FTZ R70, R44, R47 ;  /* 0x0000002f2c461221 */ /* 0x000fc80000010000 */
[----:B------:R-:W-:Y:S01]  /*4150*/  @!P1 FADD.FTZ R70, R69, R70 ;  /* 0x0000004645469221 */ /* 0x000fe20000010000 */
[----:B------:R-:W-:Y:S06]  /*4160*/  BRA `(.L_x_152) ;  /* 0x0000000000087947 */ /* 0x000fec0003800000 */
.L_x_146:
[----:B------:R-:W-:-:S05]  /*4170*/  @P1 SHF.L.U32 R41, R38, 0x10, RZ ;  /* 0x0000001026291819 */ /* 0x000fca00000006ff */
[----:B------:R-:W-:-:S07]  /*4180*/  @P1 FADD.FTZ R70, R41, R70 ;  /* 0x0000004629461221 */ /* 0x000fce0000010000 */
.L_x_152:
[----:B------:R-:W-:Y:S01]  /*4190*/  ISETP.NE.AND P3, PT, R40, 0x1, PT ;  /* 0x000000012800780c */ /* 0x000fe20003f65270 */
[----:B------:R-:W-:Y:S01]  /*41a0*/  BSSY.RECONVERGENT B2, `(.L_x_153) ;  /* 0x0000045000027945 */ /* 0x000fe20003800200 */
[----:B------:R-:W-:Y:S01]  /*41b0*/  IMAD.MOV.U32 R41, RZ, RZ, 0x2 ;  /* 0x00000002ff297424 */ /* 0x000fe200078e00ff */
[----:B------:R-:W-:-:S10]  /*41c0*/  MOV R44, R74 ;  /* 0x0000004a002c7202 */ /* 0x000fd40000000f00 */
[----:B------:R-:W-:Y:S05]  /*41d0*/  @!P3 BRA `(.L_x_154) ;  /* 0x000000040004b947 */ /* 0x000fea0003800000 */
[----:B------:R-:W-:-:S13]  /*41e0*/  ISETP.NE.AND P3, PT, R40, 0x3, PT ;  /* 0x000000032800780c */ /* 0x000fda0003f65270 */
[----:B------:R-:W-:Y:S05]  /*41f0*/  @!P3 BRA `(.L_x_155) ;  /* 0x000000000018b947 */ /* 0x000fea0003800000 */
[----:B------:R-:W-:-:S13]  /*4200*/  ISETP.NE.AND P3, PT, R40, 0x2, PT ;  /* 0x000000022800780c */ /* 0x000fda0003f65270 */
[----:B------:R-:W-:Y:S01]  /*4210*/  @!P3 IMAD.MOV.U32 R41, RZ, RZ, 0x3 ;  /* 0x00000003ff29b424 */ /* 0x000fe200078e00ff */
[----:B------:R-:W-:Y:S01]  /*4220*/  @!P3 MOV R44, R78 ;  /* 0x0000004e002cb202 */ /* 0x000fe20000000f00 */
[----:B------:R-:W-:Y:S01]  /*4230*/  @P3 VIADD R41, R40, 0x1 ;  /* 0x0000000128293836 */ /* 0x000fe20000000000 */
[----:B------:R-:W-:Y:S01]  /*4240*/  @P3 MOV R44, R73 ;  /* 0x00000049002c3202 */ /* 0x000fe20000000f00 */
[----:B------:R-:W-:Y:S06]  /*4250*/  BRA `(.L_x_154) ;  /* 0x0000000000e47947 */ /* 0x000fec0003800000 */
.L_x_155:
        /* <DEDUP_REMOVED lines=13> */
.L_x_157:
[----:B------:R-:W-:Y:S05]  /*4330*/  BSYNC.RECONVERGENT B3 ;  /* 0x0000000000037941 */ /* 0x000fea0003800200 */
.L_x_156:
        /* <DEDUP_REMOVED lines=38> */
[----:B------:R-:W-:Y:S02]  /*45a0*/  MOV R74, R46 ;  /* 0x0000002e004a7202 */ /* 0x000fe40000000f00 */
[----:B------:R-:W-:Y:S01]  /*45b0*/  LOP3.LUT R78, R44, UR31, R41, 0x96, !PT ;  /* 0x0000001f2c4e7c12 */ /* 0x000fe2000f8e9629 */
[----:B------:R-:W-:Y:S01]  /*45c0*/  IMAD.MOV.U32 R44, RZ, RZ, R4 ;  /* 0x000000ffff2c7224 */ /* 0x000fe200078e0004 */
[----:B------:R-:W-:Y:S01]  /*45d0*/  MOV R4, R40 ;  /* 0x0000002800047202 */ /* 0x000fe20000000f00 */
[----:B------:R-:W-:-:S07]  /*45e0*/  IMAD.MOV.U32 R41, RZ, RZ, RZ ;  /* 0x000000ffff297224 */ /* 0x000fce00078e00ff */
.L_x_154:
[----:B------:R-:W-:Y:S05]  /*45f0*/  BSYNC.RECONVERGENT B2 ;  /* 0x0000000000027941 */ /* 0x000fea0003800200 */
.L_x_153:
[----:B------:R-:W-:Y:S02]  /*4600*/  I2FP.F32.U32 R40, R44 ;  /* 0x0000002c00287245 */ /* 0x000fe40000201000 */
[----:B------:R-:W-:-:S03]  /*4610*/  SHF.L.U32 R45, R42, 0x10, RZ ;  /* 0x000000102a2d7819 */ /* 0x000fc600000006ff */
        /* <DEDUP_REMOVED lines=14> */
[----:B------:R-:W-:Y:S01]  /*4700*/  @!P4 MOV R40, 0x3 ;  /* 0x000000030028c802 */ /* 0x000fe20000000f00 */
[----:B------:R-:W-:Y:S01]  /*4710*/  @!P4 IMAD.MOV.U32 R44, RZ, RZ, R4 ;  /* 0x000000ffff2cc224 */ /* 0x000fe200078e0004 */
[----:B------:R-:W-:Y:S01]  /*4720*/  @!P4 MOV R42, R78 ;  /* 0x0000004e002ac202 */ /* 0x000fe20000000f00 */
[----:B------:R-:W-:Y:S01]  /*4730*/  @P4 VIADD R40, R41, 0x1 ;  /* 0x0000000129284836 */ /* 0x000fe20000000000 */
[----:B------:R-:W-:Y:S01]  /*4740*/  @P4 MOV R44, R4 ;  /* 0x00000004002c4202 */ /* 0x000fe20000000f00 */
[----:B------:R-:W-:Y:S01]  /*4750*/  @P4 IMAD.MOV.U32 R42, RZ, RZ, R73 ;  /* 0x000000ffff2a4224 */ /* 0x000fe200078e0049 */
[----:B------:R-:W-:Y:S06]  /*4760*/  BRA `(.L_x_160) ;  /* 0x0000000000e47947 */ /* 0x000fec0003800000 */
.L_x_161:
[----:B------:R-:W-:Y:S01]  /*4770*/  IADD3 R54, PT, PT, R54, 0x1, RZ ;  /* 0x0000000136367810 */ /* 0x000fe20007ffe0ff */
[----:B------:R-:W-:Y:S03]  /*4780*/  BSSY.RECONVERGENT B3, `(.L_x_162) ;  /* 0x000000c000037945 */ /* 0x000fe60003800200 */
[C---:B------:R-:W-:Y:S01]  /*4790*/  ISETP.NE.AND P4, PT, R54.reuse, RZ, PT ;  /* 0x000000ff3600720c */ /* 0x040fe20003f85270 */
[----:B------:R-:W-:-:S12]  /*47a0*/  IMAD.WIDE.U32 R84, R54, -0x2daee0ad, RZ ;  /* 0xd2511f5336547825 */ /* 0x000fd800078e00ff */
[----:B------:R-:W-:Y:S05]  /*47b0*/  @P4 BRA `(.L_x_163) ;  /* 0x0000000000204947 */ /* 0x000fea0003800000 */
[----:B------:R-:W-:-:S05]  /*47c0*/  VIADD R53, R53, 0x1 ;  /* 0x0000000135357836 */ /* 0x000fca0000000000 */
[----:B------:R-:W-:-:S13]  /*47d0*/  ISETP.NE.AND P4, PT, R53, RZ, PT ;  /* 0x000000ff3500720c */ /* 0x000fda0003f85270 */
[----:B------:R-:W-:Y:S01]  /*47e0*/  @!P4 IADD3 R56, PT, PT, R56, 0x1, RZ ;  /* 0x000000013838c810 */ /* 0x000fe20007ffe0ff */
[----:B------:R-:W-:Y:S02]  /*47f0*/  @!P4 VIADD R40, R3, 0x1 ;  /* 0x000000010328c836 */ /* 0x000fe40000000000 */
[----:B------:R-:W-:Y:S01]  /*4800*/  @!P4 IMAD.MOV.U32 R53, RZ, RZ, RZ ;  /* 0x000000ffff35c224 */ /* 0x000fe200078e00ff */
[----:B------:R-:W-:-:S13]  /*4810*/  ISETP.NE.AND P5, PT, R56, RZ, !P4 ;  /* 0x000000ff3800720c */ /* 0x000fda00067a5270 */
[----:B------:R-:W-:-:S04]  /*4820*/  @P5 IADD3 R40, PT, PT, R3, RZ, RZ ;  /* 0x000000ff03285210 */ /* 0x000fc80007ffe0ff */
[----:B------:R-:W-:-:S07]  /*4830*/  @!P4 MOV R3, R40 ;  /* 0x000000280003c202 */ /* 0x000fce0000000f00 */
.L_x_163:
[----:B------:R-:W-:Y:S05]  /*4840*/  BSYNC.RECONVERGENT B3 ;  /* 0x0000000000037941 */ /* 0x000fea0003800200 */
.L_x_162:
[----:B------:R-:W-:Y:S01]  /*4850*/  IMAD.WIDE.U32 R44, R56, -0x326172a9, RZ ;  /* 0xcd9e8d57382c7825 */ /* 0x000fe200078e00ff */
[----:B------:R-:W-:-:S03]  /*4860*/  LOP3.LUT R40, R3, UR7, R85, 0x96, !PT ;  /* 0x0000000703287c12 */ /* 0x000fc6000f8e9655 */
[----:B------:R-:W-:Y:S01]  /*4870*/  IMAD.MOV.U32 R42, RZ, RZ, R4 ;  /* 0x000000ffff2a7224 */ /* 0x000fe200078e0004 */
        /* <DEDUP_REMOVED lines=39> */
[----:B------:R-:W-:-:S07]  /*4af0*/  HFMA2 R40, -RZ, RZ, 0, 0 ;  /* 0x00000000ff287431 */ /* 0x000fce00000001ff */
.L_x_160:
[----:B------:R-:W-:Y:S05]  /*4b00*/  BSYNC.RECONVERGENT B2 ;  /* 0x0000000000027941 */ /* 0x000fea0003800200 */
.L_x_159:
[----:B------:R-:W-:Y:S02]  /*4b10*/  I2FP.F32.U32 R4, R42 ;  /* 0x0000002a00047245 */ /* 0x000fe40000201000 */
[----:B------:R-:W-:-:S03]  /*4b20*/  PRMT R41, R34, 0x7632, R41 ;  /* 0x0000763222297816 */ /* 0x000fc60000000029 */
[----:B------:R-:W-:Y:S02]  /*4b30*/  FFMA.FTZ R4, R4, R75, 1.1641532182693481445e-10 ;  /* 0x2f00000004047423 */ /* 0x000fe4000001004b */
[----:B------:R-:W-:-:S03]  /*4b40*/  IMAD.U32 R41, R41, 0x10000, RZ ;  /* 0x0001000029297824 */ /* 0x000fc600078e00ff */
[----:B------:R-:W-:Y:S01]  /*4b50*/  FSETP.GTU.FTZ.AND P4, PT, R4, R77, PT ;  /* 0x0000004d0400720b */ /* 0x000fe20003f9c000 */
[----:B------:R-:W-:Y:S01]  /*4b60*/  FMUL.FTZ R41, R41, R76 ;  /* 0x0000004c29297220 */ /* 0x000fe20000410000 */
[----:B------:R-:W-:Y:S02]  /*4b70*/  @P1 PRMT R4, R38, 0x7632, R4 ;  /* 0x0000763226041816 */ /* 0x000fe40000000004 */
[----:B------:R-:W-:Y:S02]  /*4b80*/  SEL R62, RZ, 0x1, P4 ;  /* 0x00000001ff3e7807 */ /* 0x000fe40002000000 */
[----:B------:R-:W-:Y:S02]  /*4b90*/  FSEL R46, R41, RZ, !P4 ;  /* 0x000000ff292e7208 */ /* 0x000fe40006000000 */
[----:B------:R-:W-:Y:S01]  /*4ba0*/  @P1 SHF.L.U32 R45, R4, 0x10, RZ ;  /* 0x00000010042d1819 */ /* 0x000fe200000006ff */
[--C-:B------:R-:W-:Y:S01]  /*4bb0*/  @P1 IMAD.MOV.U32 R4, RZ, RZ, R44.reuse ;  /* 0x000000ffff041224 */ /* 0x100fe200078e002c */
[-C--:B------:R-:W-:Y:S01]  /*4bc0*/  @P1 MOV R41, R40.reuse ;  /* 0x0000002800291202 */ /* 0x080fe20000000f00 */
[----:B------:R-:W-:Y:S01]  /*4bd0*/  @P1 FADD.FTZ R42, R46, R69 ;  /* 0x000000452e2a1221 */ /* 0x000fe20000010000 */
[----:B------:R-:W-:Y:S01]  /*4be0*/  @!P1 IMAD.MOV.U32 R4, RZ, RZ, R44 ;  /* 0x000000ffff049224 */ /* 0x000fe200078e002c */
[----:B------:R-:W-:-:S02]  /*4bf0*/  @!P1 MOV R41, R40 ;  /* 0x0000002800299202 */ /* 0x000fc40000000f00 */
[----:B------:R-:W-:-:S04]  /*4c00*/  @P1 FADD.FTZ R69, R42, R45 ;  /* 0x0000002d2a451221 */ /* 0x000fc80000010000 */
[----:B------:R-:W-:Y:S01]  /*4c10*/  @!P1 FADD.FTZ R69, R46, R69 ;  /* 0x000000452e459221 */ /* 0x000fe20000010000 */
[----:B------:R-:W-:Y:S06]  /*4c20*/  BRA `(.L_x_164) ;  /* 0x00000000000c7947 */ /* 0x000fec0003800000 */
.L_x_158:
[----:B------:R-:W-:-:S05]  /*4c30*/  @P1 PRMT R40, R38, 0x7632, R40 ;  /* 0x0000763226281816 */ /* 0x000fca0000000028 */
[----:B------:R-:W-:-:S04]  /*4c40*/  @P1 IMAD.U32 R40, R40, 0x10000, RZ ;  /* 0x0001000028281824 */ /* 0x000fc800078e00ff */
[----:B------:R-:W-:-:S07]  /*4c50*/  @P1 FADD.FTZ R69, R40, R69 ;  /* 0x0000004528451221 */ /* 0x000fce0000010000 */
.L_x_164:
[----:B------:R-:W-:Y:S01]  /*4c60*/  ISETP.NE.AND P4, PT, R41, 0x1, PT ;  /* 0x000000012900780c */ /* 0x000fe20003f85270 */
[----:B------:R-:W-:Y:S01]  /*4c70*/  BSSY.RECONVERGENT B2, `(.L_x_165) ;  /* 0x0000045000027945 */ /* 0x000fe20003800200 */
[----:B------:R-:W-:Y:S02]  /*4c80*/  HFMA2 R40, -RZ, RZ, 0, 1.1920928955078125e-07 ;  /* 0x00000002ff287431 */ /* 0x000fe400000001ff */
[----:B------:R-:W-:-:S09]  /*4c90*/  IMAD.MOV.U32 R42, RZ, RZ, R74 ;  /* 0x000000ffff2a7224 */ /* 0x000fd200078e004a */
[----:B------:R-:W-:Y:S05]  /*4ca0*/  @!P4 BRA `(.L_x_166) ;  /* 0x000000040004c947 */ /* 0x000fea0003800000 */
[----:B------:R-:W-:-:S13]  /*4cb0*/  ISETP.NE.AND P4, PT, R41, 0x3, PT ;  /* 0x000000032900780c */ /* 0x000fda0003f85270 */
[----:B------:R-:W-:Y:S05]  /*4cc0*/  @!P4 BRA `(.L_x_167) ;  /* 0x000000000018c947 */ /* 0x000fea0003800000 */
[----:B------:R-:W-:-:S13]  /*4cd0*/  ISETP.NE.AND P4, PT, R41, 0x2, PT ;  /* 0x000000022900780c */ /* 0x000fda0003f85270 */
[----:B------:R-:W-:Y:S01]  /*4ce0*/  @!P4 MOV R40, 0x3 ;  /* 0x000000030028c802 */ /* 0x000fe20000000f00 */
[----:B------:R-:W-:Y:S01]  /*4cf0*/  @!P4 IMAD.MOV.U32 R42, RZ, RZ, R78 ;  /* 0x000000ffff2ac224 */ /* 0x000fe200078e004e */
[----:B------:R-:W-:Y:S01]  /*4d00*/  @P4 IADD3 R40, PT, PT, R41, 0x1, RZ ;  /* 0x0000000129284810 */ /* 0x000fe20007ffe0ff */
[----:B------:R-:W-:Y:S01]  /*4d10*/  @P4 IMAD.MOV.U32 R42, RZ, RZ, R73 ;  /* 0x000000ffff2a4224 */ /* 0x000fe200078e0049 */
[----:B------:R-:W-:Y:S06]  /*4d20*/  BRA `(.L_x_166) ;  /* 0x0000000000e47947 */ /* 0x000fec0003800000 */
.L_x_167:
        /* <DEDUP_REMOVED lines=13> */
.L_x_169:
[----:B------:R-:W-:Y:S05]  /*4e00*/  BSYNC.RECONVERGENT B3 ;  /* 0x0000000000037941 */ /* 0x000fea0003800200 */
.L_x_168:
[----:B------:R-:W-:Y:S01]  /*4e10*/  IMAD.WIDE.U32 R44, R56, -0x326172a9, RZ ;  /* 0xcd9e8d57382c7825 */ /* 0x000fe200078e00ff */
[----:B------:R-:W-:Y:S02]  /*4e20*/  LOP3.LUT R40, R3, UR7, R85, 0x96, !PT ;  /* 0x0000000703287c12 */ /* 0x000fe4000f8e9655 */
[----:B------:R-:W-:Y:S02]  /*4e30*/  MOV R42, R4 ;  /* 0x00000004002a7202 */ /* 0x000fe40000000f00 */
        /* <DEDUP_REMOVED lines=36> */
[----:B------:R-:W-:Y:S02]  /*5080*/  IMAD.MOV.U32 R4, RZ, RZ, R40 ;  /* 0x000000ffff047224 */ /* 0x000fe400078e0028 */
[----:B------:R-:W-:Y:S02]  /*5090*/  HFMA2 R40, -RZ, RZ, 0, 0 ;  /* 0x00000000ff287431 */ /* 0x000fe400000001ff */
[----:B------:R-:W-:Y:S01]  /*50a0*/  IMAD.MOV.U32 R74, RZ, RZ, R46 ;  /* 0x000000ffff4a7224 */ /* 0x000fe200078e002e */
[----:B------:R-:W-:-:S07]  /*50b0*/  LOP3.LUT R78, R44, UR31, R41, 0x96, !PT ;  /* 0x0000001f2c4e7c12 */ /* 0x000fce000f8e9629 */
.L_x_166:
[----:B------:R-:W-:Y:S05]  /*50c0*/  BSYNC.RECONVERGENT B2 ;  /* 0x0000000000027941 */ /* 0x000fea0003800200 */
.L_x_165:
[----:B------:R-:W-:Y:S01]  /*50d0*/  I2FP.F32.U32 R42, R42 ;  /* 0x0000002a002a7245 */ /* 0x000fe20000201000 */
[C---:B------:R-:W-:Y:S01]  /*50e0*/  IMAD.U32 R41, R43.reuse, 0x10000, RZ ;  /* 0x000100002b297824 */ /* 0x040fe200078e00ff */
[----:B------:R-:W-:-:S03]  /*50f0*/  PRMT R84, R43, 0x7632, R84 ;  /* 0x000076322b547816 */ /* 0x000fc60000000054 */
[----:B------:R-:W-:Y:S01]  /*5100*/  FFMA.FTZ R42, R42, R75, 1.1641532182693481445e-10 ;  /* 0x2f0000002a2a7423 */ /* 0x000fe2000001004b */
[----:B------:R-:W-:-:S04]  /*5110*/  FMUL.FTZ R41, R41, R76 ;  /* 0x0000004c29297220 */ /* 0x000fc80000410000 */
[----:B------:R-:W-:-:S04]  /*5120*/  FSETP.GTU.FTZ.AND P4, PT, R42, R77, PT ;  /* 0x0000004d2a00720b */ /* 0x000fc80003f9c000 */
[----:B------:R-:W-:Y:S01]  /*5130*/  FSEL R71, R41, RZ, !P4 ;  /* 0x000000ff29477208 */ /* 0x000fe20006000000 */
[----:B------:R-:W-:Y:S08]  /*5140*/  @!P0 BRA `(.L_x_170) ;  /* 0x0000000400688947 */ /* 0x000ff00003800000 */
[----:B------:R-:W-:Y:S01]  /*5150*/  ISETP.NE.AND P5, PT, R40, 0x1, PT ;  /* 0x000000012800780c */ /* 0x000fe20003fa5270 */
[----:B------:R-:W-:Y:S01]  /*5160*/  BSSY.RECONVERGENT B2, `(.L_x_171) ;  /* 0x0000048000027945 */ /* 0x000fe20003800200 */
[----:B------:R-:W-:Y:S01]  /*5170*/  MOV R41, 0x2 ;  /* 0x0000000200297802 */ /* 0x000fe20000000f00 */
[----:B------:R-:W-:Y:S01]  /*5180*/  IMAD.MOV.U32 R42, RZ, RZ, R74 ;  /* 0x000000ffff2a7224 */ /* 0x000fe200078e004a */
[----:B------:R-:W-:-:S09]  /*5190*/  MOV R43, R4 ;  /* 0x00000004002b7202 */ /* 0x000fd20000000f00 */
        /* <DEDUP_REMOVED lines=11> */
.L_x_173:
        /* <DEDUP_REMOVED lines=13> */
.L_x_175:
[----:B------:R-:W-:Y:S05]  /*5320*/  BSYNC.RECONVERGENT B3 ;  /* 0x0000000000037941 */ /* 0x000fea0003800200 */
.L_x_174:
        /* <DEDUP_REMOVED lines=43> */
.L_x_172:
[----:B------:R-:W-:Y:S05]  /*55e0*/  BSYNC.RECONVERGENT B2 ;  /* 0x0000000000027941 */ /* 0x000fea0003800200 */
.L_x_171:
        /* <DEDUP_REMOVED lines=16> */
.L_x_170:
[----:B------:R-:W-:-:S05]  /*56f0*/  @P1 SHF.L.U32 R42, R39, 0x10, RZ ;  /* 0x00000010272a1819 */ /* 0x000fca00000006ff */
[----:B------:R-:W-:-:S07]  /*5700*/  @P1 FADD.FTZ R71, R42, R71 ;  /* 0x000000472a471221 */ /* 0x000fce0000010000 */
.L_x_176:
        /* <DEDUP_REMOVED lines=13> */
.L_x_179:
        /* <DEDUP_REMOVED lines=13> */
.L_x_181:
[----:B------:R-:W-:Y:S05]  /*58b0*/  BSYNC.RECONVERGENT B3 ;  /* 0x0000000000037941 */ /* 0x000fea0003800200 */
.L_x_180:
        /* <DEDUP_REMOVED lines=41> */
[----:B------:R-:W-:Y:S02]  /*5b50*/  LOP3.LUT R78, R44, UR31, R43, 0x96, !PT ;  /* 0x0000001f2c4e7c12 */ /* 0x000fe4000f8e962b */
[----:B------:R-:W-:-:S07]  /*5b60*/  MOV R4, R42 ;  /* 0x0000002a00047202 */ /* 0x000fce0000000f00 */
.L_x_178:
[----:B------:R-:W-:Y:S05]  /*5b70*/  BSYNC.RECONVERGENT B2 ;  /* 0x0000000000027941 */ /* 0x000fea0003800200 */
.L_x_177:
        /* <DEDUP_REMOVED lines=23> */
.L_x_185:
[----:B------:R-:W-:Y:S01]  /*5cf0*/  IADD3 R54, PT, PT, R54, 0x1, RZ ;  /* 0x0000000136367810 */ /* 0x000fe20007ffe0ff */
[----:B------:R-:W-:Y:S03]  /*5d00*/  BSSY.RECONVERGENT B3, `(.L_x_186) ;  /* 0x000000e000037945 */ /* 0x000fe60003800200 */
[C---:B------:R-:W-:Y:S01]  /*5d10*/  ISETP.NE.AND P6, PT, R54.reuse, RZ, PT ;  /* 0x000000ff3600720c */ /* 0x040fe20003fc5270 */
[----:B------:R-:W-:-:S12]  /*5d20*/  IMAD.WIDE.U32 R46, R54, -0x2daee0ad, RZ ;  /* 0xd2511f53362e7825 */ /* 0x000fd800078e00ff */
[----:B------:R-:W-:Y:S05]  /*5d30*/  @P6 BRA `(.L_x_187) ;  /* 0x0000000000286947 */ /* 0x000fea0003800000 */
[----:B------:R-:W-:Y:S01]  /*5d40*/  VIADD R53, R53, 0x1 ;  /* 0x0000000135357836 */ /* 0x000fe20000000000 */
[----:B------:R-:W-:-:S04]  /*5d50*/  P2R R40, PR, RZ, 0x1 ;  /* 0x00000001ff287803 */ /* 0x000fc80000000000 */
[----:B------:R-:W-:-:S13]  /*5d60*/  ISETP.NE.AND P6, PT, R53, RZ, PT ;  /* 0x000000ff3500720c */ /* 0x000fda0003fc5270 */
[----:B------:R-:W-:Y:S01]  /*5d70*/  @!P6 IADD3 R56, PT, PT, R56, 0x1, RZ ;  /* 0x000000013838e810 */ /* 0x000fe20007ffe0ff */
[----:B------:R-:W-:Y:S02]  /*5d80*/  @!P6 VIADD R41, R3, 0x1 ;  /* 0x000000010329e836 */ /* 0x000fe40000000000 */
[----:B------:R-:W-:Y:S01]  /*5d90*/  @!P6 IMAD.MOV.U32 R53, RZ, RZ, RZ ;  /* 0x000000ffff35e224 */ /* 0x000fe200078e00ff */
[----:B------:R-:W-:-:S13]  /*5da0*/  ISETP.NE.AND P0, PT, R56, RZ, !P6 ;  /* 0x000000ff3800720c */ /* 0x000fda0007705270 */
[----:B------:R-:W-:Y:S02]  /*5db0*/  @P0 IADD3 R41, PT, PT, R3, RZ, RZ ;  /* 0x000000ff03290210 */ /* 0x000fe40007ffe0ff */
[----:B------:R-:W-:Y:S02]  /*5dc0*/  ISETP.NE.AND P0, PT, R40, RZ, PT ;  /* 0x000000ff2800720c */ /* 0x000fe40003f05270 */
[----:B------:R-:W-:-:S11]  /*5dd0*/  @!P6 MOV R3, R41 ;  /* 0x000000290003e202 */ /* 0x000fd60000000f00 */
.L_x_187:
[----:B------:R-:W-:Y:S05]  /*5de0*/  BSYNC.RECONVERGENT B3 ;  /* 0x0000000000037941 */ /* 0x000fea0003800200 */
.L_x_186:
        /* <DEDUP_REMOVED lines=42> */
[----:B------:R-:W-:-:S07]  /*6090*/  HFMA2 R40, -RZ, RZ, 0, 0 ;  /* 0x00000000ff287431 */ /* 0x000fce00000001ff */
.L_x_184:
[----:B------:R-:W-:Y:S05]  /*60a0*/  BSYNC.RECONVERGENT B2 ;  /* 0x0000000000027941 */ /* 0x000fea0003800200 */
.L_x_183:
[----:B------:R-:W-:Y:S02]  /*60b0*/  I2FP.F32.U32 R4, R41 ;  /* 0x0000002900047245 */ /* 0x000fe40000201000 */
[----:B------:R-:W-:Y:S02]  /*60c0*/  PRMT R41, R35, 0x7632, R41 ;  /* 0x0000763223297816 */ /* 0x000fe40000000029 */
[----:B------:R-:W-:Y:S01]  /*60d0*/  @P1 PRMT R43, R39, 0x7632, R43 ;  /* 0x00007632272b1816 */ /* 0x000fe2000000002b */
[----:B------:R-:W-:Y:S01]  /*60e0*/  FFMA.FTZ R4, R4, R75, 1.1641532182693481445e-10 ;  /* 0x2f00000004047423 */ /* 0x000fe2000001004b */
[----:B------:R-:W-:Y:S01]  /*60f0*/  @P1 MOV R81, R40 ;  /* 0x0000002800511202 */ /* 0x000fe20000000f00 */
[----:B------:R-:W-:Y:S01]  /*6100*/  IMAD.U32 R41, R41, 0x10000, RZ ;  /* 0x0001000029297824 */ /* 0x000fe200078e00ff */
[----:B------:R-:W-:Y:S02]  /*6110*/  @P1 SHF.L.U32 R44, R43, 0x10, RZ ;  /* 0x000000102b2c1819 */ /* 0x000fe400000006ff */
[----:B------:R-:W-:Y:S01]  /*6120*/  FSETP.GTU.FTZ.AND P6, PT, R4, R77, PT ;  /* 0x0000004d0400720b */ /* 0x000fe20003fdc000 */
[----:B------:R-:W-:Y:S01]  /*6130*/  FMUL.FTZ R41, R41, R76 ;  /* 0x0000004c29297220 */ /* 0x000fe20000410000 */
[--C-:B------:R-:W-:Y:S01]  /*6140*/  @P1 IMAD.MOV.U32 R4, RZ, RZ, R42.reuse ;  /* 0x000000ffff041224 */ /* 0x100fe200078e002a */
[----:B------:R-:W-:Y:S01]  /*6150*/  @!P1 MOV R81, R40 ;  /* 0x0000002800519202 */ /* 0x000fe20000000f00 */
[----:B------:R-:W-:Y:S01]  /*6160*/  @!P1 IMAD.MOV.U32 R4, RZ, RZ, R42 ;  /* 0x000000ffff049224 */ /* 0x000fe200078e002a */
[----:B------:R-:W-:-:S02]  /*6170*/  SEL R64, RZ, 0x1, P6 ;  /* 0x00000001ff407807 */ /* 0x000fc40003000000 */
[----:B------:R-:W-:-:S05]  /*6180*/  FSEL R45, R41, RZ, !P6 ;  /* 0x000000ff292d7208 */ /* 0x000fca0007000000 */
[----:B------:R-:W-:-:S04]  /*6190*/  @P1 FADD.FTZ R41, R45, R84 ;  /* 0x000000542d291221 */ /* 0x000fc80000010000 */
[----:B------:R-:W-:-:S04]  /*61a0*/  @P1 FADD.FTZ R84, R41, R44 ;  /* 0x0000002c29541221 */ /* 0x000fc80000010000 */
[----:B------:R-:W-:Y:S01]  /*61b0*/  @!P1 FADD.FTZ R84, R45, R84 ;  /* 0x000000542d549221 */ /* 0x000fe20000010000 */
[----:B------:R-:W-:Y:S06]  /*61c0*/  BRA `(.L_x_188) ;  /* 0x00000000000c7947 */ /* 0x000fec0003800000 */
.L_x_182:
[----:B------:R-:W-:-:S05]  /*61d0*/  @P1 PRMT R40, R39, 0x7632, R40 ;  /* 0x0000763227281816 */ /* 0x000fca0000000028 */
[----:B------:R-:W-:-:S04]  /*61e0*/  @P1 IMAD.U32 R41, R40, 0x10000, RZ ;  /* 0x0001000028291824 */ /* 0x000fc800078e00ff */
[----:B------:R-:W-:-:S07]  /*61f0*/  @P1 FADD.FTZ R84, R41, R84 ;  /* 0x0000005429541221 */ /* 0x000fce0000010000 */
.L_x_188:
[----:B------:R-:W0:Y:S01]  /*6200*/  LDC.64 R46, c[0x0][0x3a8] ;  /* 0x0000ea00ff2e7b82 */ /* 0x000e220000000a00 */
[----:B------:R-:W-:Y:S02]  /*6210*/  SEL R41, RZ, 0x1000000, P5 ;  /* 0x01000000ff297807 */ /* 0x000fe40002800000 */
[----:B------:R-:W-:Y:S02]  /*6220*/  SEL R40, RZ, 0x10000, P4 ;  /* 0x00010000ff287807 */ /* 0x000fe40002000000 */
[----:B------:R-:W-:Y:S02]  /*6230*/  SEL R77, RZ, 0x100, P3 ;  /* 0x00000100ff4d7807 */ /* 0x000fe40001800000 */
[----:B------:R-:W-:Y:S01]  /*6240*/  ISETP.NE.AND P6, PT, R80, RZ, PT ;  /* 0x000000ff5000720c */ /* 0x000fe20003fc5270 */
[----:B------:R-:W1:Y:S01]  /*6250*/  LDC.64 R44, c[0x0][0x3b0] ;  /* 0x0000ec00ff2c7b82 */ /* 0x000e620000000a00 */
[----:B------:R-:W-:Y:S02]  /*6260*/  ISETP.NE.AND P5, PT, R82, RZ, PT ;  /* 0x000000ff5200720c */ /* 0x000fe40003fa5270 */
[----:B------:R-:W-:-:S02]  /*6270*/  ISETP.NE.AND P4, PT, R83, RZ, PT ;  /* 0x000000ff5300720c */ /* 0x000fc40003f85270 */
[----:B------:R-:W-:Y:S02]  /*6280*/  LOP3.LUT R77, R77, R41, R40, 0xfe, !PT ;  /* 0x000000294d4d7212 */ /* 0x000fe400078efe28 */
[----:B------:R-:W-:Y:S02]  /*6290*/  SEL R76, RZ, 0x1, P2 ;  /* 0x00000001ff4c7807 */ /* 0x000fe40001000000 */
[----:B------:R-:W-:Y:S02]  /*62a0*/  ISETP.NE.AND P1, PT, R79, RZ, PT ;  /* 0x000000ff4f00720c */ /* 0x000fe40003f25270 */
[----:B------:R-:W-:Y:S02]  /*62b0*/  SEL R41, RZ, 0x1000000, P4 ;  /* 0x01000000ff297807 */ /* 0x000fe40002000000 */
[----:B------:R-:W-:Y:S02]  /*62c0*/  SEL R40, RZ, 0x10000, P5 ;  /* 0x00010000ff287807 */ /* 0x000fe40002800000 */
[----:B------:R-:W-:Y:S01]  /*62d0*/  SEL R75, RZ, 0x100, P6 ;  /* 0x00000100ff4b7807 */ /* 0x000fe20003000000 */
[----:B0-----:R-:W-:Y:S01]  /*62e0*/  IMAD.WIDE.U32 R46, R72, 0x10, R46 ;  /* 0x00000010482e7825 */ /* 0x001fe200078e002e */
[----:B------:R-:W-:-:S02]  /*62f0*/  LOP3.LUT R77, R77, R76, RZ, 0xfc, !PT ;  /* 0x0000004c4d4d7212 */ /* 0x000fc400078efcff */
[----:B------:R-:W-:Y:S02]  /*6300*/  LOP3.LUT R75, R75, R41, R40, 0xfe, !PT ;  /* 0x000000294b4b7212 */ /* 0x000fe400078efe28 */
[----:B------:R-:W-:Y:S02]  /*6310*/  SEL R76, RZ, 0x1, P1 ;  /* 0x00000001ff4c7807 */ /* 0x000fe40000800000 */
[----:B------:R-:W-:Y:S01]  /*6320*/  F2FP.BF16.F32.PACK_AB R40, R65, R66 ;  /* 0x000000424128723e */ /* 0x000fe200000010ff */
[----:B-1----:R-:W-:Y:S01]  /*6330*/  IMAD.WIDE.U32 R44, R72, 0x8, R44 ;  /* 0x00000008482c7825 */ /* 0x002fe200078e002c */
[----:B------:R-:W-:Y:S02]  /*6340*/  F2FP.BF16.F32.PACK_AB R41, R67, R68 ;  /* 0x000000444329723e */ /* 0x000fe400000010ff */
[----:B------:R-:W-:Y:S02]  /*6350*/  F2FP.BF16.F32.PACK_AB R42, R69, R70 ;  /* 0x00000046452a723e */ /* 0x000fe400000010ff */
[----:B------:R-:W-:-:S02]  /*6360*/  F2FP.BF16.F32.PACK_AB R43, R84, R71 ;  /* 0x00000047542b723e */ /* 0x000fc400000010ff */
[----:B------:R-:W-:-:S03]  /*6370*/  LOP3.LUT R76, R75, R76, RZ, 0xfc, !PT ;  /* 0x0000004c4b4c7212 */ /* 0x000fc600078efcff */
[----:B------:R0:W-:Y:S04]  /*6380*/  STG.E.128 desc[UR8][R46.64], R40 ;  /* 0x000000282e007986 */ /* 0x0001e8000c101d08 */
[----:B------:R0:W-:Y:S01]  /*6390*/  STG.E.64 desc[UR8][R44.64], R76 ;  /* 0x0000004c2c007986 */ /* 0x0001e2000c101b08 */
[----:B------:R-:W-:Y:S05]  /*63a0*/  @!P0 BRA `(.L_x_92) ;  /* 0x0000000000408947 */ /* 0x000fea0003800000 */
[----:B0-----:R-:W-:Y:S01]  /*63b0*/  SHF.L.U32 R42, R63, 0x10, RZ ;  /* 0x000000103f2a7819 */ /* 0x001fe200000006ff */
[----:B------:R-:W0:Y:S01]  /*63c0*/  LDC.64 R40, c[0x0][0x3b8] ;  /* 0x0000ee00ff287b82 */ /* 0x000e220000000a00 */
[----:B------:R-:W-:Y:S02]  /*63d0*/  IMAD.WIDE.U32 R46, R60, 0x1000000, RZ ;  /* 0x010000003c2e7825 */ /* 0x000fe400078e00ff */
[----:B------:R-:W-:Y:S02]  /*63e0*/  LOP3.LUT R43, R42, 0xff0000, RZ, 0xc0, !PT ;  /* 0x00ff00002a2b7812 */ /* 0x000fe400078ec0ff */
[----:B------:R-:W-:Y:S02]  /*63f0*/  IMAD.SHL.U32 R42, R62, 0x100, RZ ;  /* 0x000001003e2a7824 */ /* 0x000fe400078e00ff */
[----:B------:R-:W-:Y:S01]  /*6400*/  PRMT R43, R43, 0x4210, R64 ;  /* 0x000042102b2b7816 */ /* 0x000fe20000000040 */
[----:B------:R-:W-:-:S03]  /*6410*/  IMAD.WIDE.U32 R44, R59, 0x10000, RZ ;  /* 0x000100003b2c7825 */ /* 0x000fc600078e00ff */
[----:B------:R-:W-:Y:S01]  /*6420*/  LOP3.LUT R76, R43, 0xff00, R42, 0xf8, !PT ;  /* 0x0000ff002b4c7812 */ /* 0x000fe200078ef82a */
[----:B------:R-:W-:-:S03]  /*6430*/  IMAD.WIDE.U32 R42, R0, 0x100, RZ ;  /* 0x00000100002a7825 */ /* 0x000fc600078e00ff */
[----:B------:R-:W-:Y:S02]  /*6440*/  LOP3.LUT R77, R76, 0xff, R61, 0xf8, !PT ;  /* 0x000000ff4c4d7812 */ /* 0x000fe400078ef83d */
[----:B------:R-:W-:Y:S02]  /*6450*/  LOP3.LUT R75, R42, R46, R44, 0xfe, !PT ;  /* 0x0000002e2a4b7212 */ /* 0x000fe400078efe2c */
[----:B------:R-:W-:Y:S02]  /*6460*/  LOP3.LUT R45, R45, R77, R47, 0xfe, !PT ;  /* 0x0000004d2d2d7212 */ /* 0x000fe400078efe2f */
[----:B------:R-:W-:Y:S02]  /*6470*/  LOP3.LUT R42, R75, 0xff, R2, 0xf8, !PT ;  /* 0x000000ff4b2a7812 */ /* 0x000fe400078ef802 */
[----:B------:R-:W-:Y:S01]  /*6480*/  LOP3.LUT R43, R45, R43, RZ, 0xfc, !PT ;  /* 0x0000002b2d2b7212 */ /* 0x000fe200078efcff */
[----:B0-----:R-:W-:-:S05]  /*6490*/  IMAD.WIDE.U32 R40, R72, 0x8, R40 ;  /* 0x0000000848287825 */ /* 0x001fca00078e0028 */
[----:B------:R1:W-:Y:S02]  /*64a0*/  STG.E.64 desc[UR8][R40.64], R42 ;  /* 0x0000002a28007986 */ /* 0x0003e4000c101b08 */
.L_x_92:
[----:B------:R-:W-:Y:S05]  /*64b0*/  BSYNC.RECONVERGENT B0 ;  /* 0x0000000000007941 */ /* 0x000fea0003800200 */
.L_x_91:
[----:B01----:R-:W-:Y:S01]  /*64c0*/  FADD.FTZ R40, RZ, R66 ;  /* 0x00000042ff287221 */ /* 0x003fe20000010000 */
        /* <DEDUP_REMOVED lines=53> */
.L_x_204:
[----:B-1----:R-:W-:Y:S01]  /*6820*/  FADD.FTZ R75, R46, R45 ;  /* 0x0000002d2e4b7221 */ /* 0x002fe20000010000 */
[----:B------:R-:W-:Y:S01]  /*6830*/  FMUL.FTZ R45, R47, R47 ;  /* 0x0000002f2f2d7220 */ /* 0x000fe20000410000 */
[----:B------:R-:W-:Y:S01]  /*6840*/  PLOP3.LUT P0, PT, PT, PT, UP0, 0x40, 0x4 ;  /* 0x000000000004781c */ /* 0x000fe20003f0e808 */
[----:B------:R-:W1:Y:S01]  /*6850*/  @!P1 LDC.64 R42, c[0x0][0x3c0] ;  /* 0x0000f000ff2a9b82 */ /* 0x000e620000000a00 */
[----:B------:R-:W-:Y:S01]  /*6860*/  FFMA.FTZ R44, R75, R44, UR5 ;  /* 0x000000054b2c7e23 */ /* 0x000fe2000801002c */
[----:B------:R-:W-:Y:S01]  /*6870*/  BSSY.RECONVERGENT B0, `(.L_x_190) ;  /* 0x000005a000007945 */ /* 0x000fe20003800200 */
[----:B------:R-:W-:-:S05]  /*6880*/  FSEL R45, R45, RZ, !P0 ;  /* 0x000000ff2d2d7208 */ /* 0x000fca0004000000 */
        /* <DEDUP_REMOVED lines=8> */
[----:B------:R-:W-:Y:S01]  /*6910*/  PLOP3.LUT P0, PT, PT, PT, UP0, 0x40, 0x4 ;  /* 0x000000000004781c */ /* 0x000fe20003f0e808 */
[----:B------:R-:W-:Y:S01]  /*6920*/  IMAD.U32 R44, R16, 0x10000, RZ ;  /* 0x00010000102c7824 */ /* 0x000fe200078e00ff */
[----:B-1----:R-:W-:Y:S01]  /*6930*/  SHF.L.U32 R42, R24, 0x10, RZ ;  /* 0x00000010182a7819 */ /* 0x002fe200000006ff */
[----:B------:R-:W-:Y:S01]  /*6940*/  IMAD.U32 R76, R20, 0x10000, RZ ;  /* 0x00010000144c7824 */ /* 0x000fe200078e00ff */
[----:B------:R-:W-:Y:S01]  /*6950*/  FSEL R41, R47, RZ, P0 ;  /* 0x000000ff2f297208 */ /* 0x000fe20000000000 */
[----:B------:R-:W-:Y:S01]  /*6960*/  IMAD.U32 R47, R13, 0x10000, RZ ;  /* 0x000100000d2f7824 */ /* 0x000fe200078e00ff */
[----:B0-----:R-:W-:Y:S01]  /*6970*/  SHF.L.U32 R46, R28, 0x10, RZ ;  /* 0x000000101c2e7819 */ /* 0x001fe200000006ff */
[----:B------:R-:W-:Y:S01]  /*6980*/  IMAD.U32 R80, R14, 0x10000, RZ ;  /* 0x000100000e507824 */ /* 0x000fe200078e00ff */
[----:B------:R-:W-:Y:S01]  /*6990*/  SHF.L.U32 R43, R12, 0x10, RZ ;  /* 0x000000100c2b7819 */ /* 0x000fe200000006ff */
[----:B------:R-:W-:Y:S01]  /*69a0*/  FADD.FTZ R40, R66, -R41 ;  /* 0x8000002942287221 */ /* 0x000fe20000010000 */
[----:B------:R-:W-:Y:S01]  /*69b0*/  SHF.L.U32 R77, R11, 0x10, RZ ;  /* 0x000000100b4d7819 */ /* 0x000fe200000006ff */
[----:B------:R-:W-:Y:S01]  /*69c0*/  IMAD.U32 R86, R17, 0x10000, RZ ;  /* 0x0001000011567824 */ /* 0x000fe200078e00ff */
[----:B------:R-:W-:Y:S01]  /*69d0*/  SHF.L.U32 R82, R25, 0x10, RZ ;  /* 0x0000001019527819 */ /* 0x000fe200000006ff */
[----:B------:R-:W-:Y:S01]  /*69e0*/  FMUL.FTZ R75, R45, R40 ;  /* 0x000000282d4b7220 */ /* 0x000fe20000410000 */
[----:B------:R-:W-:-:S02]  /*69f0*/  SHF.L.U32 R83, R10, 0x10, RZ ;  /* 0x000000100a537819 */ /* 0x000fc400000006ff */
[----:B------:R-:W-:Y:S01]  /*6a00*/  SHF.L.U32 R85, R30, 0x10, RZ ;  /* 0x000000101e557819 */ /* 0x000fe200000006ff */
[----:B------:R-:W-:Y:S01]  /*6a10*/  FFMA.FTZ R40, R75, R42, R44 ;  /* 0x0000002a4b287223 */ /* 0x000fe2000001002c */
[--C-:B------:R-:W-:Y:S01]  /*6a20*/  FADD.FTZ R42, R65, -R41.reuse ;  /* 0x80000029412a7221 */ /* 0x100fe20000010000 */
[--C-:B------:R-:W-:Y:S01]  /*6a30*/  FADD.FTZ R44, R68, -R41.reuse ;  /* 0x80000029442c7221 */ /* 0x100fe20000010000 */
[----:B------:R-:W-:Y:S01]  /*6a40*/  FFMA.FTZ R75, R75, R46, R76 ;  /* 0x0000002e4b4b7223 */ /* 0x000fe2000001004c */
[----:B------:R-:W-:Y:S01]  /*6a50*/  FADD.FTZ R46, R67, -R41 ;  /* 0x80000029432e7221 */ /* 0x000fe20000010000 */
[C---:B------:R-:W-:Y:S01]  /*6a60*/  FMUL.FTZ R42, R45.reuse, R42 ;  /* 0x0000002a2d2a7220 */ /* 0x040fe20000410000 */
[----:B------:R-:W-:Y:S01]  /*6a70*/  FMUL.FTZ R79, R45, R44 ;  /* 0x0000002c2d4f7220 */ /* 0x000fe20000410000 */
[----:B------:R-:W-:Y:S02]  /*6a80*/  IMAD.U32 R44, R21, 0x10000, RZ ;  /* 0x00010000152c7824 */ /* 0x000fe400078e00ff */
[----:B------:R-:W-:Y:S01]  /*6a90*/  FMUL.FTZ R46, R45, R46 ;  /* 0x0000002e2d2e7220 */ /* 0x000fe20000410000 */
[C---:B------:R-:W-:Y:S01]  /*6aa0*/  FFMA.FTZ R43, R42.reuse, R43, R47 ;  /* 0x0000002b2a2b7223 */ /* 0x040fe2000001002f */
[----:B------:R-:W-:Y:S01]  /*6ab0*/  FFMA.FTZ R80, R42, R77, R80 ;  /* 0x0000004d2a507223 */ /* 0x000fe20000010050 */
[----:B------:R-:W-:Y:S01]  /*6ac0*/  SHF.L.U32 R42, R29, 0x10, RZ ;  /* 0x000000101d2a7819 */ /* 0x000fe200000006ff */
[----:B------:R-:W-:Y:S01]  /*6ad0*/  FFMA.FTZ R82, R79, R82, R86 ;  /* 0x000000524f527223 */ /* 0x000fe20000010056 */
[----:B------:R-:W-:Y:S01]  /*6ae0*/  IMAD.U32 R47, R15, 0x10000, RZ ;  /* 0x000100000f2f7824 */ /* 0x000fe200078e00ff */
[----:B------:R-:W-:Y:S01]  /*6af0*/  SHF.L.U32 R77, R9, 0x10, RZ ;  /* 0x00000010094d7819 */ /* 0x000fe200000006ff */
[----:B------:R-:W-:-:S02]  /*6b00*/  IMAD.U32 R86, R48, 0x10000, RZ ;  /* 0x0001000030567824 */ /* 0x000fc400078e00ff */
[----:B------:R-:W-:Y:S01]  /*6b10*/  FFMA.FTZ R79, R79, R42, R44 ;  /* 0x0000002a4f4f7223 */ /* 0x000fe2000001002c */
[----:B------:R-:W-:Y:S01]  /*6b20*/  FADD.FTZ R42, R70, -R41 ;  /* 0x80000029462a7221 */ /* 0x000fe20000010000 */
[C---:B------:R-:W-:Y:S01]  /*6b30*/  FFMA.FTZ R83, R46.reuse, R83, R47 ;  /* 0x000000532e537223 */ /* 0x040fe2000001002f */
[----:B------:R-:W-:Y:S01]  /*6b40*/  FFMA.FTZ R86, R46, R77, R86 ;  /* 0x0000004d2e567223 */ /* 0x000fe20000010056 */
[----:B------:R-:W-:Y:S01]  /*6b50*/  SHF.L.U32 R47, R26, 0x10, RZ ;  /* 0x000000101a2f7819 */ /* 0x000fe200000006ff */
[----:B------:R-:W-:Y:S02]  /*6b60*/  IMAD.U32 R77, R18, 0x10000, RZ ;  /* 0x00010000124d7824 */ /* 0x000fe400078e00ff */
[----:B------:R-:W-:Y:S01]  /*6b70*/  FMUL.FTZ R46, R45, R42 ;  /* 0x0000002a2d2e7220 */ /* 0x000fe20000410000 */
[----:B------:R-:W-:Y:S02]  /*6b80*/  IMAD.U32 R44, R22, 0x10000, RZ ;  /* 0x00010000162c7824 */ /* 0x000fe400078e00ff */
[----:B------:R-:W-:Y:S01]  /*6b90*/  FADD.FTZ R76, R69, -R41 ;  /* 0x80000029454c7221 */ /* 0x000fe20000010000 */
[----:B------:R-:W-:Y:S01]  /*6ba0*/  SHF.L.U32 R87, R8, 0x10, RZ ;  /* 0x0000001008577819 */ /* 0x000fe200000006ff */
[C---:B------:R-:W-:Y:S01]  /*6bb0*/  FFMA.FTZ R42, R46.reuse, R47, R77 ;  /* 0x0000002f2e2a7223 */ /* 0x040fe2000001004d */
[----:B------:R-:W-:Y:S01]  /*6bc0*/  FFMA.FTZ R46, R46, R85, R44 ;  /* 0x000000552e2e7223 */ /* 0x000fe2000001002c */
[----:B------:R-:W-:Y:S01]  /*6bd0*/  SHF.L.U32 R85, R7, 0x10, RZ ;  /* 0x0000001007557819 */ /* 0x000fe200000006ff */
[----:B------:R-:W-:Y:S01]  /*6be0*/  FMUL.FTZ R76, R45, R76 ;  /* 0x0000004c2d4c7220 */ /* 0x000fe20000410000 */
[----:B------:R-:W-:Y:S01]  /*6bf0*/  IMAD.U32 R44, R50, 0x10000, RZ ;  /* 0x00010000322c7824 */ /* 0x000fe200078e00ff */
[----:B------:R-:W-:Y:S01]  /*6c00*/  SHF.L.U32 R89, R31, 0x10, RZ ;  /* 0x000000101f597819 */ /* 0x000fe200000006ff */
[----:B------:R-:W-:Y:S01]  /*6c10*/  IMAD.U32 R47, R49, 0x10000, RZ ;  /* 0x00010000312f7824 */ /* 0x000fe200078e00ff */
[----:B------:R-:W-:Y:S01]  /*6c20*/  F2FP.BF16.F32.PACK_AB R40, R43, R40 ;  /* 0x000000282b28723e */ /* 0x000fe200000010ff */
[C---:B------:R-:W-:Y:S01]  /*6c30*/  FFMA.FTZ R85, R76.reuse, R85, R44 ;  /* 0x000000554c557223 */ /* 0x040fe2000001002c */
[----:B------:R-:W-:Y:S01]  /*6c40*/  FADD.FTZ R44, R71, -R41 ;  /* 0x80000029472c7221 */ /* 0x000fe20000010000 */
[----:B------:R-:W-:Y:S01]  /*6c50*/  FFMA.FTZ R87, R76, R87, R47 ;  /* 0x000000574c577223 */ /* 0x000fe2000001002f */
[----:B------:R-:W-:Y:S01]  /*6c60*/  SHF.L.U32 R47, R27, 0x10, RZ ;  /* 0x000000101b2f7819 */ /* 0x000fe200000006ff */
[----:B------:R-:W-:-:S02]  /*6c70*/  IMAD.U32 R77, R19, 0x10000, RZ ;  /* 0x00010000134d7824 */ /* 0x000fc400078e00ff */
[----:B------:R-:W-:Y:S01]  /*6c80*/  FMUL.FTZ R44, R45, R44 ;  /* 0x0000002c2d2c7220 */ /* 0x000fe20000410000 */
[----:B------:R-:W-:Y:S01]  /*6c90*/  IMAD.U32 R76, R23, 0x10000, RZ ;  /* 0x00010000174c7824 */ /* 0x000fe200078e00ff */
[----:B------:R-:W-:Y:S02]  /*6ca0*/  F2FP.BF16.F32.PACK_AB R42, R87, R42 ;  /* 0x0000002a572a723e */ /* 0x000fe400000010ff */
[C---:B------:R-:W-:Y:S01]  /*6cb0*/  FFMA.FTZ R88, R44.reuse, R47, R77 ;  /* 0x0000002f2c587223 */ /* 0x040fe2000001004d */
[----:B------:R-:W-:Y:S01]  /*6cc0*/  FFMA.FTZ R47, R44, R89, R76 ;  /* 0x000000592c2f7223 */ /* 0x000fe2000001004c */
[----:B------:R-:W-:Y:S01]  /*6cd0*/  FADD.FTZ R44, R84, -R41 ;  /* 0x80000029542c7221 */ /* 0x000fe20000010000 */
[----:B------:R-:W-:Y:S01]  /*6ce0*/  SHF.L.U32 R89, R6, 0x10, RZ ;  /* 0x0000001006597819 */ /* 0x000fe200000006ff */
[----:B------:R-:W-:Y:S01]  /*6cf0*/  IMAD.U32 R76, R52, 0x10000, RZ ;  /* 0x00010000344c7824 */ /* 0x000fe200078e00ff */
[----:B------:R-:W-:Y:S01]  /*6d00*/  F2FP.BF16.F32.PACK_AB R46, R85, R46 ;  /* 0x0000002e552e723e */ /* 0x000fe200000010ff */
[----:B------:R-:W-:Y:S01]  /*6d10*/  FMUL.FTZ R44, R45, R44 ;  /* 0x0000002c2d2c7220 */ /* 0x000fe20000410000 */
[----:B------:R-:W-:Y:S01]  /*6d20*/  SHF.L.U32 R45, R5, 0x10, RZ ;  /* 0x00000010052d7819 */ /* 0x000fe200000006ff */
[----:B------:R-:W-:-:S04]  /*6d30*/  IMAD.U32 R41, R51, 0x10000, RZ ;  /* 0x0001000033297824 */ /* 0x000fc800078e00ff */
[C---:B------:R-:W-:Y:S01]  /*6d40*/  FFMA.FTZ R89, R44.reuse, R89, R41 ;  /* 0x000000592c597223 */ /* 0x040fe20000010029 */
[----:B------:R-:W-:Y:S01]  /*6d50*/  FFMA.FTZ R90, R44, R45, R76 ;  /* 0x0000002d2c5a7223 */ /* 0x000fe2000001004c */
[----:B------:R-:W-:Y:S01]  /*6d60*/  F2FP.BF16.F32.PACK_AB R41, R83, R82 ;  /* 0x000000525329723e */ /* 0x000fe200000010ff */
[----:B------:R-:W0:Y:S02]  /*6d70*/  LDC.64 R76, c[0x0][0x428] ;  /* 0x00010a00ff4c7b82 */ /* 0x000e240000000a00 */
[----:B------:R-:W-:Y:S02]  /*6d80*/  F2FP.BF16.F32.PACK_AB R43, R89, R88 ;  /* 0x00000058592b723e */ /* 0x000fe400000010ff */
[----:B------:R-:W-:-:S04]  /*6d90*/  F2FP.BF16.F32.PACK_AB R47, R90, R47 ;  /* 0x0000002f5a2f723e */ /* 0x000fc800000010ff */
[----:B------:R-:W1:Y:S01]  /*6da0*/  LDC.64 R44, c[0x0][0x430] ;  /* 0x00010c00ff2c7b82 */ /* 0x000e620000000a00 */
[----:B0-----:R-:W-:-:S05]  /*6db0*/  IMAD.WIDE.U32 R76, R72, 0x10, R76 ;  /* 0x00000010484c7825 */ /* 0x001fca00078e004c */
[----:B------:R2:W-:Y:S01]  /*6dc0*/  STG.E.128 desc[UR8][R76.64], R40 ;  /* 0x000000284c007986 */ /* 0x0005e2000c101d08 */
[----:B-1----:R-:W-:Y:S01]  /*6dd0*/  IMAD.WIDE.U32 R82, R72, 0x10, R44 ;  /* 0x0000001048527825 */ /* 0x002fe200078e002c */
[----:B------:R-:W-:Y:S02]  /*6de0*/  F2FP.BF16.F32.PACK_AB R45, R86, R79 ;  /* 0x0000004f562d723e */ /* 0x000fe400000010ff */
[----:B------:R-:W-:-:S05]  /*6df0*/  F2FP.BF16.F32.PACK_AB R44, R80, R75 ;  /* 0x0000004b502c723e */ /* 0x000fca00000010ff */
[----:B------:R2:W-:Y:S02]  /*6e00*/  STG.E.128 desc[UR8][R82.64], R44 ;  /* 0x0000002c52007986 */ /* 0x0005e4000c101d08 */
.L_x_191:
[----:B------:R-:W-:Y:S05]  /*6e10*/  BSYNC.RECONVERGENT B0 ;  /* 0x0000000000007941 */ /* 0x000fea0003800200 */
.L_x_190:
[----:B-12---:R-:W1:Y:S02]  /*6e20*/  LDC.64 R40, c[0x0][0x380] ;  /* 0x0000e000ff287b82 */ /* 0x006e640000000a00 */
[----:B-1----:R-:W-:-:S04]  /*6e30*/  LEA R55, R40, R55, 0x2 ;  /* 0x0000003728377211 */ /* 0x002fc800078e10ff */
[----:B------:R-:W-:-:S13]  /*6e40*/  ISETP.GE.AND P0, PT, R55, R41, PT ;  /* 0x000000293700720c */ /* 0x000fda0003f06270 */
[----:B------:R-:W-:Y:S05]  /*6e50*/  @!P0 BRA `(.L_x_192) ;  /* 0xffffff9800fc8947 */ /* 0x000fea000383ffff */
[----:B------:R-:W-:Y:S05]  /*6e60*/  BSYNC B1 ;  /* 0x0000000000017941 */ /* 0x000fea0003800000 */
.L_x_90:
[----:B------:R-:W-:Y:S05]  /*6e70*/  EXIT ;  /* 0x000000000000794d */ /* 0x000fea0003800000 */
.L_x_189:
[----:B------:R-:W-:Y:S01]  /*6e80*/  HFMA2 R77, -RZ, RZ, 0, 5.9604644775390625e-08 ;  /* 0x00000001ff4d7431 */ /* 0x000fe200000001ff */
[----:B------:R-:W-:Y:S01]  /*6e90*/  BSSY B0, `(.L_x_193) ;  /* 0x0000007000007945 */ /* 0x000fe20003800000 */
[----:B------:R-:W-:Y:S01]  /*6ea0*/  IMAD.MOV.U32 R80, RZ, RZ, R41 ;  /* 0x000000ffff507224 */ /* 0x000fe200078e0029 */
[----:B------:R-:W-:Y:S01]  /*6eb0*/  MOV R75, 0xffffffff ;  /* 0xffffffff004b7802 */ /* 0x000fe20000000f00 */
[----:B------:R-:W-:-:S07]  /*6ec0*/  IMAD.MOV.U32 R82, RZ, RZ, 0x1f ;  /* 0x0000001fff527424 */ /* 0x000fce00078e00ff */
[----:B------:R-:W-:Y:S05]  /*6ed0*/  WARPSYNC.COLLECTIVE R75, `(.L_x_194) ;  /* 0x000000004b087348 */ /* 0x000fea0003c00000 */
[----:B------:R0:W1:Y:S02]  /*6ee0*/  SHFL.BFLY P3, R76, R80, R77, R82 ;  /* 0x0c00004d504c7389 */ /* 0x0000640000060052 */
[----:B01----:R-:W-:Y:S05]  /*6ef0*/  ENDCOLLECTIVE ;  /* 0x000000000000791b */ /* 0x003fea0003800000 */
.L_x_194:
[----:B------:R-:W-:Y:S05]  /*6f00*/  BSYNC B0 ;  /* 0x0000000000007941 */ /* 0x000fea0003800000 */
.L_x_193:
[----:B------:R-:W-:Y:S02]  /*6f10*/  IMAD.MOV.U32 R40, RZ, RZ, R76 ;  /* 0x000000ffff287224 */ /* 0x000fe400078e004c */
[----:B------:R-:W-:Y:S02]  /*6f20*/  HFMA2 R82, -RZ, RZ, 0, 1.847743988037109375e-06 ;  /* 0x0000001fff527431 */ /* 0x000fe400000001ff */
[----:B------:R-:W-:Y:S01]  /*6f30*/  IMAD.MOV.U32 R77, RZ, RZ, 0x2 ;  /* 0x00000002ff4d7424 */ /* 0x000fe200078e00ff */
[----:B------:R-:W0:Y:S01]  /*6f40*/  LDC R44, c[0x0][0x400] ;  /* 0x00010000ff2c7b82 */ /* 0x000e220000000800 */
[----:B------:R-:W-:Y:S01]  /*6f50*/  FADD.FTZ R42, R41, R40 ;  /* 0x00000028292a7221 */ /* 0x000fe20000010000 */
[----:B------:R-:W-:-:S04]  /*6f60*/  IMAD.MOV.U32 R75, RZ, RZ, -0x1 ;  /* 0xffffffffff4b7424 */ /* 0x000fc800078e00ff */
[----:B------:R-:W-:-:S07]  /*6f70*/  MOV R80, R42 ;  /* 0x0000002a00507202 */ /* 0x000fce0000000f00 */
[----:B0-----:R-:W-:Y:S05]  /*6f80*/  WARPSYNC.COLLECTIVE R75, `(.L_x_195) ;  /* 0x000000004b087348 */ /* 0x001fea0003c00000 */
[----:B------:R1:W2:Y:S02]  /*6f90*/  SHFL.BFLY P3, R76, R80, R77, R82 ;  /* 0x0c00004d504c7389 */ /* 0x0002a40000060052 */
[----:B012---:R-:W-:Y:S05]  /*6fa0*/  ENDCOLLECTIVE ;  /* 0x000000000000791b */ /* 0x007fea0003800000 */
.L_x_195:
[----:B------:R-:W-:Y:S01]  /*6fb0*/  HFMA2 R77, -RZ, RZ, 0, 2.384185791015625e-07 ;  /* 0x00000004ff4d7431 */ /* 0x000fe200000001ff */
[----:B------:R-:W-:-:S05]  /*6fc0*/  MOV R43, R76 ;  /* 0x0000004c002b7202 */ /* 0x000fca0000000f00 */
[----:B------:R-:W-:-:S04]  /*6fd0*/  FADD.FTZ R43, R42, R43 ;  /* 0x0000002b2a2b7221 */ /* 0x000fc80000010000 */
[----:B------:R-:W-:-:S07]  /*6fe0*/  IMAD.MOV.U32 R80, RZ, RZ, R43 ;  /* 0x000000ffff507224 */ /* 0x000fce00078e002b */
[----:B------:R-:W-:Y:S05]  /*6ff0*/  WARPSYNC.COLLECTIVE R75, `(.L_x_196) ;  /* 0x000000004b087348 */ /* 0x000fea0003c00000 */
[----:B------:R0:W1:Y:S02]  /*7000*/  SHFL.BFLY P3, R76, R80, R77, R82 ;  /* 0x0c00004d504c7389 */ /* 0x0000640000060052 */
[----:B01----:R-:W-:Y:S05]  /*7010*/  ENDCOLLECTIVE ;  /* 0x000000000000791b */ /* 0x003fea0003800000 */
.L_x_196:
[----:B------:R-:W-:Y:S02]  /*7020*/  IMAD.MOV.U32 R77, RZ, RZ, 0x8 ;  /* 0x00000008ff4d7424 */ /* 0x000fe400078e00ff */
[----:B------:R-:W-:-:S04]  /*7030*/  IMAD.MOV.U32 R40, RZ, RZ, R76 ;  /* 0x000000ffff287224 */ /* 0x000fc800078e004c */
[----:B------:R-:W-:-:S05]  /*7040*/  FADD.FTZ R45, R43, R40 ;  /* 0x000000282b2d7221 */ /* 0x000fca0000010000 */
[----:B------:R-:W-:-:S07]  /*7050*/  MOV R80, R45 ;  /* 0x0000002d00507202 */ /* 0x000fce0000000f00 */
[----:B------:R-:W-:Y:S05]  /*7060*/  WARPSYNC.COLLECTIVE R75, `(.L_x_197) ;  /* 0x000000004b087348 */ /* 0x000fea0003c00000 */
[----:B------:R0:W1:Y:S02]  /*7070*/  SHFL.BFLY P3, R76, R80, R77, R82 ;  /* 0x0c00004d504c7389 */ /* 0x0000640000060052 */
[----:B01----:R-:W-:Y:S05]  /*7080*/  ENDCOLLECTIVE ;  /* 0x000000000000791b */ /* 0x003fea0003800000 */
.L_x_197:
[----:B------:R-:W-:Y:S01]  /*7090*/  HFMA2 R77, -RZ, RZ, 0, 9.5367431640625e-07 ;  /* 0x00000010ff4d7431 */ /* 0x000fe200000001ff */
[----:B------:R-:W-:-:S05]  /*70a0*/  MOV R40, R76 ;  /* 0x0000004c00287202 */ /* 0x000fca0000000f00 */
[----:B------:R-:W-:-:S04]  /*70b0*/  FADD.FTZ R46, R45, R40 ;  /* 0x000000282d2e7221 */ /* 0x000fc80000010000 */
[----:B------:R-:W-:-:S07]  /*70c0*/  IMAD.MOV.U32 R80, RZ, RZ, R46 ;  /* 0x000000ffff507224 */ /* 0x000fce00078e002e */
[----:B------:R-:W-:Y:S05]  /*70d0*/  WARPSYNC.COLLECTIVE R75, `(.L_x_198) ;  /* 0x000000004b087348 */ /* 0x000fea0003c00000 */
[----:B------:R0:W1:Y:S02]  /*70e0*/  SHFL.BFLY P3, R76, R80, R77, R82 ;  /* 0x0c00004d504c7389 */ /* 0x0000640000060052 */
[----:B01----:R-:W-:Y:S05]  /*70f0*/  ENDCOLLECTIVE ;  /* 0x000000000000791b */ /* 0x003fea0003800000 */
.L_x_198:
[----:B------:R-:W-:Y:S02]  /*7100*/  IMAD.MOV.U32 R77, RZ, RZ, 0x1 ;  /* 0x00000001ff4d7424 */ /* 0x000fe400078e00ff */
        /* <DEDUP_REMOVED lines=25> */
.L_x_199:
[----:B------:R-:W-:Y:S01]  /*72a0*/  HFMA2 R77, -RZ, RZ, 0, 1.1920928955078125e-07 ;  /* 0x00000002ff4d7431 */ /* 0x000fe200000001ff */
[----:B------:R-:W-:-:S05]  /*72b0*/  MOV R41, R76 ;  /* 0x0000004c00297202 */ /* 0x000fca0000000f00 */
[----:B------:R-:W-:-:S04]  /*72c0*/  FADD.FTZ R41, R40, R41 ;  /* 0x0000002928297221 */ /* 0x000fc80000010000 */
[----:B------:R-:W-:-:S07]  /*72d0*/  IMAD.MOV.U32 R80, RZ, RZ, R41 ;  /* 0x000000ffff507224 */ /* 0x000fce00078e0029 */
[----:B------:R-:W-:Y:S05]  /*72e0*/  WARPSYNC.COLLECTIVE R75, `(.L_x_200) ;  /* 0x000000004b087348 */ /* 0x000fea0003c00000 */
[----:B------:R0:W1:Y:S02]  /*72f0*/  SHFL.BFLY P3, R76, R80, R77, R82 ;  /* 0x0c00004d504c7389 */ /* 0x0000640000060052 */
[----:B01----:R-:W-:Y:S05]  /*7300*/  ENDCOLLECTIVE ;  /* 0x000000000000791b */ /* 0x003fea0003800000 */
.L_x_200:
[----:B------:R-:W-:Y:S02]  /*7310*/  IMAD.MOV.U32 R77, RZ, RZ, 0x4 ;  /* 0x00000004ff4d7424 */ /* 0x000fe400078e00ff */
[----:B------:R-:W-:-:S04]  /*7320*/  IMAD.MOV.U32 R42, RZ, RZ, R76 ;  /* 0x000000ffff2a7224 */ /* 0x000fc800078e004c */
[----:B------:R-:W-:-:S05]  /*7330*/  FADD.FTZ R42, R41, R42 ;  /* 0x0000002a292a7221 */ /* 0x000fca0000010000 */
[----:B------:R-:W-:-:S07]  /*7340*/  MOV R80, R42 ;  /* 0x0000002a00507202 */ /* 0x000fce0000000f00 */
[----:B------:R-:W-:Y:S05]  /*7350*/  WARPSYNC.COLLECTIVE R75, `(.L_x_201) ;  /* 0x000000004b087348 */ /* 0x000fea0003c00000 */
[----:B------:R0:W1:Y:S02]  /*7360*/  SHFL.BFLY P3, R76, R80, R77, R82 ;  /* 0x0c00004d504c7389 */ /* 0x0000640000060052 */
[----:B01----:R-:W-:Y:S05]  /*7370*/  ENDCOLLECTIVE ;  /* 0x000000000000791b */ /* 0x003fea0003800000 */
.L_x_201:
[----:B------:R-:W-:Y:S01]  /*7380*/  HFMA2 R77, -RZ, RZ, 0, 4.76837158203125e-07 ;  /* 0x00000008ff4d7431 */ /* 0x000fe200000001ff */
[----:B------:R-:W-:-:S05]  /*7390*/  MOV R43, R76 ;  /* 0x0000004c002b7202 */ /* 0x000fca0000000f00 */
[----:B------:R-:W-:-:S04]  /*73a0*/  FADD.FTZ R43, R42, R43 ;  /* 0x0000002b2a2b7221 */ /* 0x000fc80000010000 */
[----:B------:R-:W-:-:S07]  /*73b0*/  IMAD.MOV.U32 R80, RZ, RZ, R43 ;  /* 0x000000ffff507224 */ /* 0x000fce00078e002b */
[----:B------:R-:W-:Y:S05]  /*73c0*/  WARPSYNC.COLLECTIVE R75, `(.L_x_202) ;  /* 0x000000004b087348 */ /* 0x000fea0003c00000 */
[----:B------:R0:W1:Y:S02]  /*73d0*/  SHFL.BFLY P3, R76, R80, R77, R82 ;  /* 0x0c00004d504c7389 */ /* 0x0000640000060052 */
[----:B01----:R-:W-:Y:S05]  /*73e0*/  ENDCOLLECTIVE ;  /* 0x000000000000791b */ /* 0x003fea0003800000 */
.L_x_202:
[----:B------:R-:W-:Y:S02]  /*73f0*/  IMAD.MOV.U32 R77, RZ, RZ, 0x10 ;  /* 0x00000010ff4d7424 */ /* 0x000fe400078e00ff */
[----:B------:R-:W-:-:S04]  /*7400*/  IMAD.MOV.U32 R46, RZ, RZ, R76 ;  /* 0x000000ffff2e7224 */ /* 0x000fc800078e004c */
[----:B------:R-:W-:-:S05]  /*7410*/  FADD.FTZ R46, R43, R46 ;  /* 0x0000002e2b2e7221 */ /* 0x000fca0000010000 */
[----:B------:R-:W-:-:S07]  /*7420*/  MOV R80, R46 ;  /* 0x0000002e00507202 */ /* 0x000fce0000000f00 */
[----:B------:R-:W-:Y:S05]  /*7430*/  WARPSYNC.COLLECTIVE R75, `(.L_x_203) ;  /* 0x000000004b087348 */ /* 0x000fea0003c00000 */
[----:B------:R0:W1:Y:S02]  /*7440*/  SHFL.BFLY P3, R76, R80, R77, R82 ;  /* 0x0c00004d504c7389 */ /* 0x0000640000060052 */
[----:B01----:R-:W-:Y:S05]  /*7450*/  ENDCOLLECTIVE ;  /* 0x000000000000791b */ /* 0x003fea0003800000 */
.L_x_203:
[----:B------:R-:W-:Y:S01]  /*7460*/  MOV R45, R76 ;  /* 0x0000004c002d7202 */ /* 0x000fe20000000f00 */
[----:B------:R-:W-:Y:S06]  /*7470*/  BRA `(.L_x_204) ;  /* 0xfffffff000e87947 */ /* 0x000fec000383ffff */
.L_x_205:
        /* <DEDUP_REMOVED lines=16> */
.L_x_5919:


//--------------------- .text._ZN10layer_norm31ln_parallel_residual_fwd_kernelINS_13Kernel_traitsI13__nv_bfloat16S2_S2_S2_fjLj256ELj1ELj4ELj1ELj16ENS_18Kernel_traits_baseILj256ES2_S2_S2_S2_fjLj128EEEEELb1ELb0ELb1EEEvNS_9FwdParamsE --------------------------
	.section	.text._ZN10layer_norm31ln_parallel_residual_fwd_kernelINS_13Kernel_traitsI13__nv_bfloat16S2_S2_S2_fjLj256ELj1ELj4ELj1ELj16ENS_18Kernel_traits_baseILj256ES2_S2_S2_S2_fjLj128EEEEELb1ELb0ELb1EEEvNS_9FwdParamsE,"ax",@progbits
	.align	128
        .global         _ZN10layer_norm31ln_parallel_residual_fwd_kernelINS_13Kernel_traitsI13__nv_bfloat16S2_S2_S2_fjLj256ELj1ELj4ELj1ELj16ENS_18Kernel_traits_baseILj256ES2_S2_S2_S2_fjLj128EEEEELb1ELb0ELb1EEEvNS_9FwdParamsE
        .type           _ZN10layer_norm31ln_parallel_residual_fwd_kernelINS_13Kernel_traitsI13__nv_bfloat16S2_S2_S2_fjLj256ELj1ELj4ELj1ELj16ENS_18Kernel_traits_baseILj256ES2_S2_S2_S2_fjLj128EEEEELb1ELb0ELb1EEEvNS_9FwdParamsE,@function
        .size           _ZN10layer_norm31ln_parallel_residual_fwd_kernelINS_13Kernel_traitsI13__nv_bfloat16S2_S2_S2_fjLj256ELj1ELj4ELj1ELj16ENS_18Kernel_traits_baseILj256ES2_S2_S2_S2_fjLj128EEEEELb1ELb0ELb1EEEvNS_9FwdParamsE,(.L_x_5920 - _ZN10layer_norm31ln_parallel_residual_fwd_kernelINS_13Kernel_traitsI13__nv_bfloat16S2_S2_S2_fjLj256ELj1ELj4ELj1ELj16ENS_18Kernel_traits_baseILj256ES2_S2_S2_S2_fjLj128EEEEELb1ELb0ELb1EEEvNS_9FwdParamsE)
        .other          _ZN10layer_norm31ln_parallel_residual_fwd_kernelINS_13Kernel_traitsI13__nv_bfloat16S2_S2_S2_fjLj256ELj1ELj4ELj1ELj16ENS_18Kernel_traits_baseILj256ES2_S2_S2_S2_fjLj128EEEEELb1ELb0ELb1EEEvNS_9FwdParamsE,@"STO_CUDA_ENTRY STV_DEFAULT"
_ZN10layer_norm31ln_parallel_residual_fwd_kernelINS_13Kernel_traitsI13__nv_bfloat16S2_S2_S2_fjLj256ELj1ELj4ELj1ELj16ENS_18Kernel_traits_baseILj256ES2_S2_S2_S2_fjLj128EEEEELb1ELb0ELb1EEEvNS_9FwdParamsE:
.text._ZN10layer_norm31ln_parallel_residual_fwd_kernelINS_13Kernel_traitsI13__nv_bfloat16S2_S2_S2_fjLj256ELj1ELj4ELj1ELj16ENS_18Kernel_traits_baseILj256ES2_S2_S2_S2_fjLj128EEEEELb1ELb0ELb1EEEvNS_9FwdParamsE:
[----:B------:R-:W-:Y:S01]  /*0000*/  LDC R1, c[0x0][0x37c] ;  /* 0x0000df00ff017b82 */ /* 0x000fe20000000800 */
[----:B------:R-:W0:Y:S01]  /*0010*/  LDCU.64 UR10, c[0x0][0x438] ;  /* 0x00008700ff0a77ac */ /* 0x000e220008000a00 */
[----:B------:R-:W1:Y:S01]  /*0020*/  LDCU.64 UR12, c[0x0][0x440] ;  /* 0x00008800ff0c77ac */ /* 0x000e620008000a00 */
[----:B------:R-:W2:Y:S01]  /*0030*/  S2R R53, SR_TID.X ;  /* 0x0000000000357919 */ /* 0x000ea20000002100 */
[----:B------:R-:W3:Y:S01]  /*0040*/  LDCU.U8 UR4, c[0x0][0x464] ;  /* 0x00008c80ff0477ac */ /* 0x000ee20008000000 */
[----:B------:R-:W4:Y:S01]  /*0050*/  LDCU.64 UR6, c[0x0][0x450] ;  /* 0x00008a00ff0677ac */ /* 0x000f220008000a00 */
[----:B------:R-:W2:Y:S01]  /*0060*/  LDCU.64 UR8, c[0x0][0x358] ;  /* 0x00006b00ff0877ac */ /* 0x000ea20008000a00 */
[----:B0-----:R-:W-:Y:S01]  /*0070*/  ISETP.NE.U32.AND P0, PT, RZ, UR10, PT ;  /* 0x0000000aff007c0c */ /* 0x001fe2000bf05070 */
[----:B------:R-:W0:Y:S01]  /*0080*/  LDC R0, c[0x0][0x458] ;  /* 0x00011600ff007b82 */ /* 0x000e220000000800 */
[----:B------:R-:W0:Y:S01]  /*0090*/  LDCU UR10, c[0x0][0x384] ;  /* 0x00007080ff0a77ac */ /* 0x000e220008000800 */
[----:B-1----:R-:W-:-:S02]  /*00a0*/  ISETP.NE.U32.AND P1, PT, RZ, UR12, PT ;  /* 0x0000000cff007c0c */ /* 0x002fc4000bf25070 */
[----:B------:R-:W-:Y:S02]  /*00b0*/  ISETP.NE.AND.EX P0, PT, RZ, UR11, PT, P0 ;  /* 0x0000000bff007c0c */ /* 0x000fe4000bf05300 */
[----:B------:R-:W-:Y:S02]  /*00c0*/  ISETP.NE.AND.EX P1, PT, RZ, UR13, PT, P1 ;  /* 0x0000000dff007c0c */ /* 0x000fe4000bf25310 */
[----:B------:R-:W1:Y:S01]  /*00d0*/  LDC R15, c[0x0][0x45c] ;  /* 0x00011700ff0f7b82 */ /* 0x000e620000000800 */
[----:B---3--:R-:W-:Y:S01]  /*00e0*/  ISETP.NE.AND P2, PT, RZ, UR4, PT ;  /* 0x00000004ff007c0c */ /* 0x008fe2000bf45270 */
[----:B----4-:R-:W-:Y:S02]  /*00f0*/  IMAD.U32 R2, RZ, RZ, UR6 ;  /* 0x00000006ff027e24 */ /* 0x010fe4000f8e00ff */
[----:B------:R-:W-:-:S05]  /*0100*/  IMAD.U32 R3, RZ, RZ, UR7 ;  /* 0x00000007ff037e24 */ /* 0x000fca000f8e00ff */
[----:B------:R-:W3:Y:S01]  /*0110*/  @P0 LDC.64 R6, c[0x0][0x438] ;  /* 0x00010e00ff060b82 */ /* 0x000ee20000000a00 */
[----:B--2---:R-:W-:Y:S02]  /*0120*/  LOP3.LUT R57, R53, 0x1f, RZ, 0xc0, !PT ;  /* 0x0000001f35397812 */ /* 0x004fe400078ec0ff */
[----:B------:R-:W-:Y:S02]  /*0130*/  @!P0 CS2R R48, SRZ ;  /* 0x0000000000308805 */ /* 0x000fe4000001ff00 */
[----:B------:R-:W-:Y:S01]  /*0140*/  @!P0 CS2R R50, SRZ ;  /* 0x0000000000328805 */ /* 0x000fe2000001ff00 */
[----:B------:R-:W2:Y:S01]  /*0150*/  @P2 LDG.E.64 R2, desc[UR8][R2.64] ;  /* 0x0000000802022981 */ /* 0x000ea2000c1e1b00 */
[----:B0-----:R-:W-:Y:S01]  /*0160*/  @P2 MOV R4, R0 ;  /* 0x0000000000042202 */ /* 0x001fe20000000f00 */
[----:B------:R-:W0:Y:S01]  /*0170*/  @P1 LDC.64 R8, c[0x0][0x440] ;  /* 0x00011000ff081b82 */ /* 0x000e220000000a00 */
[----:B-1----:R-:W-:Y:S01]  /*0180*/  @P2 IMAD.MOV.U32 R5, RZ, RZ, R15 ;  /* 0x000000ffff052224 */ /* 0x002fe200078e000f */
[----:B------:R-:W-:-:S02]  /*0190*/  @!P1 CS2R R44, SRZ ;  /* 0x00000000002c9805 */ /* 0x000fc4000001ff00 */
[----:B------:R-:W-:Y:S02]  /*01a0*/  @!P1 CS2R R46, SRZ ;  /* 0x00000000002e9805 */ /* 0x000fe4000001ff00 */
[----:B------:R3:W5:Y:S02]  /*01b0*/  @P2 LDG.E.64 R12, desc[UR8][R4.64] ;  /* 0x00000008040c2981 */ /* 0x000764000c1e1b00 */
[----:B------:R-:W1:Y:S01]  /*01c0*/  S2UR UR5, SR_CTAID.X ;  /* 0x00000000000579c3 */ /* 0x000e620000002500 */
[----:B------:R-:W-:-:S07]  /*01d0*/  SHF.R.U32.HI R58, RZ, 0x5, R53 ;  /* 0x00000005ff3a7819 */ /* 0x000fce0000011635 */
[----:B------:R-:W4:Y:S01]  /*01e0*/  LDC R10, c[0x0][0x360] ;  /* 0x0000d800ff0a7b82 */ /* 0x000f220000000800 */
[----:B---3--:R-:W-:-:S04]  /*01f0*/  @P0 IMAD.WIDE.U32 R4, R57, 0x10, R6 ;  /* 0x0000001039040825 */ /* 0x008fc800078e0006 */
[----:B0-----:R-:W-:Y:S01]  /*0200*/  @P1 IMAD.WIDE.U32 R6, R57, 0x10, R8 ;  /* 0x0000001039061825 */ /* 0x001fe200078e0008 */
[----:B------:R0:W5:Y:S04]  /*0210*/  @P0 LDG.E.128 R48, desc[UR8][R4.64] ;  /* 0x0000000804300981 */ /* 0x000168000c1e1d00 */
[----:B------:R0:W5:Y:S01]  /*0220*/  @P1 LDG.E.128 R44, desc[UR8][R6.64] ;  /* 0x00000008062c1981 */ /* 0x000162000c1e1d00 */
[----:B-1----:R-:W-:-:S06]  /*0230*/  USHF.L.U32 UR4, UR5, 0x2, URZ ;  /* 0x0000000205047899 */ /* 0x002fcc00080006ff */
[----:B------:R-:W-:Y:S01]  /*0240*/  LOP3.LUT R58, R58, UR4, RZ, 0xfc, !PT ;  /* 0x000000043a3a7c12 */ /* 0x000fe2000f8efcff */
[----:B----4-:R-:W-:-:S03]  /*0250*/  IMAD R53, R10, UR5, R53 ;  /* 0x000000050a357c24 */ /* 0x010fc6000f8e0235 */
[----:B------:R-:W-:Y:S02]  /*0260*/  ISETP.GE.AND P3, PT, R58, UR10, PT ;  /* 0x0000000a3a007c0c */ /* 0x000fe4000bf66270 */
[----:B--2---:R-:W-:Y:S02]  /*0270*/  @P2 R2UR UR6, R2 ;  /* 0x00000000020622ca */ /* 0x004fe400000e0000 */
[----:B------:R-:W-:-:S09]  /*0280*/  @P2 R2UR UR7, R3 ;  /* 0x00000000030722ca */ /* 0x000fd200000e0000 */
[----:B0-----:R-:W-:Y:S06]  /*0290*/  @P3 EXIT ;  /* 0x000000000000394d */ /* 0x001fec0003800000 */
[----:B------:R-:W0:Y:S08]  /*02a0*/  LDC.64 R8, c[0x0][0x3d0] ;  /* 0x0000f400ff087b82 */ /* 0x000e300000000a00 */
[----:B------:R-:W1:Y:S08]  /*02b0*/  LDC.64 R4, c[0x0][0x3d8] ;  /* 0x0000f600ff047b82 */ /* 0x000e700000000a00 */
[----:B------:R-:W2:Y:S01]  /*02c0*/  @P2 LDC R3, c[0x0][0x460] ;  /* 0x00011800ff032b82 */ /* 0x000ea20000000800 */
[----:B------:R-:W-:-:S02]  /*02d0*/  UIADD3 UR14, UPT, UPT, UR7, -0x4498517b, URZ ;  /* 0xbb67ae85070e7890 */ /* 0x000fc4000fffe0ff */
[----:B------:R-:W-:Y:S02]  /*02e0*/  UIADD3 UR13, UPT, UPT, UR6, -0x61c88647, URZ ;  /* 0x9e3779b9060d7890 */ /* 0x000fe4000fffe0ff */
[----:B------:R-:W-:Y:S02]  /*02f0*/  UIADD3 UR15, UPT, UPT, UR6, 0x3c6ef372, URZ ;  /* 0x3c6ef372060f7890 */ /* 0x000fe4000fffe0ff */
[----:B------:R-:W-:Y:S01]  /*0300*/  UIADD3 UR16, UPT, UPT, UR7, 0x76cf5d0a, URZ ;  /* 0x76cf5d0a07107890 */ /* 0x000fe2000fffe0ff */
[C---:B0-----:R-:W-:Y:S01]  /*0310*/  IMAD.WIDE.U32 R8, R57.reuse, 0x10, R8 ;  /* 0x0000001039087825 */ /* 0x041fe200078e0008 */
[----:B------:R-:W-:Y:S02]  /*0320*/  UIADD3 UR18, UPT, UPT, UR7, 0x32370b8f, URZ ;  /* 0x32370b8f07127890 */ /* 0x000fe4000fffe0ff */
[----:B------:R-:W-:Y:S02]  /*0330*/  UIADD3 UR17, UPT, UPT, UR6, -0x255992d5, URZ ;  /* 0xdaa66d2b06117890 */ /* 0x000fe4000fffe0ff */
[----:B------:R-:W-:Y:S01]  /*0340*/  UIADD3 UR19, UPT, UPT, UR6, 0x78dde6e4, URZ ;  /* 0x78dde6e406137890 */ /* 0x000fe2000fffe0ff */
[----:B------:R-:W3:Y:S01]  /*0350*/  LDG.E.128 R8, desc[UR8][R8.64] ;  /* 0x0000000808087981 */ /* 0x000ee2000c1e1d00 */
[----:B------:R-:W-:Y:S01]  /*0360*/  UIADD3 UR20, UPT, UPT, UR7, -0x126145ec, URZ ;  /* 0xed9eba1407147890 */ /* 0x000fe2000fffe0ff */
[----:B-1----:R-:W-:Y:S01]  /*0370*/  IMAD.WIDE.U32 R4, R57, 0x10, R4 ;  /* 0x0000001039047825 */ /* 0x002fe200078e0004 */
[----:B------:R-:W-:-:S02]  /*0380*/  UIADD3 UR22, UPT, UPT, UR7, -0x56f99767, URZ ;  /* 0xa906689907167890 */ /* 0x000fc4000fffe0ff */
[----:B------:R-:W-:Y:S02]  /*0390*/  UIADD3 UR21, UPT, UPT, UR6, 0x1715609d, URZ ;  /* 0x1715609d06157890 */ /* 0x000fe4000fffe0ff */
[----:B------:R-:W-:Y:S01]  /*03a0*/  UIADD3 UR23, UPT, UPT, UR6, -0x4ab325aa, URZ ;  /* 0xb54cda5606177890 */ /* 0x000fe2000fffe0ff */
[----:B------:R-:W4:Y:S01]  /*03b0*/  LDG.E.128 R4, desc[UR8][R4.64] ;  /* 0x0000000804047981 */ /* 0x000f22000c1e1d00 */
[----:B------:R-:W-:Y:S01]  /*03c0*/  UIADD3 UR24, UPT, UPT, UR7, 0x646e171e, URZ ;  /* 0x646e171e07187890 */ /* 0x000fe2000fffe0ff */
[----:B--2--5:R-:W-:Y:S01]  /*03d0*/  @P2 IADD3 R0, P0, PT, R12, R3, RZ ;  /* 0x000000030c002210 */ /* 0x024fe20007f1e0ff */
[----:B------:R-:W-:Y:S01]  /*03e0*/  IMAD.HI.U32 R3, R53, -0x326172a9, RZ ;  /* 0xcd9e8d5735037827 */ /* 0x000fe200078e00ff */
[----:B------:R-:W-:Y:S01]  /*03f0*/  UIADD3 UR26, UPT, UPT, UR7, 0x1fd5c5a3, URZ ;  /* 0x1fd5c5a3071a7890 */ /* 0x000fe2000fffe0ff */
[----:B------:R-:W-:Y:S01]  /*0400*/  PRMT R18, R51, 0x7632, R18 ;  /* 0x0000763233127816 */ /* 0x000fe20000000012 */
[----:B------:R-:W0:Y:S01]  /*0410*/  LDCU.64 UR4, c[0x0][0x398] ;  /* 0x00007300ff0477ac */ /* 0x000e220008000a00 */
[----:B------:R-:W-:Y:S01]  /*0420*/  @P2 IMAD.X R15, RZ, RZ, R13, P0 ;  /* 0x000000ffff0f2224 */ /* 0x000fe200000e060d */
[----:B------:R-:W-:Y:S01]  /*0430*/  PRMT R17, R50, 0x7632, R17 ;  /* 0x0000763232117816 */ /* 0x000fe20000000011 */
[----:B------:R-:W-:Y:S01]  /*0440*/  IMAD R13, R53, -0x326172a9, RZ ;  /* 0xcd9e8d57350d7824 */ /* 0x000fe200078e02ff */
[----:B------:R-:W-:Y:S01]  /*0450*/  UIADD3 UR25, UPT, UPT, UR6, 0x5384540f, URZ ;  /* 0x5384540f06197890 */ /* 0x000fe2000fffe0ff */
[----:B------:R-:W-:Y:S01]  /*0460*/  BSSY B0, `(.L_x_206) ;  /* 0x000069c000007945 */ /* 0x000fe20003800000 */
[--C-:B------:R-:W-:Y:S01]  /*0470*/  SHF.R.U64 R56, R0, 0x2, R15.reuse ;  /* 0x0000000200387819 */ /* 0x100fe2000000120f */
[----:B------:R-:W-:Y:S01]  /*0480*/  UIADD3 UR27, UPT, UPT, UR6, -0xe443238, URZ ;  /* 0xf1bbcdc8061b7890 */ /* 0x000fe2000fffe0ff */
[----:B------:R-:W-:Y:S01]  /*0490*/  SHF.R.U32.HI R52, RZ, 0x2, R15 ;  /* 0x00000002ff347819 */ /* 0x000fe2000001160f */
[----:B------:R-:W-:Y:S01]  /*04a0*/  UIADD3 UR28, UPT, UPT, UR7, -0x24c28bd8, URZ ;  /* 0xdb3d7428071c7890 */ /* 0x000fe2000fffe0ff */
[----:B------:R-:W-:Y:S01]  /*04b0*/  SHF.L.U32 R51, R51, 0x10, RZ ;  /* 0x0000001033337819 */ /* 0x000fe200000006ff */
[----:B------:R-:W-:Y:S01]  /*04c0*/  IMAD.HI.U32 R2, R56, -0x2daee0ad, RZ ;  /* 0xd2511f5338027827 */ /* 0x000fe200078e00ff */
[----:B------:R-:W-:Y:S01]  /*04d0*/  LOP3.LUT R3, R52, UR6, R3, 0x96, !PT ;  /* 0x0000000634037c12 */ /* 0x000fe2000f8e9603 */
[----:B------:R-:W-:Y:S01]  /*04e0*/  UIADD3 UR30, UPT, UPT, UR7, -0x695add53, URZ ;  /* 0x96a522ad071e7890 */ /* 0x000fe2000fffe0ff */
[----:B------:R-:W-:Y:S01]  /*04f0*/  LOP3.LUT R83, R0, 0x3, RZ, 0xc0, !PT ;  /* 0x0000000300537812 */ /* 0x000fe200078ec0ff */
[----:B------:R-:W-:Y:S01]  /*0500*/  IMAD R15, R56, -0x2daee0ad, RZ ;  /* 0xd2511f53380f7824 */ /* 0x000fe200078e02ff */
[----:B------:R-:W-:Y:S01]  /*0510*/  LOP3.LUT R2, R2, UR7, RZ, 0x3c, !PT ;  /* 0x0000000702027c12 */ /* 0x000fe2000f8e3cff */
[----:B------:R-:W-:Y:S01]  /*0520*/  IMAD.HI.U32 R14, R3, -0x2daee0ad, RZ ;  /* 0xd2511f53030e7827 */ /* 0x000fe200078e00ff */
[----:B0-----:R-:W-:Y:S01]  /*0530*/  UISETP.NE.U32.AND UP0, UPT, UR4, URZ, UPT ;  /* 0x000000ff0400728c */ /* 0x001fe2000bf05070 */
[----:B------:R-:W-:Y:S01]  /*0540*/  SHF.L.U32 R17, R17, 0x10, RZ ;  /* 0x0000001011117819 */ /* 0x000fe200000006ff */
[----:B------:R-:W0:Y:S01]  /*0550*/  LDCU.U8 UR4, c[0x0][0x410] ;  /* 0x00008200ff0477ac */ /* 0x000e220008000000 */
[----:B------:R-:W-:Y:S01]  /*0560*/  IMAD.HI.U32 R12, R2, -0x326172a9, RZ ;  /* 0xcd9e8d57020c7827 */ /* 0x000fe200078e00ff */
[----:B------:R-:W-:Y:S01]  /*0570*/  LOP3.LUT R14, R15, UR14, R14, 0x96, !PT ;  /* 0x0000000e0f0e7c12 */ /* 0x000fe2000f8e960e */
[----:B------:R-:W-:-:S02]  /*0580*/  UIADD3 UR29, UPT, UPT, UR6, -0x700cb87f, URZ ;  /* 0x8ff34781061d7890 */ /* 0x000fc4000fffe0ff */
[----:B------:R-:W-:Y:S01]  /*0590*/  IMAD R16, R3, -0x2daee0ad, RZ ;  /* 0xd2511f5303107824 */ /* 0x000fe200078e02ff */
[----:B------:R-:W-:Y:S01]  /*05a0*/  LOP3.LUT R12, R13, UR13, R12, 0x96, !PT ;  /* 0x0000000d0d0c7c12 */ /* 0x000fe2000f8e960c */
[----:B------:R-:W-:Y:S01]  /*05b0*/  IMAD R3, R2, -0x326172a9, RZ ;  /* 0xcd9e8d5702037824 */ /* 0x000fe200078e02ff */
[----:B------:R-:W-:Y:S01]  /*05c0*/  UISETP.NE.AND.EX UP0, UPT, UR5, URZ, UPT, UP0 ;  /* 0x000000ff0500728c */ /* 0x000fe2000bf05300 */
[----:B------:R-:W-:Y:S01]  /*05d0*/  IMAD.HI.U32 R2, R14, -0x326172a9, RZ ;  /* 0xcd9e8d570e027827 */ /* 0x000fe200078e00ff */
[----:B------:R-:W1:Y:S03]  /*05e0*/  LDCU UR5, c[0x0][0x388] ;  /* 0x00007100ff0577ac */ /* 0x000e660008000800 */
[C---:B------:R-:W-:Y:S01]  /*05f0*/  IMAD.HI.U32 R13, R12.reuse, -0x2daee0ad, RZ ;  /* 0xd2511f530c0d7827 */ /* 0x040fe200078e00ff */
[----:B------:R-:W-:Y:S01]  /*0600*/  LOP3.LUT R2, R3, UR15, R2, 0x96, !PT ;  /* 0x0000000f03027c12 */ /* 0x000fe2000f8e9602 */
[----:B------:R-:W2:Y:S01]  /*0610*/  LDCU UR12, c[0x0][0x448] ;  /* 0x00008900ff0c77ac */ /* 0x000ea20008000800 */
[----:B------:R-:W-:Y:S01]  /*0620*/  PLOP3.LUT P0, PT, PT, PT, UP0, 0x80, 0x8 ;  /* 0x000000000008781c */ /* 0x000fe20003f0f008 */
[----:B------:R-:W-:Y:S01]  /*0630*/  IMAD R15, R12, -0x2daee0ad, RZ ;  /* 0xd2511f530c0f7824 */ /* 0x000fe200078e02ff */
[----:B------:R-:W-:Y:S01]  /*0640*/  LOP3.LUT R13, R16, UR16, R13, 0x96, !PT ;  /* 0x00000010100d7c12 */ /* 0x000fe2000f8e960d */
[----:B------:R-:W-:Y:S01]  /*0650*/  IMAD.HI.U32 R12, R2, -0x2daee0ad, RZ ;  /* 0xd2511f53020c7827 */ /* 0x000fe200078e00ff */
[----:B------:R-:W1:Y:S03]  /*0660*/  LDCU.64 UR32, c[0x0][0x398] ;  /* 0x00007300ff2077ac */ /* 0x000e660008000a00 */
[----:B------:R-:W-:Y:S01]  /*0670*/  IMAD R14, R14, -0x326172a9, RZ ;  /* 0xcd9e8d570e0e7824 */ /* 0x000fe200078e02ff */
[----:B------:R-:W-:Y:S01]  /*0680*/  LOP3.LUT R12, R15, UR18, R12, 0x96, !PT ;  /* 0x000000120f0c7c12 */ /* 0x000fe2000f8e960c */
[C---:B------:R-:W-:Y:S01]  /*0690*/  IMAD.HI.U32 R3, R13.reuse, -0x326172a9, RZ ;  /* 0xcd9e8d570d037827 */ /* 0x040fe200078e00ff */
[----:B------:R-:W1:Y:S03]  /*06a0*/  LDCU.64 UR10, c[0x0][0x3a0] ;  /* 0x00007400ff0a77ac */ /* 0x000e660008000a00 */
[----:B------:R-:W-:Y:S01]  /*06b0*/  IMAD R15, R2, -0x2daee0ad, RZ ;  /* 0xd2511f53020f7824 */ /* 0x000fe200078e02ff */
[----:B------:R-:W-:Y:S01]  /*06c0*/  LOP3.LUT R3, R14, UR17, R3, 0x96, !PT ;  /* 0x000000110e037c12 */ /* 0x000fe2000f8e9603 */
[----:B------:R-:W-:Y:S01]  /*06d0*/  IMAD R13, R13, -0x326172a9, RZ ;  /* 0xcd9e8d570d0d7824 */ /* 0x000fe200078e02ff */
[----:B0-----:R-:W-:Y:S01]  /*06e0*/  UISETP.NE.AND UP1, UPT, UR4, URZ, UPT ;  /* 0x000000ff0400728c */ /* 0x001fe2000bf25270 */
        /* <DEDUP_REMOVED lines=17> */
[----:B------:R-:W-:Y:S01]  /*0800*/  IMAD R16, R3, -0x326172a9, RZ ;  /* 0xcd9e8d5703107824 */ /* 0x000fe200078e02ff */
[----:B------:R-:W-:Y:S01]  /*0810*/  PRMT R15, R48, 0x7632, R15 ;  /* 0x00007632300f7816 */ /* 0x000fe2000000000f */
[----:B------:R-:W-:Y:S01]  /*0820*/  IMAD.HI.U32 R12, R2, -0x2daee0ad, RZ ;  /* 0xd2511f53020c7827 */ /* 0x000fe200078e00ff */
[----:B------:R-:W-:-:S03]  /*0830*/  SHF.L.U32 R48, R48, 0x10, RZ ;  /* 0x0000001030307819 */ /* 0x000fc600000006ff */
[----:B------:R-:W-:Y:S01]  /*0840*/  IMAD.HI.U32 R3, R14, -0x326172a9, RZ ;  /* 0xcd9e8d570e037827 */ /* 0x000fe200078e00ff */
[----:B------:R-:W-:-:S03]  /*0850*/  LOP3.LUT R19, R13, UR26, R12, 0x96, !PT ;  /* 0x0000001a0d137c12 */ /* 0x000fc6000f8e960c */
[----:B------:R-:W-:Y:S01]  /*0860*/  IMAD R13, R14, -0x326172a9, RZ ;  /* 0xcd9e8d570e0d7824 */ /* 0x000fe200078e02ff */
[----:B------:R-:W-:Y:S01]  /*0870*/  LOP3.LUT R3, R16, UR25, R3, 0x96, !PT ;  /* 0x0000001910037c12 */ /* 0x000fe2000f8e9603 */
[----:B------:R-:W-:Y:S01]  /*0880*/  IMAD.HI.U32 R12, R19, -0x326172a9, RZ ;  /* 0xcd9e8d57130c7827 */ /* 0x000fe200078e00ff */
[----:B------:R-:W-:Y:S02]  /*0890*/  PRMT R16, R49, 0x7632, R16 ;  /* 0x0000763231107816 */ /* 0x000fe40000000010 */
[----:B------:R-:W-:Y:S01]  /*08a0*/  PRMT R14, R47, 0x7632, R14 ;  /* 0x000076322f0e7816 */ /* 0x000fe2000000000e */
[----:B------:R-:W-:Y:S01]  /*08b0*/  IMAD R21, R2, -0x2daee0ad, RZ ;  /* 0xd2511f5302157824 */ /* 0x000fe200078e02ff */
[--C-:B------:R-:W-:Y:S01]  /*08c0*/  LOP3.LUT R20, R13, UR27, R12.reuse, 0x96, !PT ;  /* 0x0000001b0d147c12 */ /* 0x100fe2000f8e960c */
[----:B------:R-:W-:Y:S01]  /*08d0*/  IMAD.HI.U32 R2, R3, -0x2daee0ad, RZ ;  /* 0xd2511f5303027827 */ /* 0x000fe200078e00ff */
[----:B------:R-:W-:Y:S02]  /*08e0*/  PRMT R13, R46, 0x7632, R13 ;  /* 0x000076322e0d7816 */ /* 0x000fe4000000000d */
[----:B------:R-:W-:Y:S01]  /*08f0*/  PRMT R12, R45, 0x7632, R12 ;  /* 0x000076322d0c7816 */ /* 0x000fe2000000000c */
[----:B------:R-:W-:Y:S01]  /*0900*/  IMAD R3, R3, -0x2daee0ad, RZ ;  /* 0xd2511f5303037824 */ /* 0x000fe200078e02ff */
[--C-:B------:R-:W-:Y:S01]  /*0910*/  LOP3.LUT R21, R21, UR28, R2.reuse, 0x96, !PT ;  /* 0x0000001c15157c12 */ /* 0x100fe2000f8e9602 */
[----:B------:R-:W-:Y:S01]  /*0920*/  IMAD.HI.U32 R70, R20, -0x2daee0ad, RZ ;  /* 0xd2511f5314467827 */ /* 0x000fe200078e00ff */
[----:B------:R-:W-:-:S02]  /*0930*/  PRMT R2, R44, 0x7632, R2 ;  /* 0x000076322c027816 */ /* 0x000fc40000000002 */
[----:B------:R-:W-:Y:S01]  /*0940*/  SHF.L.U32 R45, R45, 0x10, RZ ;  /* 0x000000102d2d7819 */ /* 0x000fe200000006ff */
[----:B------:R-:W-:Y:S01]  /*0950*/  IMAD R22, R19, -0x326172a9, RZ ;  /* 0xcd9e8d5713167824 */ /* 0x000fe200078e02ff */
[----:B------:R-:W-:Y:S01]  /*0960*/  LOP3.LUT R70, R3, UR30, R70, 0x96, !PT ;  /* 0x0000001e03467c12 */ /* 0x000fe2000f8e9646 */
[----:B------:R-:W-:Y:S01]  /*0970*/  IMAD.HI.U32 R67, R21, -0x326172a9, RZ ;  /* 0xcd9e8d5715437827 */ /* 0x000fe200078e00ff */
[----:B------:R-:W-:-:S03]  /*0980*/  SHF.L.U32 R14, R14, 0x10, RZ ;  /* 0x000000100e0e7819 */ /* 0x000fc600000006ff */
[----:B------:R-:W-:Y:S01]  /*0990*/  IMAD.U32 R50, R50, 0x10000, RZ ;  /* 0x0001000032327824 */ /* 0x000fe200078e00ff */
[----:B------:R-:W-:Y:S01]  /*09a0*/  LOP3.LUT R67, R22, UR29, R67, 0x96, !PT ;  /* 0x0000001d16437c12 */ /* 0x000fe2000f8e9643 */
[----:B------:R-:W-:Y:S02]  /*09b0*/  IMAD.U32 R49, R49, 0x10000, RZ ;  /* 0x0001000031317824 */ /* 0x000fe400078e00ff */
[----:B------:R-:W-:Y:S02]  /*09c0*/  IMAD.U32 R47, R47, 0x10000, RZ ;  /* 0x000100002f2f7824 */ /* 0x000fe400078e00ff */
[----:B------:R-:W-:Y:S02]  /*09d0*/  IMAD.U32 R46, R46, 0x10000, RZ ;  /* 0x000100002e2e7824 */ /* 0x000fe400078e00ff */
[----:B------:R-:W-:Y:S02]  /*09e0*/  IMAD.U32 R44, R44, 0x10000, RZ ;  /* 0x000100002c2c7824 */ /* 0x000fe400078e00ff */
[----:B------:R-:W-:-:S02]  /*09f0*/  IMAD.MOV.U32 R19, RZ, RZ, RZ ;  /* 0x000000ffff137224 */ /* 0x000fc400078e00ff */
[----:B------:R-:W-:Y:S02]  /*0a00*/  IMAD.U32 R18, R18, 0x10000, RZ ;  /* 0x0001000012127824 */ /* 0x000fe400078e00ff */
[----:B------:R-:W-:Y:S02]  /*0a10*/  IMAD.U32 R16, R16, 0x10000, RZ ;  /* 0x0001000010107824 */ /* 0x000fe400078e00ff */
[----:B------:R-:W-:Y:S02]  /*0a20*/  IMAD.U32 R15, R15, 0x10000, RZ ;  /* 0x000100000f0f7824 */ /* 0x000fe400078e00ff */
[----:B------:R-:W-:Y:S02]  /*0a30*/  IMAD.U32 R13, R13, 0x10000, RZ ;  /* 0x000100000d0d7824 */ /* 0x000fe400078e00ff */
[----:B------:R-:W-:Y:S02]  /*0a40*/  IMAD.U32 R12, R12, 0x10000, RZ ;  /* 0x000100000c0c7824 */ /* 0x000fe400078e00ff */
[----:B------:R-:W-:Y:S01]  /*0a50*/  IMAD R78, R21, -0x326172a9, RZ ;  /* 0xcd9e8d57154e7824 */ /* 0x000fe200078e02ff */
[C---:B---3--:R-:W-:Y:S01]  /*0a60*/  PRMT R3, R8.reuse, 0x7632, R3 ;  /* 0x0000763208037816 */ /* 0x048fe20000000003 */
[----:B------:R-:W-:Y:S01]  /*0a70*/  IMAD.U32 R43, R8, 0x10000, RZ ;  /* 0x00010000082b7824 */ /* 0x000fe200078e00ff */
[----:B------:R-:W-:Y:S01]  /*0a80*/  PRMT R8, R9, 0x7632, R8 ;  /* 0x0000763209087816 */ /* 0x000fe20000000008 */
[C---:B------:R-:W-:Y:S01]  /*0a90*/  IMAD.U32 R41, R10.reuse, 0x10000, RZ ;  /* 0x000100000a297824 */ /* 0x040fe200078e00ff */
[C---:B------:R-:W-:Y:S01]  /*0aa0*/  PRMT R25, R11.reuse, 0x7632, R25 ;  /* 0x000076320b197816 */ /* 0x040fe20000000019 */
[----:B------:R-:W-:Y:S01]  /*0ab0*/  IMAD.U32 R40, R11, 0x10000, RZ ;  /* 0x000100000b287824 */ /* 0x000fe200078e00ff */
[----:B------:R-:W-:Y:S01]  /*0ac0*/  PRMT R23, R10, 0x7632, R23 ;  /* 0x000076320a177816 */ /* 0x000fe20000000017 */
[----:B------:R-:W-:Y:S01]  /*0ad0*/  IMAD.U32 R10, R3, 0x10000, RZ ;  /* 0x00010000030a7824 */ /* 0x000fe200078e00ff */
[C---:B----4-:R-:W-:Y:S01]  /*0ae0*/  PRMT R22, R4.reuse, 0x7632, R22 ;  /* 0x0000763204167816 */ /* 0x050fe20000000016 */
[C---:B------:R-:W-:Y:S01]  /*0af0*/  IMAD.U32 R38, R5.reuse, 0x10000, RZ ;  /* 0x0001000005267824 */ /* 0x040fe200078e00ff */
[----:B------:R-:W-:Y:S01]  /*0b00*/  SHF.L.U32 R39, R4, 0x10, RZ ;  /* 0x0000001004277819 */ /* 0x000fe200000006ff */
[----:B------:R-:W-:Y:S01]  /*0b10*/  IMAD.U32 R37, R6, 0x10000, RZ ;  /* 0x0001000006257824 */ /* 0x000fe200078e00ff */
[----:B------:R-:W-:-:S02]  /*0b20*/  PRMT R4, R5, 0x7632, R4 ;  /* 0x0000763205047816 */ /* 0x000fc40000000004 */
[----:B------:R-:W-:Y:S01]  /*0b30*/  PRMT R24, R6, 0x7632, R24 ;  /* 0x0000763206187816 */ /* 0x000fe20000000018 */
[----:B------:R-:W-:Y:S01]  /*0b40*/  IMAD.U32 R6, R22, 0x10000, RZ ;  /* 0x0001000016067824 */ /* 0x000fe200078e00ff */
[----:B------:R-:W-:Y:S02]  /*0b50*/  PRMT R26, R7, 0x7632, R26 ;  /* 0x00007632071a7816 */ /* 0x000fe4000000001a */
[----:B------:R-:W-:Y:S01]  /*0b60*/  SHF.L.U32 R42, R9, 0x10, RZ ;  /* 0x00000010092a7819 */ /* 0x000fe200000006ff */
        /* <DEDUP_REMOVED lines=8> */
[----:B-12---:R-:W-:-:S07]  /*0bf0*/  IMAD R2, R20, -0x2daee0ad, RZ ;  /* 0xd2511f5314027824 */ /* 0x006fce00078e02ff */
.L_x_313:
        /* <DEDUP_REMOVED lines=13> */
[----:B------:R1:W5:Y:S05]  /*0cd0*/  @P1 LDG.E.128 R24, desc[UR8][R68.64] ;  /* 0x0000000844181981 */ /* 0x00036a000c1e1d00 */
[----:B------:R-:W5:Y:S01]  /*0ce0*/  LDG.E.128 R28, desc[UR8][R28.64] ;  /* 0x000000081c1c7981 */ /* 0x000f62000c1e1d00 */
[----:B------:R-:W-:Y:S01]  /*0cf0*/  ISETP.NE.AND P2, PT, R83, 0x1, PT ;  /* 0x000000015300780c */ /* 0x000fe20003f45270 */
[----:B------:R-:W-:Y:S01]  /*0d00*/  BSSY.RECONVERGENT B1, `(.L_x_207) ;  /* 0x0000044000017945 */ /* 0x000fe20003800200 */
[----:B------:R-:W-:Y:S02]  /*0d10*/  HFMA2 R32, -RZ, RZ, 0, 1.1920928955078125e-07 ;  /* 0x00000002ff207431 */ /* 0x000fe400000001ff */
[----:B------:R-:W-:-:S09]  /*0d20*/  IMAD.MOV.U32 R33, RZ, RZ, R78 ;  /* 0x000000ffff217224 */ /* 0x000fd200078e004e */
[----:B-1----:R-:W-:Y:S05]  /*0d30*/  @!P2 BRA `(.L_x_208) ;  /* 0x000000040000a947 */ /* 0x002fea0003800000 */
[----:B------:R-:W-:-:S13]  /*0d40*/  ISETP.NE.AND P2, PT, R83, 0x3, PT ;  /* 0x000000035300780c */ /* 0x000fda0003f45270 */
[----:B------:R-:W-:Y:S05]  /*0d50*/  @!P2 BRA `(.L_x_209) ;  /* 0x000000000018a947 */ /* 0x000fea0003800000 */
[----:B------:R-:W-:-:S13]  /*0d60*/  ISETP.NE.AND P2, PT, R83, 0x2, PT ;  /* 0x000000025300780c */ /* 0x000fda0003f45270 */
[----:B------:R-:W-:Y:S01]  /*0d70*/  @!P2 IMAD.MOV.U32 R32, RZ, RZ, 0x3 ;  /* 0x00000003ff20a424 */ /* 0x000fe200078e00ff */
[----:B------:R-:W-:Y:S01]  /*0d80*/  @!P2 MOV R33, R70 ;  /* 0x000000460021a202 */ /* 0x000fe20000000f00 */
[----:B------:R-:W-:Y:S02]  /*0d90*/  @P2 VIADD R32, R83, 0x1 ;  /* 0x0000000153202836 */ /* 0x000fe40000000000 */
[----:B------:R-:W-:Y:S01]  /*0da0*/  @P2 IMAD.MOV.U32 R33, RZ, RZ, R67 ;  /* 0x000000ffff212224 */ /* 0x000fe200078e0043 */
[----:B------:R-:W-:Y:S06]  /*0db0*/  BRA `(.L_x_208) ;  /* 0x0000000000e07947 */ /* 0x000fec0003800000 */
.L_x_209:
[----:B------:R-:W-:Y:S01]  /*0dc0*/  IADD3 R56, PT, PT, R56, 0x1, RZ ;  /* 0x0000000138387810 */ /* 0x000fe20007ffe0ff */
[----:B------:R-:W-:Y:S03]  /*0dd0*/  BSSY.RECONVERGENT B2, `(.L_x_210) ;  /* 0x000000c000027945 */ /* 0x000fe60003800200 */
[C---:B------:R-:W-:Y:S01]  /*0de0*/  ISETP.NE.AND P2, PT, R56.reuse, RZ, PT ;  /* 0x000000ff3800720c */ /* 0x040fe20003f45270 */
[----:B------:R-:W-:-:S12]  /*0df0*/  IMAD.WIDE.U32 R68, R56, -0x2daee0ad, RZ ;  /* 0xd2511f5338447825 */ /* 0x000fd800078e00ff */
[----:B------:R-:W-:Y:S05]  /*0e00*/  @P2 BRA `(.L_x_211) ;  /* 0x0000000000202947 */ /* 0x000fea0003800000 */
[----:B------:R-:W-:-:S05]  /*0e10*/  VIADD R52, R52, 0x1 ;  /* 0x0000000134347836 */ /* 0x000fca0000000000 */
[----:B------:R-:W-:-:S13]  /*0e20*/  ISETP.NE.AND P2, PT, R52, RZ, PT ;  /* 0x000000ff3400720c */ /* 0x000fda0003f45270 */
[----:B------:R-:W-:Y:S01]  /*0e30*/  @!P2 VIADD R53, R53, 0x1 ;  /* 0x000000013535a836 */ /* 0x000fe20000000000 */
[----:B------:R-:W-:Y:S01]  /*0e40*/  @!P2 IADD3 R32, PT, PT, R19, 0x1, RZ ;  /* 0x000000011320a810 */ /* 0x000fe20007ffe0ff */
[----:B------:R-:W-:-:S03]  /*0e50*/  @!P2 IMAD.MOV.U32 R52, RZ, RZ, RZ ;  /* 0x000000ffff34a224 */ /* 0x000fc600078e00ff */
[----:B------:R-:W-:-:S13]  /*0e60*/  ISETP.NE.AND P3, PT, R53, RZ, !P2 ;  /* 0x000000ff3500720c */ /* 0x000fda0005765270 */
[----:B------:R-:W-:-:S05]  /*0e70*/  @P3 IMAD.MOV R32, RZ, RZ, R19 ;  /* 0x000000ffff203224 */ /* 0x000fca00078e0213 */
[----:B------:R-:W-:-:S07]  /*0e80*/  @!P2 MOV R19, R32 ;  /* 0x000000200013a202 */ /* 0x000fce0000000f00 */
.L_x_211:
[----:B------:R-:W-:Y:S05]  /*0e90*/  BSYNC.RECONVERGENT B2 ;  /* 0x0000000000027941 */ /* 0x000fea0003800200 */
.L_x_210:
        /* <DEDUP_REMOVED lines=39> */
[----:B------:R-:W-:Y:S02]  /*1110*/  IMAD.MOV.U32 R33, RZ, RZ, R2 ;  /* 0x000000ffff217224 */ /* 0x000fe400078e0002 */
[----:B------:R-:W-:Y:S02]  /*1120*/  IMAD.MOV.U32 R2, RZ, RZ, R32 ;  /* 0x000000ffff027224 */ /* 0x000fe400078e0020 */
[----:B------:R-:W-:-:S07]  /*1130*/  HFMA2 R32, -RZ, RZ, 0, 0 ;  /* 0x00000000ff207431 */ /* 0x000fce00000001ff */
.L_x_208:
[----:B------:R-:W-:Y:S05]  /*1140*/  BSYNC.RECONVERGENT B1 ;  /* 0x0000000000017941 */ /* 0x000fea0003800200 */
.L_x_207:
[----:B------:R-:W0:Y:S01]  /*1150*/  LDC R75, c[0x0][0x408] ;  /* 0x00010200ff4b7b82 */ /* 0x000e220000000800 */
[----:B------:R-:W-:Y:S01]  /*1160*/  I2FP.F32.U32 R33, R33 ;  /* 0x0000002100217245 */ /* 0x000fe20000201000 */
[----:B------:R-:W-:Y:S01]  /*1170*/  IMAD.MOV.U32 R74, RZ, RZ, 0x2f800000 ;  /* 0x2f800000ff4a7424 */ /* 0x000fe200078e00ff */
[----:B------:R-:W-:Y:S01]  /*1180*/  BSSY.RECONVERGENT B1, `(.L_x_212) ;  /* 0x0000065000017945 */ /* 0x000fe20003800200 */
[C---:B-----5:R-:W-:Y:S01]  /*1190*/  IMAD.U32 R34, R28.reuse, 0x10000, RZ ;  /* 0x000100001c227824 */ /* 0x060fe200078e00ff */
        /* <DEDUP_REMOVED lines=10> */
[----:B------:R-:W-:Y:S01]  /*1240*/  MOV R0, 0x2 ;  /* 0x0000000200007802 */ /* 0x000fe20000000f00 */
[----:B------:R-:W-:Y:S02]  /*1250*/  IMAD.MOV.U32 R33, RZ, RZ, R78 ;  /* 0x000000ffff217224 */ /* 0x000fe400078e004e */
[----:B------:R-:W-:-:S08]  /*1260*/  IMAD.MOV.U32 R34, RZ, RZ, R2 ;  /* 0x000000ffff227224 */ /* 0x000fd000078e0002 */
[----:B------:R-:W-:Y:S05]  /*1270*/  @!P2 BRA `(.L_x_215) ;  /* 0x000000040008a947 */ /* 0x000fea0003800000 */
[----:B------:R-:W-:-:S13]  /*1280*/  ISETP.NE.AND P2, PT, R32, 0x3, PT ;  /* 0x000000032000780c */ /* 0x000fda0003f45270 */
[----:B------:R-:W-:Y:S05]  /*1290*/  @!P2 BRA `(.L_x_216) ;  /* 0x000000000020a947 */ /* 0x000fea0003800000 */
[----:B------:R-:W-:-:S13]  /*12a0*/  ISETP.NE.AND P2, PT, R32, 0x2, PT ;  /* 0x000000022000780c */ /* 0x000fda0003f45270 */
[----:B------:R-:W-:Y:S01]  /*12b0*/  @!P2 MOV R0, 0x3 ;  /* 0x000000030000a802 */ /* 0x000fe20000000f00 */
[----:B------:R-:W-:Y:S01]  /*12c0*/  @!P2 IMAD.MOV.U32 R34, RZ, RZ, R2 ;  /* 0x000000ffff22a224 */ /* 0x000fe200078e0002 */
[----:B------:R-:W-:Y:S01]  /*12d0*/  @P2 IADD3 R0, PT, PT, R32, 0x1, RZ ;  /* 0x0000000120002810 */ /* 0x000fe20007ffe0ff */
[----:B------:R-:W-:Y:S02]  /*12e0*/  @!P2 IMAD.MOV.U32 R33, RZ, RZ, R70 ;  /* 0x000000ffff21a224 */ /* 0x000fe400078e0046 */
[----:B------:R-:W-:Y:S02]  /*12f0*/  @P2 IMAD.MOV.U32 R34, RZ, RZ, R2 ;  /* 0x000000ffff222224 */ /* 0x000fe400078e0002 */
[----:B------:R-:W-:Y:S01]  /*1300*/  @P2 IMAD.MOV.U32 R33, RZ, RZ, R67 ;  /* 0x000000ffff212224 */ /* 0x000fe200078e0043 */
[----:B------:R-:W-:Y:S06]  /*1310*/  BRA `(.L_x_215) ;  /* 0x0000000000e07947 */ /* 0x000fec0003800000 */
.L_x_216:
        /* <DEDUP_REMOVED lines=13> */
.L_x_218:
[----:B------:R-:W-:Y:S05]  /*13f0*/  BSYNC.RECONVERGENT B3 ;  /* 0x0000000000037941 */ /* 0x000fea0003800200 */
.L_x_217:
[----:B------:R-:W-:Y:S01]  /*1400*/  IMAD.WIDE.U32 R34, R53, -0x326172a9, RZ ;  /* 0xcd9e8d5735227825 */ /* 0x000fe200078e00ff */
[----:B------:R-:W-:-:S03]  /*1410*/  LOP3.LUT R32, R19, UR7, R69, 0x96, !PT ;  /* 0x0000000713207c12 */ /* 0x000fc6000f8e9645 */
[----:B------:R-:W-:Y:S01]  /*1420*/  HFMA2 R0, -RZ, RZ, 0, 0 ;  /* 0x00000000ff007431 */ /* 0x000fe200000001ff */
        /* <DEDUP_REMOVED lines=38> */
[----:B------:R-:W-:-:S07]  /*1690*/  IMAD.MOV.U32 R33, RZ, RZ, R2 ;  /* 0x000000ffff217224 */ /* 0x000fce00078e0002 */
.L_x_215:
[----:B------:R-:W-:Y:S05]  /*16a0*/  BSYNC.RECONVERGENT B2 ;  /* 0x0000000000027941 */ /* 0x000fea0003800200 */
.L_x_214:
[----:B------:R-:W-:Y:S01]  /*16b0*/  I2FP.F32.U32 R33, R33 ;  /* 0x0000002100217245 */ /* 0x000fe20000201000 */
[----:B------:R-:W-:Y:S02]  /*16c0*/  IMAD.U32 R2, R20, 0x10000, RZ ;  /* 0x0001000014027824 */ /* 0x000fe400078e00ff */
[----:B------:R-:W-:Y:S02]  /*16d0*/  @P1 IMAD.U32 R66, R24, 0x10000, RZ ;  /* 0x0001000018421824 */ /* 0x000fe400078e00ff */
[----:B------:R-:W-:Y:S01]  /*16e0*/  FFMA.FTZ R33, R33, R74, 1.1641532182693481445e-10 ;  /* 0x2f00000021217423 */ /* 0x000fe2000001004a */
[----:B------:R-:W-:Y:S01]  /*16f0*/  FMUL.FTZ R2, R2, R75 ;  /* 0x0000004b02027220 */ /* 0x000fe20000410000 */
[----:B------:R-:W-:Y:S01]  /*1700*/  @P1 IMAD.MOV.U32 R32, RZ, RZ, R0 ;  /* 0x000000ffff201224 */ /* 0x000fe200078e0000 */
[----:B------:R-:W-:Y:S02]  /*1710*/  @!P1 MOV R32, R0 ;  /* 0x0000000000209202 */ /* 0x000fe40000000f00 */
[----:B------:R-:W-:-:S04]  /*1720*/  FSETP.GTU.FTZ.AND P2, PT, R33, R76, PT ;  /* 0x0000004c2100720b */ /* 0x000fc80003f5c000 */
[----:B------:R-:W-:Y:S02]  /*1730*/  FSEL R68, R2, RZ, !P2 ;  /* 0x000000ff02447208 */ /* 0x000fe40005000000 */
[----:B------:R-:W-:Y:S01]  /*1740*/  @P1 MOV R2, R34 ;  /* 0x0000002200021202 */ /* 0x000fe20000000f00 */
[----:B------:R-:W-:Y:S01]  /*1750*/  @!P1 IMAD.MOV.U32 R2, RZ, RZ, R34 ;  /* 0x000000ffff029224 */ /* 0x000fe200078e0022 */
[----:B------:R-:W-:Y:S01]  /*1760*/  SEL R0, RZ, 0x1, P2 ;  /* 0x00000001ff007807 */ /* 0x000fe20001000000 */
[----:B------:R-:W-:-:S04]  /*1770*/  @P1 FADD.FTZ R33, R55, R68 ;  /* 0x0000004437211221 */ /* 0x000fc80000010000 */
[----:B------:R-:W-:-:S04]  /*1780*/  @P1 FADD.FTZ R55, R33, R66 ;  /* 0x0000004221371221 */ /* 0x000fc80000010000 */
[----:B------:R-:W-:Y:S01]  /*1790*/  @!P1 FADD.FTZ R55, R55, R68 ;  /* 0x0000004437379221 */ /* 0x000fe20000010000 */
[----:B------:R-:W-:Y:S06]  /*17a0*/  BRA `(.L_x_219) ;  /* 0x0000000000087947 */ /* 0x000fec0003800000 */
.L_x_213:
[----:B------:R-:W-:-:S04]  /*17b0*/  @P1 IMAD.U32 R34, R24, 0x10000, RZ ;  /* 0x0001000018221824 */ /* 0x000fc800078e00ff */
[----:B------:R-:W-:-:S07]  /*17c0*/  @P1 FADD.FTZ R55, R55, R34 ;  /* 0x0000002237371221 */ /* 0x000fce0000010000 */
.L_x_219:
[----:B------:R-:W-:Y:S05]  /*17d0*/  BSYNC.RECONVERGENT B1 ;  /* 0x0000000000017941 */ /* 0x000fea0003800200 */
.L_x_212:
        /* <DEDUP_REMOVED lines=9> */
[----:B------:R-:W-:Y:S01]  /*1870*/  @P2 IADD3 R33, PT, PT, R32, 0x1, RZ ;  /* 0x0000000120212810 */ /* 0x000fe20007ffe0ff */
[----:B------:R-:W-:Y:S02]  /*1880*/  @!P2 IMAD.MOV.U32 R34, RZ, RZ, R70 ;  /* 0x000000ffff22a224 */ /* 0x000fe400078e0046 */
[----:B------:R-:W-:Y:S01]  /*1890*/  @P2 IMAD.MOV.U32 R34, RZ, RZ, R67 ;  /* 0x000000ffff222224 */ /* 0x000fe200078e0043 */
[----:B------:R-:W-:Y:S06]  /*18a0*/  BRA `(.L_x_221) ;  /* 0x0000000000e07947 */ /* 0x000fec0003800000 */
.L_x_222:
[----:B------:R-:W-:Y:S01]  /*18b0*/  VIADD R56, R56, 0x1 ;  /* 0x0000000138387836 */ /* 0x000fe20000000000 */
[----:B------:R-:W-:Y:S03]  /*18c0*/  BSSY.RECONVERGENT B2, `(.L_x_223) ;  /* 0x000000c000027945 */ /* 0x000fe60003800200 */
[C---:B------:R-:W-:Y:S01]  /*18d0*/  IMAD.WIDE.U32 R68, R56.reuse, -0x2daee0ad, RZ ;  /* 0xd2511f5338447825 */ /* 0x040fe200078e00ff */
[----:B------:R-:W-:-:S13]  /*18e0*/  ISETP.NE.AND P2, PT, R56, RZ, PT ;  /* 0x000000ff3800720c */ /* 0x000fda0003f45270 */
[----:B------:R-:W-:Y:S05]  /*18f0*/  @P2 BRA `(.L_x_224) ;  /* 0x0000000000202947 */ /* 0x000fea0003800000 */
[----:B------:R-:W-:-:S04]  /*1900*/  IADD3 R52, PT, PT, R52, 0x1, RZ ;  /* 0x0000000134347810 */ /* 0x000fc80007ffe0ff */
[----:B------:R-:W-:-:S13]  /*1910*/  ISETP.NE.AND P2, PT, R52, RZ, PT ;  /* 0x000000ff3400720c */ /* 0x000fda0003f45270 */
[----:B------:R-:W-:Y:S02]  /*1920*/  @!P2 VIADD R53, R53, 0x1 ;  /* 0x000000013535a836 */ /* 0x000fe40000000000 */
[----:B------:R-:W-:Y:S02]  /*1930*/  @!P2 VIADD R32, R19, 0x1 ;  /* 0x000000011320a836 */ /* 0x000fe40000000000 */
[----:B------:R-:W-:Y:S01]  /*1940*/  @!P2 IMAD.MOV.U32 R52, RZ, RZ, RZ ;  /* 0x000000ffff34a224 */ /* 0x000fe200078e00ff */
[----:B------:R-:W-:-:S13]  /*1950*/  ISETP.NE.AND P3, PT, R53, RZ, !P2 ;  /* 0x000000ff3500720c */ /* 0x000fda0005765270 */
[----:B------:R-:W-:-:S05]  /*1960*/  @P3 IADD3 R32, PT, PT, R19, RZ, RZ ;  /* 0x000000ff13203210 */ /* 0x000fca0007ffe0ff */
[----:B------:R-:W-:-:S07]  /*1970*/  @!P2 IMAD.MOV.U32 R19, RZ, RZ, R32 ;  /* 0x000000ffff13a224 */ /* 0x000fce00078e0020 */
.L_x_224:
[----:B------:R-:W-:Y:S05]  /*1980*/  BSYNC.RECONVERGENT B2 ;  /* 0x0000000000027941 */ /* 0x000fea0003800200 */
.L_x_223:
        /* <DEDUP_REMOVED lines=41> */
[----:B------:R-:W-:-:S07]  /*1c20*/  IMAD.MOV.U32 R33, RZ, RZ, RZ ;  /* 0x000000ffff217224 */ /* 0x000fce00078e00ff */
.L_x_221:
[----:B------:R-:W-:Y:S05]  /*1c30*/  BSYNC.RECONVERGENT B1 ;  /* 0x0000000000017941 */ /* 0x000fea0003800200 */
.L_x_220:
[----:B------:R-:W-:Y:S01]  /*1c40*/  I2FP.F32.U32 R35, R34 ;  /* 0x0000002200237245 */ /* 0x000fe20000201000 */
[----:B------:R-:W-:Y:S01]  /*1c50*/  BSSY.RECONVERGENT B1, `(.L_x_225) ;  /* 0x0000067000017945 */ /* 0x000fe20003800200 */
        /* <DEDUP_REMOVED lines=23> */
.L_x_229:
        /* <DEDUP_REMOVED lines=13> */
.L_x_231:
[----:B------:R-:W-:Y:S05]  /*1ea0*/  BSYNC.RECONVERGENT B3 ;  /* 0x0000000000037941 */ /* 0x000fea0003800200 */
.L_x_230:
        /* <DEDUP_REMOVED lines=40> */
[----:B------:R-:W-:Y:S01]  /*2130*/  MOV R34, R32 ;  /* 0x0000002000227202 */ /* 0x000fe20000000f00 */
[----:B------:R-:W-:Y:S01]  /*2140*/  IMAD.MOV.U32 R32, RZ, RZ, R2 ;  /* 0x000000ffff207224 */ /* 0x000fe200078e0002 */
[----:B------:R-:W-:-:S07]  /*2150*/  LOP3.LUT R70, R70, UR30, R33, 0x96, !PT ;  /* 0x0000001e46467c12 */ /* 0x000fce000f8e9621 */
.L_x_228:
[----:B------:R-:W-:Y:S05]  /*2160*/  BSYNC.RECONVERGENT B2 ;  /* 0x0000000000027941 */ /* 0x000fea0003800200 */
.L_x_227:
[----:B------:R-:W-:Y:S02]  /*2170*/  I2FP.F32.U32 R33, R32 ;  /* 0x0000002000217245 */ /* 0x000fe40000201000 */
[----:B------:R-:W-:Y:S02]  /*2180*/  PRMT R2, R20, 0x7632, R2 ;  /* 0x0000763214027816 */ /* 0x000fe40000000002 */
[----:B------:R-:W-:Y:S01]  /*2190*/  @P1 PRMT R32, R24, 0x7632, R32 ;  /* 0x0000763218201816 */ /* 0x000fe20000000020 */
[----:B------:R-:W-:Y:S01]  /*21a0*/  FFMA.FTZ R33, R33, R74, 1.1641532182693481445e-10 ;  /* 0x2f00000021217423 */ /* 0x000fe2000001004a */
[----:B------:R-:W-:-:S03]  /*21b0*/  SHF.L.U32 R2, R2, 0x10, RZ ;  /* 0x0000001002027819 */ /* 0x000fc600000006ff */
[----:B------:R-:W-:Y:S01]  /*21c0*/  @P1 IMAD.U32 R35, R32, 0x10000, RZ ;  /* 0x0001000020231824 */ /* 0x000fe200078e00ff */
[----:B------:R-:W-:Y:S01]  /*21d0*/  FSETP.GTU.FTZ.AND P2, PT, R33, R76, PT ;  /* 0x0000004c2100720b */ /* 0x000fe20003f5c000 */
[----:B------:R-:W-:Y:S01]  /*21e0*/  FMUL.FTZ R2, R2, R75 ;  /* 0x0000004b02027220 */ /* 0x000fe20000410000 */
[----:B------:R-:W-:Y:S01]  /*21f0*/  @P1 MOV R33, R28 ;  /* 0x0000001c00211202 */ /* 0x000fe20000000f00 */
[----:B------:R-:W-:-:S03]  /*2200*/  @!P1 IMAD.MOV.U32 R33, RZ, RZ, R28 ;  /* 0x000000ffff219224 */ /* 0x000fc600078e001c */
[----:B------:R-:W-:Y:S01]  /*2210*/  FSEL R59, R2, RZ, !P2 ;  /* 0x000000ff023b7208 */ /* 0x000fe20005000000 */
[--C-:B------:R-:W-:Y:S02]  /*2220*/  @P1 IMAD.MOV.U32 R2, RZ, RZ, R34.reuse ;  /* 0x000000ffff021224 */ /* 0x100fe400078e0022 */
[----:B------:R-:W-:Y:S02]  /*2230*/  @!P1 IMAD.MOV.U32 R2, RZ, RZ, R34 ;  /* 0x000000ffff029224 */ /* 0x000fe400078e0022 */
[----:B------:R-:W-:-:S04]  /*2240*/  @P1 FADD.FTZ R32, R66, R59 ;  /* 0x0000003b42201221 */ /* 0x000fc80000010000 */
[----:B------:R-:W-:-:S04]  /*2250*/  @P1 FADD.FTZ R66, R32, R35 ;  /* 0x0000002320421221 */ /* 0x000fc80000010000 */
[----:B------:R-:W-:Y:S01]  /*2260*/  @!P1 FADD.FTZ R66, R66, R59 ;  /* 0x0000003b42429221 */ /* 0x000fe20000010000 */
[----:B------:R-:W-:Y:S01]  /*2270*/  SEL R59, RZ, 0x1, P2 ;  /* 0x00000001ff3b7807 */ /* 0x000fe20001000000 */
[----:B------:R-:W-:Y:S06]  /*2280*/  BRA `(.L_x_232) ;  /* 0x00000000000c7947 */ /* 0x000fec0003800000 */
.L_x_226:
[----:B------:R-:W-:-:S04]  /*2290*/  @P1 PRMT R28, R24, 0x7632, R28 ;  /* 0x00007632181c1816 */ /* 0x000fc8000000001c */
[----:B------:R-:W-:-:S05]  /*22a0*/  @P1 SHF.L.U32 R35, R28, 0x10, RZ ;  /* 0x000000101c231819 */ /* 0x000fca00000006ff */
[----:B------:R-:W-:-:S07]  /*22b0*/  @P1 FADD.FTZ R66, R66, R35 ;  /* 0x0000002342421221 */ /* 0x000fce0000010000 */
.L_x_232:
[----:B------:R-:W-:Y:S05]  /*22c0*/  BSYNC.RECONVERGENT B1 ;  /* 0x0000000000017941 */ /* 0x000fea0003800200 */
.L_x_225:
        /* <DEDUP_REMOVED lines=13> */
.L_x_235:
        /* <DEDUP_REMOVED lines=13> */
.L_x_237:
[----:B------:R-:W-:Y:S05]  /*2470*/  BSYNC.RECONVERGENT B2 ;  /* 0x0000000000027941 */ /* 0x000fea0003800200 */
.L_x_236:
        /* <DEDUP_REMOVED lines=43> */
.L_x_234:
[----:B------:R-:W-:Y:S05]  /*2730*/  BSYNC.RECONVERGENT B1 ;  /* 0x0000000000017941 */ /* 0x000fea0003800200 */
.L_x_233:
[----:B------:R-:W-:Y:S01]  /*2740*/  I2FP.F32.U32 R33, R34 ;  /* 0x0000002200217245 */ /* 0x000fe20000201000 */
[----:B------:R-:W-:Y:S01]  /*2750*/  BSSY.RECONVERGENT B1, `(.L_x_238) ;  /* 0x0000065000017945 */ /* 0x000fe20003800200 */
        /* <DEDUP_REMOVED lines=24> */
.L_x_242:
        /* <DEDUP_REMOVED lines=13> */
.L_x_244:
[----:B------:R-:W-:Y:S05]  /*29b0*/  BSYNC.RECONVERGENT B3 ;  /* 0x0000000000037941 */ /* 0x000fea0003800200 */
.L_x_243:
        /* <DEDUP_REMOVED lines=43> */
.L_x_241:
[----:B------:R-:W-:Y:S05]  /*2c70*/  BSYNC.RECONVERGENT B2 ;  /* 0x0000000000027941 */ /* 0x000fea0003800200 */
.L_x_240:
[----:B------:R-:W-:Y:S01]  /*2c80*/  I2FP.F32.U32 R35, R32 ;  /* 0x0000002000237245 */ /* 0x000fe20000201000 */
[--C-:B------:R-:W-:Y:S01]  /*2c90*/  @P1 IMAD.MOV.U32 R28, RZ, RZ, R29.reuse ;  /* 0x000000ffff1c1224 */ /* 0x100fe200078e001d */
[----:B------:R-:W-:Y:S01]  /*2ca0*/  SHF.L.U32 R2, R21, 0x10, RZ ;  /* 0x0000001015027819 */ /* 0x000fe200000006ff */
[----:B------:R-:W-:Y:S02]  /*2cb0*/  @!P1 IMAD.MOV.U32 R28, RZ, RZ, R29 ;  /* 0x000000ffff1c9224 */ /* 0x000fe400078e001d */
[----:B------:R-:W-:Y:S02]  /*2cc0*/  FFMA.FTZ R35, R35, R74, 1.1641532182693481445e-10 ;  /* 0x2f00000023237423 */ /* 0x000fe4000001004a */
[----:B------:R-:W-:-:S03]  /*2cd0*/  FMUL.FTZ R2, R2, R75 ;  /* 0x0000004b02027220 */ /* 0x000fc60000410000 */
[----:B------:R-:W-:Y:S01]  /*2ce0*/  FSETP.GTU.FTZ.AND P2, PT, R35, R76, PT ;  /* 0x0000004c2300720b */ /* 0x000fe20003f5c000 */
[----:B------:R-:W-:-:S03]  /*2cf0*/  @P1 IMAD.U32 R35, R25, 0x10000, RZ ;  /* 0x0001000019231824 */ /* 0x000fc600078e00ff */
[----:B------:R-:W-:Y:S02]  /*2d00*/  FSEL R34, R2, RZ, !P2 ;  /* 0x000000ff02227208 */ /* 0x000fe40005000000 */
[-C--:B------:R-:W-:Y:S02]  /*2d10*/  @P1 MOV R2, R33.reuse ;  /* 0x0000002100021202 */ /* 0x080fe40000000f00 */
[----:B------:R-:W-:Y:S01]  /*2d20*/  @!P1 MOV R2, R33 ;  /* 0x0000002100029202 */ /* 0x000fe20000000f00 */
[----:B------:R-:W-:Y:S01]  /*2d30*/  @P1 FADD.FTZ R32, R69, R34 ;  /* 0x0000002245201221 */ /* 0x000fe20000010000 */
[----:B------:R-:W-:-:S03]  /*2d40*/  SEL R60, RZ, 0x1, P2 ;  /* 0x00000001ff3c7807 */ /* 0x000fc60001000000 */
[----:B------:R-:W-:-:S04]  /*2d50*/  @P1 FADD.FTZ R69, R32, R35 ;  /* 0x0000002320451221 */ /* 0x000fc80000010000 */
[----:B------:R-:W-:Y:S01]  /*2d60*/  @!P1 FADD.FTZ R69, R69, R34 ;  /* 0x0000002245459221 */ /* 0x000fe20000010000 */
[----:B------:R-:W-:Y:S06]  /*2d70*/  BRA `(.L_x_245) ;  /* 0x0000000000087947 */ /* 0x000fec0003800000 */
.L_x_239:
[----:B------:R-:W-:-:S05]  /*2d80*/  @P1 SHF.L.U32 R32, R25, 0x10, RZ ;  /* 0x0000001019201819 */ /* 0x000fca00000006ff */
[----:B------:R-:W-:-:S07]  /*2d90*/  @P1 FADD.FTZ R69, R69, R32 ;  /* 0x0000002045451221 */ /* 0x000fce0000010000 */
.L_x_245:
[----:B------:R-:W-:Y:S05]  /*2da0*/  BSYNC.RECONVERGENT B1 ;  /* 0x0000000000017941 */ /* 0x000fea0003800200 */
.L_x_238:
        /* <DEDUP_REMOVED lines=13> */
.L_x_248:
        /* <DEDUP_REMOVED lines=13> */
.L_x_250:
[----:B------:R-:W-:Y:S05]  /*2f50*/  BSYNC.RECONVERGENT B2 ;  /* 0x0000000000027941 */ /* 0x000fea0003800200 */
.L_x_249:
        /* <DEDUP_REMOVED lines=37> */
[----:B------:R-:W-:Y:S02]  /*31b0*/  MOV R78, R32 ;  /* 0x00000020004e7202 */ /* 0x000fe40000000f00 */
[----:B------:R-:W-:Y:S01]  /*31c0*/  LOP3.LUT R67, R34, UR29, R33, 0x96, !PT ;  /* 0x0000001d22437c12 */ /* 0x000fe2000f8e9621 */
[----:B------:R-:W-:Y:S01]  /*31d0*/  IMAD.MOV.U32 R32, RZ, RZ, R2 ;  /* 0x000000ffff207224 */ /* 0x000fe200078e0002 */
[----:B------:R-:W-:Y:S01]  /*31e0*/  LOP3.LUT R70, R70, UR30, R29, 0x96, !PT ;  /* 0x0000001e46467c12 */ /* 0x000fe2000f8e961d */
[----:B------:R-:W-:Y:S01]  /*31f0*/  IMAD.MOV.U32 R29, RZ, RZ, RZ ;  /* 0x000000ffff1d7224 */ /* 0x000fe200078e00ff */
[----:B------:R-:W-:-:S07]  /*3200*/  MOV R2, R28 ;  /* 0x0000001c00027202 */ /* 0x000fce0000000f00 */
.L_x_247:
[----:B------:R-:W-:Y:S05]  /*3210*/  BSYNC.RECONVERGENT B1 ;  /* 0x0000000000017941 */ /* 0x000fea0003800200 */
.L_x_246:
        /* <DEDUP_REMOVED lines=25> */
.L_x_255:
        /* <DEDUP_REMOVED lines=8> */
[----:B------:R-:W-:Y:S01]  /*3430*/  @!P2 VIADD R28, R19, 0x1 ;  /* 0x00000001131ca836 */ /* 0x000fe20000000000 */
[----:B------:R-:W-:Y:S02]  /*3440*/  @!P2 MOV R52, RZ ;  /* 0x000000ff0034a202 */ /* 0x000fe40000000f00 */
[----:B------:R-:W-:-:S13]  /*3450*/  ISETP.NE.AND P3, PT, R53, RZ, !P2 ;  /* 0x000000ff3500720c */ /* 0x000fda0005765270 */
[----:B------:R-:W-:-:S05]  /*3460*/  @P3 IADD3 R28, PT, PT, R19, RZ, RZ ;  /* 0x000000ff131c3210 */ /* 0x000fca0007ffe0ff */
[----:B------:R-:W-:-:S07]  /*3470*/  @!P2 IMAD.MOV.U32 R19, RZ, RZ, R28 ;  /* 0x000000ffff13a224 */ /* 0x000fce00078e001c */
.L_x_257:
[----:B------:R-:W-:Y:S05]  /*3480*/  BSYNC.RECONVERGENT B3 ;  /* 0x0000000000037941 */ /* 0x000fea0003800200 */
.L_x_256:
        /* <DEDUP_REMOVED lines=40> */
[----:B------:R-:W-:Y:S01]  /*3710*/  HFMA2 R28, -RZ, RZ, 0, 0 ;  /* 0x00000000ff1c7431 */ /* 0x000fe200000001ff */
[----:B------:R-:W-:Y:S01]  /*3720*/  LOP3.LUT R70, R70, UR30, R29, 0x96, !PT ;  /* 0x0000001e46467c12 */ /* 0x000fe2000f8e961d */
[----:B------:R-:W-:-:S07]  /*3730*/  IMAD.MOV.U32 R32, RZ, RZ, R2 ;  /* 0x000000ffff207224 */ /* 0x000fce00078e0002 */
.L_x_254:
[----:B------:R-:W-:Y:S05]  /*3740*/  BSYNC.RECONVERGENT B2 ;  /* 0x0000000000027941 */ /* 0x000fea0003800200 */
.L_x_253:
[----:B------:R-:W-:Y:S02]  /*3750*/  I2FP.F32.U32 R29, R32 ;  /* 0x00000020001d7245 */ /* 0x000fe40000201000 */
[----:B------:R-:W-:-:S03]  /*3760*/  PRMT R2, R21, 0x7632, R2 ;  /* 0x0000763215027816 */ /* 0x000fc60000000002 */
[----:B------:R-:W-:Y:S02]  /*3770*/  FFMA.FTZ R29, R29, R74, 1.1641532182693481445e-10 ;  /* 0x2f0000001d1d7423 */ /* 0x000fe4000001004a */
[----:B------:R-:W-:-:S03]  /*3780*/  IMAD.U32 R2, R2, 0x10000, RZ ;  /* 0x0001000002027824 */ /* 0x000fc600078e00ff */
[----:B------:R-:W-:Y:S01]  /*3790*/  FSETP.GTU.FTZ.AND P2, PT, R29, R76, PT ;  /* 0x0000004c1d00720b */ /* 0x000fe20003f5c000 */
[----:B------:R-:W-:Y:S01]  /*37a0*/  FMUL.FTZ R2, R2, R75 ;  /* 0x0000004b02027220 */ /* 0x000fe20000410000 */
[----:B------:R-:W-:-:S04]  /*37b0*/  @P1 PRMT R29, R25, 0x7632, R29 ;  /* 0x00007632191d1816 */ /* 0x000fc8000000001d */
[----:B------:R-:W-:Y:S01]  /*37c0*/  FSEL R61, R2, RZ, !P2 ;  /* 0x000000ff023d7208 */ /* 0x000fe20005000000 */
[--C-:B------:R-:W-:Y:S01]  /*37d0*/  @P1 IMAD.MOV.U32 R2, RZ, RZ, R33.reuse ;  /* 0x000000ffff021224 */ /* 0x100fe200078e0021 */
[----:B------:R-:W-:Y:S01]  /*37e0*/  @P1 SHF.L.U32 R35, R29, 0x10, RZ ;  /* 0x000000101d231819 */ /* 0x000fe200000006ff */
[----:B------:R-:W-:Y:S01]  /*37f0*/  @!P1 IMAD.MOV.U32 R2, RZ, RZ, R33 ;  /* 0x000000ffff029224 */ /* 0x000fe200078e0021 */
[-C--:B------:R-:W-:Y:S01]  /*3800*/  @P1 MOV R29, R28.reuse ;  /* 0x0000001c001d1202 */ /* 0x080fe20000000f00 */
[----:B------:R-:W-:Y:S01]  /*3810*/  @P1 FADD.FTZ R32, R68, R61 ;  /* 0x0000003d44201221 */ /* 0x000fe20000010000 */
[----:B------:R-:W-:-:S03]  /*3820*/  @!P1 MOV R29, R28 ;  /* 0x0000001c001d9202 */ /* 0x000fc60000000f00 */
[----:B------:R-:W-:-:S04]  /*3830*/  @P1 FADD.FTZ R68, R32, R35 ;  /* 0x0000002320441221 */ /* 0x000fc80000010000 */
[----:B------:R-:W-:Y:S01]  /*3840*/  @!P1 FADD.FTZ R68, R68, R61 ;  /* 0x0000003d44449221 */ /* 0x000fe20000010000 */
[----:B------:R-:W-:Y:S01]  /*3850*/  SEL R61, RZ, 0x1, P2 ;  /* 0x00000001ff3d7807 */ /* 0x000fe20001000000 */
[----:B------:R-:W-:Y:S06]  /*3860*/  BRA `(.L_x_258) ;  /* 0x00000000000c7947 */ /* 0x000fec0003800000 */
.L_x_252:
[----:B------:R-:W-:-:S05]  /*3870*/  @P1 PRMT R28, R25, 0x7632, R28 ;  /* 0x00007632191c1816 */ /* 0x000fca000000001c */
[----:B------:R-:W-:-:S04]  /*3880*/  @P1 IMAD.U32 R33, R28, 0x10000, RZ ;  /* 0x000100001c211824 */ /* 0x000fc800078e00ff */
[----:B------:R-:W-:-:S07]  /*3890*/  @P1 FADD.FTZ R68, R68, R33 ;  /* 0x0000002144441221 */ /* 0x000fce0000010000 */
.L_x_258:
[----:B------:R-:W-:Y:S05]  /*38a0*/  BSYNC.RECONVERGENT B1 ;  /* 0x0000000000017941 */ /* 0x000fea0003800200 */
.L_x_251:
        /* <DEDUP_REMOVED lines=13> */
.L_x_261:
        /* <DEDUP_REMOVED lines=13> */
.L_x_263:
[----:B------:R-:W-:Y:S05]  /*3a50*/  BSYNC.RECONVERGENT B2 ;  /* 0x0000000000027941 */ /* 0x000fea0003800200 */
.L_x_262:
        /* <DEDUP_REMOVED lines=40> */
[----:B------:R-:W-:Y:S02]  /*3ce0*/  IMAD.MOV.U32 R2, RZ, RZ, R28 ;  /* 0x000000ffff027224 */ /* 0x000fe400078e001c */
[----:B------:R-:W-:Y:S01]  /*3cf0*/  HFMA2 R28, -RZ, RZ, 0, 0 ;  /* 0x00000000ff1c7431 */ /* 0x000fe200000001ff */
[----:B------:R-:W-:-:S07]  /*3d00*/  LOP3.LUT R70, R70, UR30, R29, 0x96, !PT ;  /* 0x0000001e46467c12 */ /* 0x000fce000f8e961d */
.L_x_260:
[----:B------:R-:W-:Y:S05]  /*3d10*/  BSYNC.RECONVERGENT B1 ;  /* 0x0000000000017941 */ /* 0x000fea0003800200 */
.L_x_259:
[----:B------:R-:W-:Y:S01]  /*3d20*/  I2FP.F32.U32 R29, R32 ;  /* 0x00000020001d7245 */ /* 0x000fe20000201000 */
[C---:B------:R-:W-:Y:S01]  /*3d30*/  IMAD.U32 R32, R30.reuse, 0x10000, RZ ;  /* 0x000100001e207824 */ /* 0x040fe200078e00ff */
[----:B------:R-:W-:Y:S01]  /*3d40*/  BSSY.RECONVERGENT B1, `(.L_x_264) ;  /* 0x0000063000017945 */ /* 0x000fe20003800200 */
[----:B------:R-:W-:Y:S02]  /*3d50*/  PRMT R30, R30, 0x7632, R30 ;  /* 0x000076321e1e7816 */ /* 0x000fe4000000001e */
        /* <DEDUP_REMOVED lines=21> */
.L_x_268:
        /* <DEDUP_REMOVED lines=13> */
.L_x_270:
[----:B------:R-:W-:Y:S05]  /*3f80*/  BSYNC.RECONVERGENT B3 ;  /* 0x0000000000037941 */ /* 0x000fea0003800200 */
.L_x_269:
        /* <DEDUP_REMOVED lines=43> */
.L_x_267:
[----:B------:R-:W-:Y:S05]  /*4240*/  BSYNC.RECONVERGENT B2 ;  /* 0x0000000000027941 */ /* 0x000fea0003800200 */
.L_x_266:
        /* <DEDUP_REMOVED lines=10> */
[----:B------:R-:W-:Y:S01]  /*42f0*/  SEL R62, RZ, 0x1, P3 ;  /* 0x00000001ff3e7807 */ /* 0x000fe20001800000 */
[----:B------:R-:W-:Y:S01]  /*4300*/  @P1 FADD.FTZ R32, R72, R71 ;  /* 0x0000004748201221 */ /* 0x000fe20000010000 */
[----:B------:R-:W-:-:S03]  /*4310*/  @!P1 MOV R2, R33 ;  /* 0x0000002100029202 */ /* 0x000fc60000000f00 */
[----:B------:R-:W-:-:S04]  /*4320*/  @P1 FADD.FTZ R72, R32, R35 ;  /* 0x0000002320481221 */ /* 0x000fc80000010000 */
[----:B------:R-:W-:Y:S01]  /*4330*/  @!P1 FADD.FTZ R72, R72, R71 ;  /* 0x0000004748489221 */ /* 0x000fe20000010000 */
[----:B------:R-:W-:Y:S06]  /*4340*/  BRA `(.L_x_271) ;  /* 0x0000000000087947 */ /* 0x000fec0003800000 */
.L_x_265:
[----:B------:R-:W-:-:S05]  /*4350*/  @P1 SHF.L.U32 R29, R26, 0x10, RZ ;  /* 0x000000101a1d1819 */ /* 0x000fca00000006ff */
[----:B------:R-:W-:-:S07]  /*4360*/  @P1 FADD.FTZ R72, R72, R29 ;  /* 0x0000001d48481221 */ /* 0x000fce0000010000 */
.L_x_271:
[----:B------:R-:W-:Y:S05]  /*4370*/  BSYNC.RECONVERGENT B1 ;  /* 0x0000000000017941 */ /* 0x000fea0003800200 */
.L_x_264:
        /* <DEDUP_REMOVED lines=13> */
.L_x_274:
        /* <DEDUP_REMOVED lines=13> */
.L_x_276:
[----:B------:R-:W-:Y:S05]  /*4520*/  BSYNC.RECONVERGENT B2 ;  /* 0x0000000000027941 */ /* 0x000fea0003800200 */
.L_x_275:
        /* <DEDUP_REMOVED lines=43> */
.L_x_273:
[----:B------:R-:W-:Y:S05]  /*47e0*/  BSYNC.RECONVERGENT B1 ;  /* 0x0000000000017941 */ /* 0x000fea0003800200 */
.L_x_272:
[----:B------:R-:W-:Y:S01]  /*47f0*/  I2FP.F32.U32 R33, R32 ;  /* 0x0000002000217245 */ /* 0x000fe20000201000 */
[----:B------:R-:W-:Y:S01]  /*4800*/  BSSY.RECONVERGENT B1, `(.L_x_277) ;  /* 0x0000066000017945 */ /* 0x000fe20003800200 */
        /* <DEDUP_REMOVED lines=22> */
.L_x_281:
        /* <DEDUP_REMOVED lines=13> */
.L_x_283:
[----:B------:R-:W-:Y:S05]  /*4a40*/  BSYNC.RECONVERGENT B3 ;  /* 0x0000000000037941 */ /* 0x000fea0003800200 */
.L_x_282:
        /* <DEDUP_REMOVED lines=43> */
.L_x_280:
[----:B------:R-:W-:Y:S05]  /*4d00*/  BSYNC.RECONVERGENT B2 ;  /* 0x0000000000027941 */ /* 0x000fea0003800200 */
.L_x_279:
[----:B------:R-:W-:Y:S02]  /*4d10*/  I2FP.F32.U32 R29, R30 ;  /* 0x0000001e001d7245 */ /* 0x000fe40000201000 */
[----:B------:R-:W-:-:S03]  /*4d20*/  PRMT R2, R22, 0x7632, R2 ;  /* 0x0000763216027816 */ /* 0x000fc60000000002 */
[----:B------:R-:W-:Y:S02]  /*4d30*/  FFMA.FTZ R29, R29, R74, 1.1641532182693481445e-10 ;  /* 0x2f0000001d1d7423 */ /* 0x000fe4000001004a */
[----:B------:R-:W-:-:S03]  /*4d40*/  IMAD.U32 R2, R2, 0x10000, RZ ;  /* 0x0001000002027824 */ /* 0x000fc600078e00ff */
[----:B------:R-:W-:Y:S01]  /*4d50*/  FSETP.GTU.FTZ.AND P4, PT, R29, R76, PT ;  /* 0x0000004c1d00720b */ /* 0x000fe20003f9c000 */
[----:B------:R-:W-:Y:S01]  /*4d60*/  FMUL.FTZ R2, R2, R75 ;  /* 0x0000004b02027220 */ /* 0x000fe20000410000 */
[-C--:B------:R-:W-:Y:S02]  /*4d70*/  @P1 MOV R29, R28.reuse ;  /* 0x0000001c001d1202 */ /* 0x080fe40000000f00 */
[----:B------:R-:W-:Y:S02]  /*4d80*/  SEL R63, RZ, 0x1, P4 ;  /* 0x00000001ff3f7807 */ /* 0x000fe40002000000 */
[----:B------:R-:W-:Y:S02]  /*4d90*/  FSEL R34, R2, RZ, !P4 ;  /* 0x000000ff02227208 */ /* 0x000fe40006000000 */
[----:B------:R-:W-:Y:S02]  /*4da0*/  @P1 PRMT R2, R26, 0x7632, R2 ;  /* 0x000076321a021816 */ /* 0x000fe40000000002 */
[----:B------:R-:W-:Y:S01]  /*4db0*/  @!P1 MOV R29, R28 ;  /* 0x0000001c001d9202 */ /* 0x000fe20000000f00 */
[----:B------:R-:W-:Y:S01]  /*4dc0*/  @P1 FADD.FTZ R30, R71, R34 ;  /* 0x00000022471e1221 */ /* 0x000fe20000010000 */
[----:B------:R-:W-:Y:S01]  /*4dd0*/  @P1 SHF.L.U32 R33, R2, 0x10, RZ ;  /* 0x0000001002211819 */ /* 0x000fe200000006ff */
[----:B------:R-:W-:-:S02]  /*4de0*/  @P1 IMAD.MOV.U32 R2, RZ, RZ, R32 ;  /* 0x000000ffff021224 */ /* 0x000fc400078e0020 */
[----:B------:R-:W-:Y:S02]  /*4df0*/  @!P1 IMAD.MOV.U32 R2, RZ, RZ, R32 ;  /* 0x000000ffff029224 */ /* 0x000fe400078e0020 */
[----:B------:R-:W-:-:S04]  /*4e00*/  @P1 FADD.FTZ R71, R30, R33 ;  /* 0x000000211e471221 */ /* 0x000fc80000010000 */
[----:B------:R-:W-:Y:S01]  /*4e10*/  @!P1 FADD.FTZ R71, R71, R34 ;  /* 0x0000002247479221 */ /* 0x000fe20000010000 */
[----:B------:R-:W-:Y:S06]  /*4e20*/  BRA `(.L_x_284) ;  /* 0x00000000000c7947 */ /* 0x000fec0003800000 */
.L_x_278:
[----:B------:R-:W-:-:S05]  /*4e30*/  @P1 PRMT R28, R26, 0x7632, R28 ;  /* 0x000076321a1c1816 */ /* 0x000fca000000001c */
[----:B------:R-:W-:-:S04]  /*4e40*/  @P1 IMAD.U32 R28, R28, 0x10000, RZ ;  /* 0x000100001c1c1824 */ /* 0x000fc800078e00ff */
[----:B------:R-:W-:-:S07]  /*4e50*/  @P1 FADD.FTZ R71, R71, R28 ;  /* 0x0000001c47471221 */ /* 0x000fce0000010000 */
.L_x_284:
[----:B------:R-:W-:Y:S05]  /*4e60*/  BSYNC.RECONVERGENT B1 ;  /* 0x0000000000017941 */ /* 0x000fea0003800200 */
.L_x_277:
        /* <DEDUP_REMOVED lines=13> */
.L_x_287:
        /* <DEDUP_REMOVED lines=13> */
.L_x_289:
[----:B------:R-:W-:Y:S05]  /*5010*/  BSYNC.RECONVERGENT B2 ;  /* 0x0000000000027941 */ /* 0x000fea0003800200 */
.L_x_288:
        /* <DEDUP_REMOVED lines=43> */
.L_x_286:
[----:B------:R-:W-:Y:S05]  /*52d0*/  BSYNC.RECONVERGENT B1 ;  /* 0x0000000000017941 */ /* 0x000fea0003800200 */
.L_x_285:
        /* <DEDUP_REMOVED lines=25> */
.L_x_294:
        /* <DEDUP_REMOVED lines=13> */
.L_x_296:
[----:B------:R-:W-:Y:S05]  /*5540*/  BSYNC.RECONVERGENT B3 ;  /* 0x0000000000037941 */ /* 0x000fea0003800200 */
.L_x_295:
        /* <DEDUP_REMOVED lines=43> */
.L_x_293:
[----:B------:R-:W-:Y:S05]  /*5800*/  BSYNC.RECONVERGENT B2 ;  /* 0x0000000000027941 */ /* 0x000fea0003800200 */
.L_x_292:
        /* <DEDUP_REMOVED lines=16> */
.L_x_291:
[----:B------:R-:W-:-:S05]  /*5910*/  @P1 SHF.L.U32 R30, R27, 0x10, RZ ;  /* 0x000000101b1e1819 */ /* 0x000fca00000006ff */
[----:B------:R-:W-:-:S07]  /*5920*/  @P1 FADD.FTZ R73, R73, R30 ;  /* 0x0000001e49491221 */ /* 0x000fce0000010000 */
.L_x_297:
[----:B------:R-:W-:Y:S05]  /*5930*/  BSYNC.RECONVERGENT B1 ;  /* 0x0000000000017941 */ /* 0x000fea0003800200 */
.L_x_290:
        /* <DEDUP_REMOVED lines=13> */
.L_x_300:
        /* <DEDUP_REMOVED lines=13> */
.L_x_302:
[----:B------:R-:W-:Y:S05]  /*5ae0*/  BSYNC.RECONVERGENT B2 ;  /* 0x0000000000027941 */ /* 0x000fea0003800200 */
.L_x_301:
        /* <DEDUP_REMOVED lines=43> */
.L_x_299:
[----:B------:R-:W-:Y:S05]  /*5da0*/  BSYNC.RECONVERGENT B1 ;  /* 0x0000000000017941 */ /* 0x000fea0003800200 */
.L_x_298:
        /* <DEDUP_REMOVED lines=24> */
.L_x_307:
        /* <DEDUP_REMOVED lines=13> */
.L_x_309:
[----:B------:R-:W-:Y:S05]  /*6000*/  BSYNC.RECONVERGENT B3 ;  /* 0x0000000000037941 */ /* 0x000fea0003800200 */
.L_x_308:
        /* <DEDUP_REMOVED lines=43> */
.L_x_306:
[----:B------:R-:W-:Y:S05]  /*62c0*/  BSYNC.RECONVERGENT B2 ;  /* 0x0000000000027941 */ /* 0x000fea0003800200 */
.L_x_305:
        /* <DEDUP_REMOVED lines=9> */
[----:B------:R-:W-:-:S02]  /*6360*/  @!P1 MOV R83, R28 ;  /* 0x0000001c00539202 */ /* 0x000fc40000000f00 */
[----:B------:R-:W-:Y:S02]  /*6370*/  SEL R65, RZ, 0x1, P0 ;  /* 0x00000001ff417807 */ /* 0x000fe40000000000 */
[----:B------:R-:W-:Y:S01]  /*6380*/  FSEL R33, R2, RZ, !P0 ;  /* 0x000000ff02217208 */ /* 0x000fe20004000000 */
[--C-:B------:R-:W-:Y:S02]  /*6390*/  @P1 IMAD.MOV.U32 R2, RZ, RZ, R30.reuse ;  /* 0x000000ffff021224 */ /* 0x100fe400078e001e */
[----:B------:R-:W-:Y:S02]  /*63a0*/  @!P1 IMAD.MOV.U32 R2, RZ, RZ, R30 ;  /* 0x000000ffff029224 */ /* 0x000fe400078e001e */
[----:B------:R-:W-:-:S04]  /*63b0*/  @P1 FADD.FTZ R29, R82, R33 ;  /* 0x00000021521d1221 */ /* 0x000fc80000010000 */
[----:B------:R-:W-:-:S04]  /*63c0*/  @P1 FADD.FTZ R82, R29, R32 ;  /* 0x000000201d521221 */ /* 0x000fc80000010000 */
[----:B------:R-:W-:Y:S01]  /*63d0*/  @!P1 FADD.FTZ R82, R82, R33 ;  /* 0x0000002152529221 */ /* 0x000fe20000010000 */
[----:B------:R-:W-:Y:S06]  /*63e0*/  BRA `(.L_x_310) ;  /* 0x00000000000c7947 */ /* 0x000fec0003800000 */
.L_x_304:
[----:B------:R-:W-:-:S05]  /*63f0*/  @P1 PRMT R28, R27, 0x7632, R28 ;  /* 0x000076321b1c1816 */ /* 0x000fca000000001c */
[----:B------:R-:W-:-:S04]  /*6400*/  @P1 IMAD.U32 R29, R28, 0x10000, RZ ;  /* 0x000100001c1d1824 */ /* 0x000fc800078e00ff */
[----:B------:R-:W-:-:S07]  /*6410*/  @P1 FADD.FTZ R82, R82, R29 ;  /* 0x0000001d52521221 */ /* 0x000fce0000010000 */
.L_x_310:
[----:B------:R-:W-:Y:S05]  /*6420*/  BSYNC.RECONVERGENT B1 ;  /* 0x0000000000017941 */ /* 0x000fea0003800200 */
.L_x_303:
[----:B------:R-:W0:Y:S01]  /*6430*/  LDC.64 R34, c[0x0][0x3a8] ;  /* 0x0000ea00ff227b82 */ /* 0x000e220000000a00 */
[----:B------:R-:W-:Y:S01]  /*6440*/  SEL R29, RZ, 0x1000000, P5 ;  /* 0x01000000ff1d7807 */ /* 0x000fe20002800000 */
[----:B------:R-:W-:Y:S01]  /*6450*/  FADD.FTZ R31, RZ, R55 ;  /* 0x00000037ff1f7221 */ /* 0x000fe20000010000 */
[----:B------:R-:W-:Y:S01]  /*6460*/  SEL R28, RZ, 0x10000, P4 ;  /* 0x00010000ff1c7807 */ /* 0x000fe20002000000 */
[----:B------:R-:W-:Y:S01]  /*6470*/  UISETP.NE.U32.AND UP0, UPT, UR32, URZ, UPT ;  /* 0x000000ff2000728c */ /* 0x000fe2000bf05070 */
[----:B------:R-:W-:Y:S02]  /*6480*/  SEL R75, RZ, 0x100, P3 ;  /* 0x00000100ff4b7807 */ /* 0x000fe40001800000 */
[----:B------:R-:W-:Y:S01]  /*6490*/  ISETP.NE.AND P6, PT, R80, RZ, PT ;  /* 0x000000ff5000720c */ /* 0x000fe20003fc5270 */
[----:B------:R-:W1:Y:S01]  /*64a0*/  LDC.64 R32, c[0x0][0x3b0] ;  /* 0x0000ec00ff207b82 */ /* 0x000e620000000a00 */
[----:B------:R-:W-:Y:S01]  /*64b0*/  ISETP.NE.AND P1, PT, R79, RZ, PT ;  /* 0x000000ff4f00720c */ /* 0x000fe20003f25270 */
[----:B------:R-:W-:Y:S01]  /*64c0*/  UISETP.NE.AND.EX UP0, UPT, UR33, URZ, UPT, UP0 ;  /* 0x000000ff2100728c */ /* 0x000fe2000bf05300 */
        /* <DEDUP_REMOVED lines=8> */
[----:B------:R-:W-:-:S03]  /*6550*/  LOP3.LUT R75, R75, R74, RZ, 0xfc, !PT ;  /* 0x0000004a4b4b7212 */ /* 0x000fc600078efcff */
[----:B------:R-:W-:Y:S01]  /*6560*/  FADD.FTZ R74, R31, R66 ;  /* 0x000000421f4a7221 */ /* 0x000fe20000010000 */
[----:B------:R-:W-:Y:S02]  /*6570*/  LOP3.LUT R76, R76, R28, R29, 0xfe, !PT ;  /* 0x0000001c4c4c7212 */ /* 0x000fe400078efe1d */
[----:B------:R-:W-:Y:S01]  /*6580*/  SEL R79, RZ, 0x1, P0 ;  /* 0x00000001ff4f7807 */ /* 0x000fe20000000000 */
[----:B------:R-:W-:Y:S01]  /*6590*/  FADD.FTZ R77, R74, R69 ;  /* 0x000000454a4d7221 */ /* 0x000fe20000010000 */
[----:B------:R-:W-:Y:S01]  /*65a0*/  F2FP.BF16.F32.PACK_AB R28, R66, R55 ;  /* 0x00000037421c723e */ /* 0x000fe200000010ff */
[----:B-1----:R-:W-:Y:S01]  /*65b0*/  IMAD.WIDE.U32 R32, R54, 0x8, R32 ;  /* 0x0000000836207825 */ /* 0x002fe200078e0020 */
[----:B------:R-:W-:-:S03]  /*65c0*/  F2FP.BF16.F32.PACK_AB R29, R68, R69 ;  /* 0x00000045441d723e */ /* 0x000fc600000010ff */
[----:B------:R-:W-:Y:S01]  /*65d0*/  FADD.FTZ R77, R77, R68 ;  /* 0x000000444d4d7221 */ /* 0x000fe20000010000 */
[----:B------:R-:W-:Y:S02]  /*65e0*/  F2FP.BF16.F32.PACK_AB R30, R71, R72 ;  /* 0x00000048471e723e */ /* 0x000fe400000010ff */
[----:B------:R-:W-:Y:S02]  /*65f0*/  F2FP.BF16.F32.PACK_AB R31, R82, R73 ;  /* 0x00000049521f723e */ /* 0x000fe400000010ff */
[----:B------:R-:W-:Y:S01]  /*6600*/  LOP3.LUT R74, R76, R79, RZ, 0xfc, !PT ;  /* 0x0000004f4c4a7212 */ /* 0x000fe200078efcff */
[----:B------:R-:W-:Y:S01]  /*6610*/  FADD.FTZ R76, R77, R72 ;  /* 0x000000484d4c7221 */ /* 0x000fe20000010000 */
[----:B------:R-:W-:Y:S01]  /*6620*/  PLOP3.LUT P0, PT, PT, PT, UP0, 0x80, 0x8 ;  /* 0x000000000008781c */ /* 0x000fe20003f0f008 */
[----:B------:R0:W-:Y:S01]  /*6630*/  STG.E.128 desc[UR8][R34.64], R28 ;  /* 0x0000001c22007986 */ /* 0x0001e2000c101d08 */
[----:B------:R-:W-:Y:S01]  /*6640*/  ISETP.NE.AND P1, PT, R57, RZ, PT ;  /* 0x000000ff3900720c */ /* 0x000fe20003f25270 */
[----:B------:R-:W-:-:S02]  /*6650*/  FADD.FTZ R76, R76, R71 ;  /* 0x000000474c4c7221 */ /* 0x000fc40000010000 */
[----:B------:R0:W-:Y:S02]  /*6660*/  STG.E.64 desc[UR8][R32.64], R74 ;  /* 0x0000004a20007986 */ /* 0x0001e4000c101b08 */
[----:B------:R-:W-:-:S06]  /*6670*/  FADD.FTZ R77, R76, R73 ;  /* 0x000000494c4d7221 */ /* 0x000fcc0000010000 */
        /* <DEDUP_REMOVED lines=17> */
.L_x_311:
[----:B------:R-:W-:Y:S01]  /*6790*/  UMOV UR4, 0xffffffff ;  /* 0xffffffff00047882 */ /* 0x000fe20000000000 */
[----:B------:R-:W-:Y:S02]  /*67a0*/  FADD.FTZ R77, R77, R82 ;  /* 0x000000524d4d7221 */ /* 0x000fe40000010000 */
[----:B------:R-:W-:Y:S05]  /*67b0*/  BRA.DIV UR4, `(.L_x_312) ;  /* 0x0000000604a07947 */ /* 0x000fea000b800000 */
[----:B01----:R-:W0:Y:S02]  /*67c0*/  SHFL.BFLY PT, R28, R77, 0x1, 0x1f ;  /* 0x0c201f004d1c7f89 */ /* 0x003e2400000e0000 */
        /* <DEDUP_REMOVED lines=13> */
[C---:B------:R-:W-:Y:S01]  /*68a0*/  FADD.FTZ R31, -R79.reuse, R69 ;  /* 0x000000454f1f7221 */ /* 0x040fe20000010100 */
[----:B------:R-:W-:Y:S01]  /*68b0*/  FADD.FTZ R33, -R79, R71 ;  /* 0x000000474f217221 */ /* 0x000fe20000010100 */
[----:B------:R-:W-:-:S04]  /*68c0*/  FFMA.FTZ R28, R28, R28, RZ ;  /* 0x0000001c1c1c7223 */ /* 0x000fc800000100ff */
[----:B------:R-:W-:Y:S01]  /*68d0*/  FFMA.FTZ R28, R35, R35, R28 ;  /* 0x00000023231c7223 */ /* 0x000fe2000001001c */
[----:B------:R-:W-:-:S03]  /*68e0*/  FADD.FTZ R35, -R79, R68 ;  /* 0x000000444f237221 */ /* 0x000fc60000010100 */
[----:B------:R-:W-:Y:S01]  /*68f0*/  FFMA.FTZ R28, R31, R31, R28 ;  /* 0x0000001f1f1c7223 */ /* 0x000fe2000001001c */
[----:B------:R-:W-:-:S03]  /*6900*/  FADD.FTZ R31, -R79, R72 ;  /* 0x000000484f1f7221 */ /* 0x000fc60000010100 */
[----:B------:R-:W-:-:S04]  /*6910*/  FFMA.FTZ R28, R35, R35, R28 ;  /* 0x00000023231c7223 */ /* 0x000fc8000001001c */
        /* <DEDUP_REMOVED lines=15> */
.L_x_325:
[----:B------:R-:W-:Y:S01]  /*6a10*/  FMUL.FTZ R28, R79, R79 ;  /* 0x0000004f4f1c7220 */ /* 0x000fe20000410000 */
[----:B------:R-:W-:Y:S01]  /*6a20*/  PLOP3.LUT P2, PT, PT, PT, UP1, 0x40, 0x4 ;  /* 0x000000000004781c */ /* 0x000fe20003f4e818 */
[----:B01----:R-:W-:Y:S01]  /*6a30*/  FADD.FTZ R32, R32, R35 ;  /* 0x0000002320207221 */ /* 0x003fe20000010000 */
[----:B------:R-:W0:Y:S02]  /*6a40*/  LDC.64 R30, c[0x0][0x428] ;  /* 0x00010a00ff1e7b82 */ /* 0x000e240000000a00 */
[----:B------:R-:W-:Y:S01]  /*6a50*/  FSEL R28, R28, RZ, !P2 ;  /* 0x000000ff1c1c7208 */ /* 0x000fe20005000000 */
[----:B------:R-:W-:Y:S01]  /*6a60*/  FFMA.FTZ R29, R32, R29, UR12 ;  /* 0x0000000c201d7e23 */ /* 0x000fe2000801001d */
[----:B------:R-:W-:-:S03]  /*6a70*/  PLOP3.LUT P2, PT, PT, PT, UP1, 0x40, 0x4 ;  /* 0x000000000004781c */ /* 0x000fc60003f4e818 */
[----:B------:R-:W-:Y:S01]  /*6a80*/  FADD.FTZ R81, R29, R28 ;  /* 0x0000001c1d517221 */ /* 0x000fe20000010000 */
[----:B------:R-:W-:Y:S01]  /*6a90*/  FSEL R34, R79, RZ, P2 ;  /* 0x000000ff4f227208 */ /* 0x000fe20001000000 */
        /* <DEDUP_REMOVED lines=10> */
[----:B------:R-:W3:Y:S01]  /*6b40*/  @!P1 LDC.64 R76, c[0x0][0x3c0] ;  /* 0x0000f000ff4c9b82 */ /* 0x000ee20000000a00 */
[----:B0-----:R-:W-:-:S07]  /*6b50*/  IMAD.WIDE.U32 R68, R54, 0x10, R30 ;  /* 0x0000001036447825 */ /* 0x001fce00078e001e */
[----:B------:R-:W0:Y:S01]  /*6b60*/  @!P1 LDC.64 R74, c[0x0][0x3c8] ;  /* 0x0000f200ff4a9b82 */ /* 0x000e220000000a00 */
[C---:B--2---:R-:W-:Y:S01]  /*6b70*/  FMUL.FTZ R33, R81.reuse, R32 ;  /* 0x0000002051217220 */ /* 0x044fe20000410000 */
[----:B------:R-:W-:Y:S01]  /*6b80*/  FMUL.FTZ R32, R81, R66 ;  /* 0x0000004251207220 */ /* 0x000fe20000410000 */
[----:B-1----:R-:W-:-:S04]  /*6b90*/  IMAD.WIDE.U32 R72, R54, 0x10, R28 ;  /* 0x0000001036487825 */ /* 0x002fc800078e001c */
[----:B------:R-:W-:Y:S01]  /*6ba0*/  FMUL.FTZ R34, R81, R80 ;  /* 0x0000005051227220 */ /* 0x000fe20000410000 */
[----:B------:R-:W-:Y:S01]  /*6bb0*/  FFMA.FTZ R35, R33, R43, R48 ;  /* 0x0000002b21237223 */ /* 0x000fe20000010030 */
[----:B------:R-:W-:Y:S01]  /*6bc0*/  FFMA.FTZ R66, R32, R10, R15 ;  /* 0x0000000a20427223 */ /* 0x000fe2000001000f */
[C---:B------:R-:W-:Y:S01]  /*6bd0*/  FMUL.FTZ R71, R81.reuse, R84 ;  /* 0x0000005451477220 */ /* 0x040fe20000410000 */
[C---:B------:R-:W-:Y:S01]  /*6be0*/  FMUL.FTZ R85, R81.reuse, R86 ;  /* 0x0000005651557220 */ /* 0x040fe20000410000 */
[----:B------:R-:W-:Y:S01]  /*6bf0*/  FFMA.FTZ R29, R34, R42, R49 ;  /* 0x0000002a221d7223 */ /* 0x000fe20000010031 */
[C---:B------:R-:W-:Y:S01]  /*6c00*/  FMUL.FTZ R55, R81.reuse, R82 ;  /* 0x0000005251377220 */ /* 0x040fe20000410000 */
[----:B------:R-:W-:Y:S01]  /*6c10*/  F2FP.BF16.F32.PACK_AB R28, R66, R35 ;  /* 0x00000023421c723e */ /* 0x000fe200000010ff */
[----:B------:R-:W-:Y:S01]  /*6c20*/  FMUL.FTZ R66, R81, R88 ;  /* 0x0000005851427220 */ /* 0x000fe20000410000 */
[----:B------:R-:W-:Y:S01]  /*6c30*/  FFMA.FTZ R30, R71, R9, R16 ;  /* 0x00000009471e7223 */ /* 0x000fe20000010010 */
[----:B------:R-:W-:Y:S01]  /*6c40*/  FFMA.FTZ R31, R85, R41, R50 ;  /* 0x00000029551f7223 */ /* 0x000fe20000010032 */
[C---:B------:R-:W-:Y:S01]  /*6c50*/  FFMA.FTZ R80, R55.reuse, R7, R18 ;  /* 0x0000000737507223 */ /* 0x040fe20000010012 */
[----:B------:R-:W-:Y:S01]  /*6c60*/  FFMA.FTZ R54, R66, R8, R17 ;  /* 0x0000000842367223 */ /* 0x000fe20000010011 */
[----:B------:R-:W-:Y:S01]  /*6c70*/  FFMA.FTZ R87, R55, R3, R14 ;  /* 0x0000000337577223 */ /* 0x000fe2000001000e */
[----:B------:R-:W-:Y:S01]  /*6c80*/  F2FP.BF16.F32.PACK_AB R29, R30, R29 ;  /* 0x0000001d1e1d723e */ /* 0x000fe200000010ff */
[----:B------:R-:W-:Y:S01]  /*6c90*/  FMUL.FTZ R90, R81, R90 ;  /* 0x0000005a515a7220 */ /* 0x000fe20000410000 */
[----:B------:R-:W-:Y:S01]  /*6ca0*/  FFMA.FTZ R82, R66, R4, R13 ;  /* 0x0000000442527223 */ /* 0x000fe2000001000d */
[----:B------:R-:W-:Y:S01]  /*6cb0*/  F2FP.BF16.F32.PACK_AB R30, R54, R31 ;  /* 0x0000001f361e723e */ /* 0x000fe200000010ff */
[----:B------:R-:W-:Y:S01]  /*6cc0*/  FFMA.FTZ R66, R33, R39, R44 ;  /* 0x0000002721427223 */ /* 0x000fe2000001002c */
[----:B------:R-:W1:Y:S01]  /*6cd0*/  LDC.64 R54, c[0x0][0x380] ;  /* 0x0000e000ff367b82 */ /* 0x000e620000000a00 */
[C---:B------:R-:W-:Y:S01]  /*6ce0*/  FFMA.FTZ R35, R90.reuse, R40, R51 ;  /* 0x000000285a237223 */ /* 0x040fe20000010033 */
[----:B------:R-:W-:Y:S01]  /*6cf0*/  FFMA.FTZ R90, R90, R36, R47 ;  /* 0x000000245a5a7223 */ /* 0x000fe2000001002f */
[----:B------:R-:W-:Y:S01]  /*6d00*/  FFMA.FTZ R85, R85, R37, R46 ;  /* 0x0000002555557223 */ /* 0x000fe2000001002e */
[----:B------:R-:W-:Y:S01]  /*6d10*/  FFMA.FTZ R33, R34, R38, R45 ;  /* 0x0000002622217223 */ /* 0x000fe2000001002d */
[----:B---3--:R-:W-:Y:S01]  /*6d20*/  @!P1 IMAD.WIDE R76, R58, 0x4, R76 ;  /* 0x000000043a4c9825 */ /* 0x008fe200078e024c */
[----:B------:R-:W-:-:S03]  /*6d30*/  F2FP.BF16.F32.PACK_AB R31, R80, R35 ;  /* 0x00000023501f723e */ /* 0x000fc600000010ff */
[----:B------:R-:W-:Y:S01]  /*6d40*/  FFMA.FTZ R80, R71, R5, R12 ;  /* 0x0000000547507223 */ /* 0x000fe2000001000c */
[----:B------:R-:W-:Y:S01]  /*6d50*/  FFMA.FTZ R71, R32, R6, R11 ;  /* 0x0000000620477223 */ /* 0x000fe2000001000b */
[----:B0-----:R-:W-:Y:S01]  /*6d60*/  @!P1 IMAD.WIDE R74, R58, 0x4, R74 ;  /* 0x000000043a4a9825 */ /* 0x001fe200078e024a */
[----:B------:R-:W-:Y:S01]  /*6d70*/  F2FP.BF16.F32.PACK_AB R35, R87, R90 ;  /* 0x0000005a5723723e */ /* 0x000fe200000010ff */
[----:B------:R0:W-:Y:S01]  /*6d80*/  @!P1 STG.E desc[UR8][R76.64], R79 ;  /* 0x0000004f4c009986 */ /* 0x0001e2000c101908 */
[----:B------:R-:W-:Y:S02]  /*6d90*/  F2FP.BF16.F32.PACK_AB R34, R82, R85 ;  /* 0x000000555222723e */ /* 0x000fe400000010ff */
[----:B------:R-:W-:Y:S01]  /*6da0*/  F2FP.BF16.F32.PACK_AB R33, R80, R33 ;  /* 0x000000215021723e */ /* 0x000fe200000010ff */
[----:B------:R0:W-:Y:S01]  /*6db0*/  @!P1 STG.E desc[UR8][R74.64], R81 ;  /* 0x000000514a009986 */ /* 0x0001e2000c101908 */
[----:B------:R-:W-:-:S03]  /*6dc0*/  F2FP.BF16.F32.PACK_AB R32, R71, R66 ;  /* 0x000000424720723e */ /* 0x000fc600000010ff */
[----:B------:R0:W-:Y:S04]  /*6dd0*/  STG.E.128 desc[UR8][R68.64], R28 ;  /* 0x0000001c44007986 */ /* 0x0001e8000c101d08 */
[----:B------:R0:W-:Y:S01]  /*6de0*/  STG.E.128 desc[UR8][R72.64], R32 ;  /* 0x0000002048007986 */ /* 0x0001e2000c101d08 */
[----:B-1----:R-:W-:-:S04]  /*6df0*/  LEA R58, R54, R58, 0x2 ;  /* 0x0000003a363a7211 */ /* 0x002fc800078e10ff */
[----:B------:R-:W-:-:S13]  /*6e00*/  ISETP.GE.AND P1, PT, R58, R55, PT ;  /* 0x000000373a00720c */ /* 0x000fda0003f26270 */
[----:B0-----:R-:W-:Y:S05]  /*6e10*/  @!P1 BRA `(.L_x_313) ;  /* 0xffffff9c00789947 */ /* 0x001fea000383ffff */
[----:B------:R-:W-:Y:S05]  /*6e20*/  BSYNC B0 ;  /* 0x0000000000007941 */ /* 0x000fea0003800000 */
.L_x_206:
[----:B------:R-:W-:Y:S05]  /*6e30*/  EXIT ;  /* 0x000000000000794d */ /* 0x000fea0003800000 */
.L_x_312:
[----:B0-----:R-:W-:Y:S01]  /*6e40*/  HFMA2 R75, -RZ, RZ, 0, 1.847743988037109375e-06 ;  /* 0x0000001fff4b7431 */ /* 0x001fe200000001ff */
[----:B------:R-:W-:Y:S01]  /*6e50*/  BSSY B1, `(.L_x_314) ;  /* 0x0000006000017945 */ /* 0x000fe20003800000 */
[----:B------:R-:W-:Y:S02]  /*6e60*/  IMAD.MOV.U32 R74, RZ, RZ, 0x1 ;  /* 0x00000001ff4a7424 */ /* 0x000fe400078e00ff */
[----:B------:R-:W-:-:S07]  /*6e70*/  IMAD.MOV.U32 R34, RZ, RZ, -0x1 ;  /* 0xffffffffff227424 */ /* 0x000fce00078e00ff */
[----:B-1----:R-:W-:Y:S05]  /*6e80*/  WARPSYNC.COLLECTIVE R34, `(.L_x_315) ;  /* 0x0000000022087348 */ /* 0x002fea0003c00000 */
[----:B------:R0:W2:Y:S02]  /*6e90*/  SHFL.BFLY P2, R35, R77, R74, R75 ;  /* 0x0c00004a4d237389 */ /* 0x0000a4000004004b */
[----:B012---:R-:W-:Y:S05]  /*6ea0*/  ENDCOLLECTIVE ;  /* 0x000000000000791b */ /* 0x007fea0003800000 */
.L_x_315:
[----:B------:R-:W-:Y:S05]  /*6eb0*/  BSYNC B1 ;  /* 0x0000000000017941 */ /* 0x000fea0003800000 */
.L_x_314:
[----:B------:R-:W-:Y:S01]  /*6ec0*/  MOV R28, R35 ;  /* 0x00000023001c7202 */ /* 0x000fe20000000f00 */
[----:B------:R-:W-:Y:S02]  /*6ed0*/  HFMA2 R74, -RZ, RZ, 0, 1.1920928955078125e-07 ;  /* 0x00000002ff4a7431 */ /* 0x000fe400000001ff */
[----:B------:R-:W-:Y:S01]  /*6ee0*/  IMAD.MOV.U32 R75, RZ, RZ, 0x1f ;  /* 0x0000001fff4b7424 */ /* 0x000fe200078e00ff */
[----:B------:R-:W-:Y:S01]  /*6ef0*/  MOV R34, 0xffffffff ;  /* 0xffffffff00227802 */ /* 0x000fe20000000f00 */
[----:B------:R-:W-:-:S04]  /*6f00*/  FADD.FTZ R30, R77, R28 ;  /* 0x0000001c4d1e7221 */ /* 0x000fc80000010000 */
[----:B------:R-:W-:-:S07]  /*6f10*/  IMAD.MOV.U32 R77, RZ, RZ, R30 ;  /* 0x000000ffff4d7224 */ /* 0x000fce00078e001e */
[----:B------:R-:W-:Y:S05]  /*6f20*/  WARPSYNC.COLLECTIVE R34, `(.L_x_316) ;  /* 0x0000000022087348 */ /* 0x000fea0003c00000 */
[----:B------:R0:W1:Y:S02]  /*6f30*/  SHFL.BFLY P2, R35, R77, R74, R75 ;  /* 0x0c00004a4d237389 */ /* 0x000064000004004b */
[----:B01----:R-:W-:Y:S05]  /*6f40*/  ENDCOLLECTIVE ;  /* 0x000000000000791b */ /* 0x003fea0003800000 */
.L_x_316:
[----:B------:R-:W-:Y:S02]  /*6f50*/  IMAD.MOV.U32 R74, RZ, RZ, 0x4 ;  /* 0x00000004ff4a7424 */ /* 0x000fe400078e00ff */
[----:B------:R-:W-:-:S04]  /*6f60*/  IMAD.MOV.U32 R29, RZ, RZ, R35 ;  /* 0x000000ffff1d7224 */ /* 0x000fc800078e0023 */
[----:B------:R-:W-:-:S05]  /*6f70*/  FADD.FTZ R31, R30, R29 ;  /* 0x0000001d1e1f7221 */ /* 0x000fca0000010000 */
[----:B------:R-:W-:-:S07]  /*6f80*/  MOV R77, R31 ;  /* 0x0000001f004d7202 */ /* 0x000fce0000000f00 */
[----:B------:R-:W-:Y:S05]  /*6f90*/  WARPSYNC.COLLECTIVE R34, `(.L_x_317) ;  /* 0x0000000022087348 */ /* 0x000fea0003c00000 */
[----:B------:R0:W1:Y:S02]  /*6fa0*/  SHFL.BFLY P2, R35, R77, R74, R75 ;  /* 0x0c00004a4d237389 */ /* 0x000064000004004b */
[----:B01----:R-:W-:Y:S05]  /*6fb0*/  ENDCOLLECTIVE ;  /* 0x000000000000791b */ /* 0x003fea0003800000 */
.L_x_317:
[----:B------:R-:W-:Y:S01]  /*6fc0*/  HFMA2 R74, -RZ, RZ, 0, 4.76837158203125e-07 ;  /* 0x00000008ff4a7431 */ /* 0x000fe200000001ff */
[----:B------:R-:W-:-:S05]  /*6fd0*/  MOV R28, R35 ;  /* 0x00000023001c7202 */ /* 0x000fca0000000f00 */
[----:B------:R-:W-:-:S04]  /*6fe0*/  FADD.FTZ R32, R31, R28 ;  /* 0x0000001c1f207221 */ /* 0x000fc80000010000 */
[----:B------:R-:W-:-:S07]  /*6ff0*/  IMAD.MOV.U32 R77, RZ, RZ, R32 ;  /* 0x000000ffff4d7224 */ /* 0x000fce00078e0020 */
[----:B------:R-:W-:Y:S05]  /*7000*/  WARPSYNC.COLLECTIVE R34, `(.L_x_318) ;  /* 0x0000000022087348 */ /* 0x000fea0003c00000 */
[----:B------:R0:W1:Y:S02]  /*7010*/  SHFL.BFLY P2, R35, R77, R74, R75 ;  /* 0x0c00004a4d237389 */ /* 0x000064000004004b */
[----:B01----:R-:W-:Y:S05]  /*7020*/  ENDCOLLECTIVE ;  /* 0x000000000000791b */ /* 0x003fea0003800000 */
.L_x_318:
[----:B------:R-:W-:Y:S02]  /*7030*/  IMAD.MOV.U32 R74, RZ, RZ, 0x10 ;  /* 0x00000010ff4a7424 */ /* 0x000fe400078e00ff */
[----:B------:R-:W-:-:S04]  /*7040*/  IMAD.MOV.U32 R29, RZ, RZ, R35 ;  /* 0x000000ffff1d7224 */ /* 0x000fc800078e0023 */
[----:B------:R-:W-:Y:S02]  /*7050*/  FADD.FTZ R33, R32, R29 ;  /* 0x0000001d20217221 */ /* 0x000fe40000010000 */
[----:B------:R-:W0:Y:S03]  /*7060*/  LDC R29, c[0x0][0x400] ;  /* 0x00010000ff1d7b82 */ /* 0x000e260000000800 */
[----:B------:R-:W-:-:S07]  /*7070*/  MOV R77, R33 ;  /* 0x00000021004d7202 */ /* 0x000fce0000000f00 */
[----:B0-----:R-:W-:Y:S05]  /*7080*/  WARPSYNC.COLLECTIVE R34, `(.L_x_319) ;  /* 0x0000000022087348 */ /* 0x001fea0003c00000 */
[----:B------:R1:W2:Y:S02]  /*7090*/  SHFL.BFLY P2, R35, R77, R74, R75 ;  /* 0x0c00004a4d237389 */ /* 0x0002a4000004004b */
[----:B012---:R-:W-:Y:S05]  /*70a0*/  ENDCOLLECTIVE ;  /* 0x000000000000791b */ /* 0x007fea0003800000 */
.L_x_319:
[----:B------:R-:W-:Y:S01]  /*70b0*/  HFMA2 R74, -RZ, RZ, 0, 5.9604644775390625e-08 ;  /* 0x00000001ff4a7431 */ /* 0x000fe200000001ff */
[----:B------:R-:W-:-:S05]  /*70c0*/  MOV R28, R35 ;  /* 0x00000023001c7202 */ /* 0x000fca0000000f00 */
[----:B------:R-:W-:-:S04]  /*70d0*/  FADD.FTZ R28, R33, R28 ;  /* 0x0000001c211c7221 */ /* 0x000fc80000010000 */
[----:B------:R-:W-:-:S04]  /*70e0*/  FMUL.FTZ R79, R28, R29 ;  /* 0x0000001d1c4f7220 */ /* 0x000fc80000410000 */
[C---:B------:R-:W-:Y:S01]  /*70f0*/  FADD.FTZ R28, -R79.reuse, R55 ;  /* 0x000000374f1c7221 */ /* 0x040fe20000010100 */
[----:B------:R-:W-:-:S03]  /*7100*/  FADD.FTZ R31, -R79, R66 ;  /* 0x000000424f1f7221 */ /* 0x000fc60000010100 */
[----:B------:R-:W-:-:S04]  /*7110*/  FFMA.FTZ R28, R28, R28, RZ ;  /* 0x0000001c1c1c7223 */ /* 0x000fc800000100ff */
        /* <DEDUP_REMOVED lines=12> */
[----:B------:R-:W-:-:S04]  /*71e0*/  FFMA.FTZ R28, R31, R31, R28 ;  /* 0x0000001f1f1c7223 */ /* 0x000fc8000001001c */
[----:B------:R-:W-:-:S07]  /*71f0*/  IMAD.MOV.U32 R77, RZ, RZ, R28 ;  /* 0x000000ffff4d7224 */ /* 0x000fce00078e001c */
[----:B------:R-:W-:Y:S05]  /*7200*/  WARPSYNC.COLLECTIVE R34, `(.L_x_320) ;  /* 0x0000000022087348 */ /* 0x000fea0003c00000 */
[----:B------:R0:W1:Y:S02]  /*7210*/  SHFL.BFLY P2, R35, R77, R74, R75 ;  /* 0x0c00004a4d237389 */ /* 0x000064000004004b */
[----:B01----:R-:W-:Y:S05]  /*7220*/  ENDCOLLECTIVE ;  /* 0x000000000000791b */ /* 0x003fea0003800000 */
.L_x_320:
[----:B------:R-:W-:Y:S02]  /*7230*/  IMAD.MOV.U32 R74, RZ, RZ, 0x2 ;  /* 0x00000002ff4a7424 */ /* 0x000fe400078e00ff */
[----:B------:R-:W-:-:S04]  /*7240*/  IMAD.MOV.U32 R31, RZ, RZ, R35 ;  /* 0x000000ffff1f7224 */ /* 0x000fc800078e0023 */
[----:B------:R-:W-:-:S05]  /*7250*/  FADD.FTZ R31, R28, R31 ;  /* 0x0000001f1c1f7221 */ /* 0x000fca0000010000 */
[----:B------:R-:W-:-:S07]  /*7260*/  MOV R77, R31 ;  /* 0x0000001f004d7202 */ /* 0x000fce0000000f00 */
[----:B------:R-:W-:Y:S05]  /*7270*/  WARPSYNC.COLLECTIVE R34, `(.L_x_321) ;  /* 0x0000000022087348 */ /* 0x000fea0003c00000 */
[----:B------:R0:W1:Y:S02]  /*7280*/  SHFL.BFLY P2, R35, R77, R74, R75 ;  /* 0x0c00004a4d237389 */ /* 0x000064000004004b */
[----:B01----:R-:W-:Y:S05]  /*7290*/  ENDCOLLECTIVE ;  /* 0x000000000000791b */ /* 0x003fea0003800000 */
.L_x_321:
[----:B------:R-:W-:Y:S01]  /*72a0*/  HFMA2 R74, -RZ, RZ, 0, 2.384185791015625e-07 ;  /* 0x00000004ff4a7431 */ /* 0x000fe200000001ff */
[----:B------:R-:W-:-:S05]  /*72b0*/  MOV R30, R35 ;  /* 0x00000023001e7202 */ /* 0x000fca0000000f00 */
[----:B------:R-:W-:-:S04]  /*72c0*/  FADD.FTZ R30, R31, R30 ;  /* 0x0000001e1f1e7221 */ /* 0x000fc80000010000 */
[----:B------:R-:W-:-:S07]  /*72d0*/  IMAD.MOV.U32 R77, RZ, RZ, R30 ;  /* 0x000000ffff4d7224 */ /* 0x000fce00078e001e */
[----:B------:R-:W-:Y:S05]  /*72e0*/  WARPSYNC.COLLECTIVE R34, `(.L_x_322) ;  /* 0x0000000022087348 */ /* 0x000fea0003c00000 */
[----:B------:R0:W1:Y:S02]  /*72f0*/  SHFL.BFLY P2, R35, R77, R74, R75 ;  /* 0x0c00004a4d237389 */ /* 0x000064000004004b */
[----:B01----:R-:W-:Y:S05]  /*7300*/  ENDCOLLECTIVE ;  /* 0x000000000000791b */ /* 0x003fea0003800000 */
.L_x_322:
[----:B------:R-:W-:Y:S02]  /*7310*/  IMAD.MOV.U32 R74, RZ, RZ, 0x8 ;  /* 0x00000008ff4a7424 */ /* 0x000fe400078e00ff */
[----:B------:R-:W-:-:S04]  /*7320*/  IMAD.MOV.U32 R33, RZ, RZ, R35 ;  /* 0x000000ffff217224 */ /* 0x000fc800078e0023 */
[----:B------:R-:W-:-:S05]  /*7330*/  FADD.FTZ R33, R30, R33 ;  /* 0x000000211e217221 */ /* 0x000fca0000010000 */
[----:B------:R-:W-:-:S07]  /*7340*/  MOV R77, R33 ;  /* 0x00000021004d7202 */ /* 0x000fce0000000f00 */
[----:B------:R-:W-:Y:S05]  /*7350*/  WARPSYNC.COLLECTIVE R34, `(.L_x_323) ;  /* 0x0000000022087348 */ /* 0x000fea0003c00000 */
[----:B------:R0:W1:Y:S02]  /*7360*/  SHFL.BFLY P2, R35, R77, R74, R75 ;  /* 0x0c00004a4d237389 */ /* 0x000064000004004b */
[----:B01----:R-:W-:Y:S05]  /*7370*/  ENDCOLLECTIVE ;  /* 0x000000000000791b */ /* 0x003fea0003800000 */
.L_x_323:
[----:B------:R-:W-:Y:S01]  /*7380*/  HFMA2 R74, -RZ, RZ, 0, 9.5367431640625e-07 ;  /* 0x00000010ff4a7431 */ /* 0x000fe200000001ff */
[----:B------:R-:W-:-:S05]  /*7390*/  MOV R32, R35 ;  /* 0x0000002300207202 */ /* 0x000fca0000000f00 */
[----:B------:R-:W-:-:S04]  /*73a0*/  FADD.FTZ R32, R33, R32 ;  /* 0x0000002021207221 */ /* 0x000fc80000010000 */
[----:B------:R-:W-:-:S07]  /*73b0*/  IMAD.MOV.U32 R77, RZ, RZ, R32 ;  /* 0x000000ffff4d7224 */ /* 0x000fce00078e0020 */
[----:B------:R-:W-:Y:S05]  /*73c0*/  WARPSYNC.COLLECTIVE R34, `(.L_x_324) ;  /* 0x0000000022087348 */ /* 0x000fea0003c00000 */
[----:B------:R0:W1:Y:S02]  /*73d0*/  SHFL.BFLY P2, R35, R77, R74, R75 ;  /* 0x0c00004a4d237389 */ /* 0x000064000004004b */
[----:B01----:R-:W-:Y:S05]  /*73e0*/  ENDCOLLECTIVE ;  /* 0x000000000000791b */ /* 0x003fea0003800000 */
.L_x_324:
[----:B------:R-:W-:Y:S05]  /*73f0*/  BRA `(.L_x_325) ;  /* 0xfffffff400847947 */ /* 0x000fea000383ffff */
.L_x_326:
        /* <DEDUP_REMOVED lines=16> */
.L_x_5920:


//--------------------- .text._ZN10layer_norm31ln_parallel_residual_fwd_kernelINS_13Kernel_traitsI13__nv_bfloat16S2_S2_S2_fjLj256ELj1ELj4ELj1ELj16ENS_18Kernel_traits_baseILj256ES2_S2_S2_S2_fjLj128EEEEELb1ELb1ELb0EEEvNS_9FwdParamsE --------------------------
	.section	.text._ZN10layer_norm31ln_parallel_residual_fwd_kernelINS_13Kernel_traitsI13__nv_bfloat16S2_S2_S2_fjLj256ELj1ELj4ELj1ELj16ENS_18Kernel_traits_baseILj256ES2_S2_S2_S2_fjLj128EEEEELb1ELb1ELb0EEEvNS_9FwdParamsE,"ax",@progbits
	.align	128
        .global         _ZN10layer_norm31ln_parallel_residual_fwd_kernelINS_13Kernel_traitsI13__nv_bfloat16S2_S2_S2_fjLj256ELj1ELj4ELj1ELj16ENS_18Kernel_traits_baseILj256ES2_S2_S2_S2_fjLj128EEEEELb1ELb1ELb0EEEvNS_9FwdParamsE
        .type           _ZN10layer_norm31ln_parallel_residual_fwd_kernelINS_13Kernel_traitsI13__nv_bfloat16S2_S2_S2_fjLj256ELj1ELj4ELj1ELj16ENS_18Kernel_traits_baseILj256ES2_S2_S2_S2_fjLj128EEEEELb1ELb1ELb0EEEvNS_9FwdParamsE,@function
        .size           _ZN10layer_norm31ln_parallel_residual_fwd_kernelINS_13Kernel_traitsI13__nv_bfloat16S2_S2_S2_fjLj256ELj1ELj4ELj1ELj16ENS_18Kernel_traits_baseILj256ES2_S2_S2_S2_fjLj128EEEEELb1ELb1ELb0EEEvNS_9FwdParamsE,(.L_x_5921 - _ZN10layer_norm31ln_parallel_residual_fwd_kernelINS_13Kernel_traitsI13__nv_bfloat16S2_S2_S2_fjLj256ELj1ELj4ELj1ELj16ENS_18Kernel_traits_baseILj256ES2_S2_S2_S2_fjLj128EEEEELb1ELb1ELb0EEEvNS_9FwdParamsE)
        .other          _ZN10layer_norm31ln_parallel_residual_fwd_kernelINS_13Kernel_traitsI13__nv_bfloat16S2_S2_S2_fjLj256ELj1ELj4ELj1ELj16ENS_18Kernel_traits_baseILj256ES2_S2_S2_S2_fjLj128EEEEELb1ELb1ELb0EEEvNS_9FwdParamsE,@"STO_CUDA_ENTRY STV_DEFAULT"
_ZN10layer_norm31ln_parallel_residual_fwd_kernelINS_13Kernel_traitsI13__nv_bfloat16S2_S2_S2_fjLj256ELj1ELj4ELj1ELj16ENS_18Kernel_traits_baseILj256ES2_S2_S2_S2_fjLj128EEEEELb1ELb1ELb0EEEvNS_9FwdParamsE:
.text._ZN10layer_norm31ln_parallel_residual_fwd_kernelINS_13Kernel_traitsI13__nv_bfloat16S2_S2_S2_fjLj256ELj1ELj4ELj1ELj16ENS_18Kernel_traits_baseILj256ES2_S2_S2_S2_fjLj128EEEEELb1ELb1ELb0EEEvNS_9FwdParamsE:
[----:B------:R-:W-:Y:S01]  /*0000*/  LDC R1, c[0x0][0x37c] ;  /* 0x0000df00ff017b82 */ /* 0x000fe20000000800 */
[----:B------:R-:W0:Y:S01]  /*0010*/  LDCU.U8 UR4, c[0x0][0x464] ;  /* 0x00008c80ff0477ac */ /* 0x000e220008000000 */
[----:B------:R-:W1:Y:S01]  /*0020*/  LDCU.64 UR6, c[0x0][0x450] ;  /* 0x00008a00ff0677ac */ /* 0x000e620008000a00 */
[----:B------:R-:W2:Y:S05]  /*0030*/  LDCU.64 UR8, c[0x0][0x358] ;  /* 0x00006b00ff0877ac */ /* 0x000eaa0008000a00 */
[----:B------:R-:W3:Y:S08]  /*0040*/  LDC R44, c[0x0][0x458] ;  /* 0x00011600ff2c7b82 */ /* 0x000ef00000000800 */
[----:B------:R-:W3:Y:S01]  /*0050*/  LDC R45, c[0x0][0x45c] ;  /* 0x00011700ff2d7b82 */ /* 0x000ee20000000800 */
[----:B0-----:R-:W-:Y:S01]  /*0060*/  ISETP.NE.AND P2, PT, RZ, UR4, PT ;  /* 0x00000004ff007c0c */ /* 0x001fe2000bf45270 */
[----:B-1----:R-:W-:-:S02]  /*0070*/  IMAD.U32 R2, RZ, RZ, UR6 ;  /* 0x00000006ff027e24 */ /* 0x002fc4000f8e00ff */
[----:B------:R-:W-:Y:S01]  /*0080*/  IMAD.U32 R3, RZ, RZ, UR7 ;  /* 0x00000007ff037e24 */ /* 0x000fe2000f8e00ff */
[----:B------:R-:W0:Y:S03]  /*0090*/  S2R R4, SR_TID.X ;  /* 0x0000000000047919 */ /* 0x000e260000002100 */
[----:B------:R-:W1:Y:S06]  /*00a0*/  LDC R5, c[0x0][0x388] ;  /* 0x0000e200ff057b82 */ /* 0x000e6c0000000800 */
[----:B--2---:R-:W2:Y:S02]  /*00b0*/  @P2 LDG.E.64 R2, desc[UR8][R2.64] ;  /* 0x0000000802022981 */ /* 0x004ea4000c1e1b00 */
[----:B------:R-:W4:Y:S02]  /*00c0*/  S2UR UR5, SR_CTAID.X ;  /* 0x00000000000579c3 */ /* 0x000f240000002500 */
[----:B---3--:R3:W5:Y:S06]  /*00d0*/  @P2 LDG.E.64 R8, desc[UR8][R44.64] ;  /* 0x000000082c082981 */ /* 0x00876c000c1e1b00 */
[----:B------:R-:W3:Y:S01]  /*00e0*/  LDC R7, c[0x0][0x360] ;  /* 0x0000d800ff077b82 */ /* 0x000ee20000000800 */
[----:B------:R-:W-:Y:S01]  /*00f0*/  BSSY.RECONVERGENT B0, `(.L_x_327) ;  /* 0x0000021000007945 */ /* 0x000fe20003800200 */
[----:B-1----:R-:W-:-:S06]  /*0100*/  SHF.R.S32.HI R0, RZ, 0x1f, R5 ;  /* 0x0000001fff007819 */ /* 0x002fcc0000011405 */
[----:B------:R-:W1:Y:S01]  /*0110*/  @P2 LDC R21, c[0x0][0x460] ;  /* 0x00011800ff152b82 */ /* 0x000e620000000800 */
[----:B------:R-:W-:Y:S02]  /*0120*/  LEA.HI R0, R0, R5, RZ, 0x3 ;  /* 0x0000000500007211 */ /* 0x000fe400078f18ff */
[----:B0-----:R-:W-:Y:S01]  /*0130*/  LOP3.LUT R6, R4, 0x1f, RZ, 0xc0, !PT ;  /* 0x0000001f04067812 */ /* 0x001fe200078ec0ff */
[----:B----4-:R-:W-:-:S03]  /*0140*/  USHF.L.U32 UR4, UR5, 0x2, URZ ;  /* 0x0000000205047899 */ /* 0x010fc600080006ff */
[----:B------:R-:W-:-:S04]  /*0150*/  LOP3.LUT R5, RZ, R6, RZ, 0x33, !PT ;  /* 0x00000006ff057212 */ /* 0x000fc800078e33ff */
[----:B------:R-:W-:-:S04]  /*0160*/  LEA.HI.SX32 R5, R0, R5, 0x1d ;  /* 0x0000000500057211 */ /* 0x000fc800078feaff */
[----:B------:R-:W-:Y:S02]  /*0170*/  ISETP.GT.U32.AND P1, PT, R5, -0x21, PT ;  /* 0xffffffdf0500780c */ /* 0x000fe40003f24070 */
[----:B--2---:R-:W-:Y:S02]  /*0180*/  @P2 R2UR UR6, R2 ;  /* 0x00000000020622ca */ /* 0x004fe400000e0000 */
[----:B------:R-:W-:Y:S02]  /*0190*/  @P2 R2UR UR7, R3 ;  /* 0x00000000030722ca */ /* 0x000fe400000e0000 */
[--C-:B------:R-:W-:Y:S01]  /*01a0*/  SHF.R.U32.HI R3, RZ, 0x5, R4.reuse ;  /* 0x00000005ff037819 */ /* 0x100fe20000011604 */
[----:B---3--:R-:W-:-:S03]  /*01b0*/  IMAD R4, R7, UR5, R4 ;  /* 0x0000000507047c24 */ /* 0x008fc6000f8e0204 */
[----:B------:R-:W-:-:S05]  /*01c0*/  LOP3.LUT R3, R3, UR4, RZ, 0xfc, !PT ;  /* 0x0000000403037c12 */ /* 0x000fca000f8efcff */
[----:B------:R-:W-:Y:S02]  /*01d0*/  UIADD3 UR14, UPT, UPT, UR6, -0x61c88647, URZ ;  /* 0x9e3779b9060e7890 */ /* 0x000fe4000fffe0ff */
[----:B------:R-:W-:Y:S02]  /*01e0*/  UIADD3 UR15, UPT, UPT, UR7, -0x4498517b, URZ ;  /* 0xbb67ae85070f7890 */ /* 0x000fe4000fffe0ff */
[----:B------:R-:W-:Y:S02]  /*01f0*/  UIADD3 UR16, UPT, UPT, UR6, 0x3c6ef372, URZ ;  /* 0x3c6ef37206107890 */ /* 0x000fe4000fffe0ff */
[----:B------:R-:W-:Y:S02]  /*0200*/  UIADD3 UR17, UPT, UPT, UR7, 0x76cf5d0a, URZ ;  /* 0x76cf5d0a07117890 */ /* 0x000fe4000fffe0ff */
[----:B------:R-:W-:Y:S02]  /*0210*/  UIADD3 UR18, UPT, UPT, UR6, -0x255992d5, URZ ;  /* 0xdaa66d2b06127890 */ /* 0x000fe4000fffe0ff */
[----:B------:R-:W-:-:S02]  /*0220*/  UIADD3 UR19, UPT, UPT, UR7, 0x32370b8f, URZ ;  /* 0x32370b8f07137890 */ /* 0x000fc4000fffe0ff */
[----:B------:R-:W-:Y:S01]  /*0230*/  UIADD3 UR20, UPT, UPT, UR6, 0x78dde6e4, URZ ;  /* 0x78dde6e406147890 */ /* 0x000fe2000fffe0ff */
[----:B-1----:R-:W-:Y:S11]  /*0240*/  @P1 BRA `(.L_x_328) ;  /* 0x00000000002c1947 */ /* 0x002ff60003800000 */
        /* <DEDUP_REMOVED lines=11> */
.L_x_328:
[----:B------:R-:W-:Y:S05]  /*0300*/  BSYNC.RECONVERGENT B0 ;  /* 0x0000000000007941 */ /* 0x000fea0003800200 */
.L_x_327:
[----:B------:R-:W1:Y:S01]  /*0310*/  LDCU UR4, c[0x0][0x384] ;  /* 0x00007080ff0477ac */ /* 0x000e620008000800 */
[----:B-----5:R-:W-:Y:S01]  /*0320*/  @P2 IADD3 R44, P0, PT, R8, R21, RZ ;  /* 0x00000015082c2210 */ /* 0x020fe20007f1e0ff */
[----:B------:R-:W-:-:S03]  /*0330*/  UIADD3 UR21, UPT, UPT, UR7, -0x126145ec, URZ ;  /* 0xed9eba1407157890 */ /* 0x000fc6000fffe0ff */
[----:B------:R-:W-:Y:S01]  /*0340*/  @P2 IADD3.X R45, PT, PT, RZ, R9, RZ, P0, !PT ;  /* 0x00000009ff2d2210 */ /* 0x000fe200007fe4ff */
[----:B------:R-:W-:Y:S02]  /*0350*/  UIADD3 UR22, UPT, UPT, UR6, 0x1715609d, URZ ;  /* 0x1715609d06167890 */ /* 0x000fe4000fffe0ff */
[----:B------:R-:W-:Y:S01]  /*0360*/  UIADD3 UR23, UPT, UPT, UR7, -0x56f99767, URZ ;  /* 0xa906689907177890 */ /* 0x000fe2000fffe0ff */
[--C-:B------:R-:W-:Y:S01]  /*0370*/  SHF.R.U64 R2, R44, 0x2, R45.reuse ;  /* 0x000000022c027819 */ /* 0x100fe2000000122d */
[----:B------:R-:W-:Y:S01]  /*0380*/  UIADD3 UR24, UPT, UPT, UR6, -0x4ab325aa, URZ ;  /* 0xb54cda5606187890 */ /* 0x000fe2000fffe0ff */
[----:B------:R-:W-:Y:S01]  /*0390*/  SHF.R.U32.HI R0, RZ, 0x2, R45 ;  /* 0x00000002ff007819 */ /* 0x000fe2000001162d */
[----:B------:R-:W-:Y:S02]  /*03a0*/  UIADD3 UR25, UPT, UPT, UR7, 0x646e171e, URZ ;  /* 0x646e171e07197890 */ /* 0x000fe4000fffe0ff */
        /* <DEDUP_REMOVED lines=8> */
[----:B------:R-:W-:Y:S01]  /*0430*/  IMAD.HI.U32 R7, R4, -0x326172a9, RZ ;  /* 0xcd9e8d5704077827 */ /* 0x000fe200078e00ff */
[----:B------:R-:W-:Y:S01]  /*0440*/  BSSY B1, `(.L_x_329) ;  /* 0x0000666000017945 */ /* 0x000fe20003800000 */
[----:B------:R-:W-:Y:S01]  /*0450*/  LOP3.LUT R44, R44, 0x3, RZ, 0xc0, !PT ;  /* 0x000000032c2c7812 */ /* 0x000fe200078ec0ff */
[----:B------:R-:W1:Y:S01]  /*0460*/  LDCU UR32, c[0x0][0x388] ;  /* 0x00007100ff2077ac */ /* 0x000e620008000800 */
[----:B------:R-:W-:Y:S01]  /*0470*/  IMAD.HI.U32 R8, R2, -0x2daee0ad, RZ ;  /* 0xd2511f5302087827 */ /* 0x000fe200078e00ff */
[----:B------:R-:W-:Y:S02]  /*0480*/  LOP3.LUT R7, R0, UR6, R7, 0x96, !PT ;  /* 0x0000000600077c12 */ /* 0x000fe4000f8e9607 */
[----:B------:R-:W-:Y:S01]  /*0490*/  PRMT R32, R16, 0x7632, R32 ;  /* 0x0000763210207816 */ /* 0x000fe20000000020 */
[----:B0-----:R-:W-:Y:S01]  /*04a0*/  IMAD R10, R4, -0x326172a9, RZ ;  /* 0xcd9e8d57040a7824 */ /* 0x001fe200078e02ff */
[----:B------:R-:W-:Y:S01]  /*04b0*/  LOP3.LUT R8, R8, UR7, RZ, 0x3c, !PT ;  /* 0x0000000708087c12 */ /* 0x000fe2000f8e3cff */
[----:B------:R-:W-:Y:S01]  /*04c0*/  IMAD R20, R2, -0x2daee0ad, RZ ;  /* 0xd2511f5302147824 */ /* 0x000fe200078e02ff */
[----:B------:R-:W-:Y:S01]  /*04d0*/  PRMT R33, R17, 0x7632, R33 ;  /* 0x0000763211217816 */ /* 0x000fe20000000021 */
[----:B------:R-:W-:Y:S01]  /*04e0*/  IMAD.HI.U32 R11, R7, -0x2daee0ad, RZ ;  /* 0xd2511f53070b7827 */ /* 0x000fe200078e00ff */
[----:B------:R-:W-:Y:S01]  /*04f0*/  PRMT R34, R18, 0x7632, R34 ;  /* 0x0000763212227816 */ /* 0x000fe20000000022 */
[----:B------:R-:W0:Y:S01]  /*0500*/  LDCU.U8 UR12, c[0x0][0x410] ;  /* 0x00008200ff0c77ac */ /* 0x000e220008000000 */
[----:B------:R-:W-:Y:S01]  /*0510*/  PRMT R35, R19, 0x7632, R35 ;  /* 0x0000763213237816 */ /* 0x000fe20000000023 */
[----:B------:R-:W-:Y:S01]  /*0520*/  IMAD.HI.U32 R9, R8, -0x326172a9, RZ ;  /* 0xcd9e8d5708097827 */ /* 0x000fe200078e00ff */
[----:B------:R-:W-:Y:S01]  /*0530*/  LOP3.LUT R11, R20, UR15, R11, 0x96, !PT ;  /* 0x0000000f140b7c12 */ /* 0x000fe2000f8e960b */
[----:B------:R-:W2:Y:S02]  /*0540*/  LDCU UR13, c[0x0][0x448] ;  /* 0x00008900ff0d77ac */ /* 0x000ea40008000800 */
[----:B------:R-:W-:Y:S01]  /*0550*/  IMAD R21, R7, -0x2daee0ad, RZ ;  /* 0xd2511f5307157824 */ /* 0x000fe200078e02ff */
[----:B------:R-:W-:Y:S01]  /*0560*/  LOP3.LUT R9, R10, UR14, R9, 0x96, !PT ;  /* 0x0000000e0a097c12 */ /* 0x000fe2000f8e9609 */
[----:B------:R-:W-:Y:S01]  /*0570*/  IMAD R8, R8, -0x326172a9, RZ ;  /* 0xcd9e8d5708087824 */ /* 0x000fe200078e02ff */
[----:B------:R-:W3:Y:S01]  /*0580*/  LDCU.64 UR4, c[0x0][0x398] ;  /* 0x00007300ff0477ac */ /* 0x000ee20008000a00 */
[----:B------:R-:W-:Y:S01]  /*0590*/  IMAD.HI.U32 R7, R11, -0x326172a9, RZ ;  /* 0xcd9e8d570b077827 */ /* 0x000fe200078e00ff */
[----:B------:R-:W4:Y:S03]  /*05a0*/  LDCU.64 UR10, c[0x0][0x3a0] ;  /* 0x00007400ff0a77ac */ /* 0x000f260008000a00 */
        /* <DEDUP_REMOVED lines=36> */
[----:B------:R-:W-:-:S04]  /*07f0*/  IMAD.HI.U32 R7, R10, -0x326172a9, RZ ;  /* 0xcd9e8d570a077827 */ /* 0x000fc800078e00ff */
[----:B------:R-:W-:Y:S01]  /*0800*/  IMAD.HI.U32 R9, R8, -0x2daee0ad, RZ ;  /* 0xd2511f5308097827 */ /* 0x000fe200078e00ff */
[----:B------:R-:W-:-:S03]  /*0810*/  LOP3.LUT R20, R20, UR28, R7, 0x96, !PT ;  /* 0x0000001c14147c12 */ /* 0x000fc6000f8e9607 */
[----:B------:R-:W-:Y:S01]  /*0820*/  IMAD R10, R10, -0x326172a9, RZ ;  /* 0xcd9e8d570a0a7824 */ /* 0x000fe200078e02ff */
[--C-:B------:R-:W-:Y:S01]  /*0830*/  LOP3.LUT R22, R22, UR29, R9.reuse, 0x96, !PT ;  /* 0x0000001d16167c12 */ /* 0x100fe2000f8e9609 */
[----:B------:R-:W-:Y:S01]  /*0840*/  IMAD R8, R8, -0x2daee0ad, RZ ;  /* 0xd2511f5308087824 */ /* 0x000fe200078e02ff */
[----:B------:R-:W-:Y:S01]  /*0850*/  PRMT R9, R14, 0x7632, R9 ;  /* 0x000076320e097816 */ /* 0x000fe20000000009 */
[----:B------:R-:W-:-:S04]  /*0860*/  IMAD.HI.U32 R45, R20, -0x2daee0ad, RZ ;  /* 0xd2511f53142d7827 */ /* 0x000fc800078e00ff */
[----:B------:R-:W-:Y:S01]  /*0870*/  IMAD.HI.U32 R7, R22, -0x326172a9, RZ ;  /* 0xcd9e8d5716077827 */ /* 0x000fe200078e00ff */
[----:B------:R-:W-:Y:S02]  /*0880*/  LOP3.LUT R45, R8, UR31, R45, 0x96, !PT ;  /* 0x0000001f082d7c12 */ /* 0x000fe4000f8e962d */
[----:B------:R-:W-:Y:S01]  /*0890*/  PRMT R8, R15, 0x7632, R8 ;  /* 0x000076320f087816 */ /* 0x000fe20000000008 */
[----:B------:R-:W-:Y:S01]  /*08a0*/  IMAD.MOV.U32 R36, RZ, RZ, RZ ;  /* 0x000000ffff247224 */ /* 0x000fe200078e00ff */
[----:B------:R-:W-:Y:S01]  /*08b0*/  LOP3.LUT R7, R10, UR30, R7, 0x96, !PT ;  /* 0x0000001e0a077c12 */ /* 0x000fe2000f8e9607 */
[----:B------:R-:W-:Y:S01]  /*08c0*/  IMAD R38, R20, -0x2daee0ad, RZ ;  /* 0xd2511f5314267824 */ /* 0x000fe200078e02ff */
[----:B------:R-:W-:Y:S01]  /*08d0*/  PRMT R10, R13, 0x7632, R10 ;  /* 0x000076320d0a7816 */ /* 0x000fe2000000000a */
[----:B01234-:R-:W-:-:S07]  /*08e0*/  IMAD R50, R22, -0x326172a9, RZ ;  /* 0xcd9e8d5716327824 */ /* 0x01ffce00078e02ff */
.L_x_431:
[----:B------:R-:W-:Y:S01]  /*08f0*/  IMAD R28, R3, UR32, RZ ;  /* 0x00000020031c7c24 */ /* 0x000fe2000f8e02ff */
        /* <DEDUP_REMOVED lines=20> */
[----:B------:R-:W-:Y:S01]  /*0a40*/  IMAD.MOV.U32 R51, RZ, RZ, 0x2 ;  /* 0x00000002ff337424 */ /* 0x000fe200078e00ff */
[----:B------:R-:W-:-:S10]  /*0a50*/  MOV R54, R50 ;  /* 0x0000003200367202 */ /* 0x000fd40000000f00 */
[----:B0-----:R-:W-:Y:S05]  /*0a60*/  @!P2 BRA `(.L_x_333) ;  /* 0x000000040000a947 */ /* 0x001fea0003800000 */
        /* <DEDUP_REMOVED lines=8> */
.L_x_334:
        /* <DEDUP_REMOVED lines=13> */
.L_x_336:
[----:B------:R-:W-:Y:S05]  /*0bc0*/  BSYNC.RECONVERGENT B3 ;  /* 0x0000000000037941 */ /* 0x000fea0003800200 */
.L_x_335:
        /* <DEDUP_REMOVED lines=41> */
[----:B------:R-:W-:-:S07]  /*0e60*/  IMAD.MOV.U32 R51, RZ, RZ, RZ ;  /* 0x000000ffff337224 */ /* 0x000fce00078e00ff */
.L_x_333:
[----:B------:R-:W-:Y:S05]  /*0e70*/  BSYNC.RECONVERGENT B2 ;  /* 0x0000000000027941 */ /* 0x000fea0003800200 */
.L_x_332:
[----:B------:R-:W0:Y:S01]  /*0e80*/  LDC R59, c[0x0][0x408] ;  /* 0x00010200ff3b7b82 */ /* 0x000e220000000800 */
[----:B------:R-:W-:Y:S01]  /*0e90*/  I2FP.F32.U32 R49, R54 ;  /* 0x0000003600317245 */ /* 0x000fe20000201000 */
[----:B------:R-:W-:Y:S02]  /*0ea0*/  HFMA2 R58, -RZ, RZ, 0.1171875, 0 ;  /* 0x2f800000ff3a7431 */ /* 0x000fe400000001ff */
[C---:B-----5:R-:W-:Y:S01]  /*0eb0*/  IMAD.U32 R44, R28.reuse, 0x10000, RZ ;  /* 0x000100001c2c7824 */ /* 0x060fe200078e00ff */
[----:B------:R-:W-:Y:S02]  /*0ec0*/  PRMT R28, R28, 0x7632, R28 ;  /* 0x000076321c1c7816 */ /* 0x000fe4000000001c */
[----:B------:R-:W-:Y:S01]  /*0ed0*/  FFMA.FTZ R49, R49, R58, 1.1641532182693481445e-10 ;  /* 0x2f00000031317423 */ /* 0x000fe2000001003a */
[----:B------:R-:W1:Y:S01]  /*0ee0*/  LDC R60, c[0x0][0x404] ;  /* 0x00010100ff3c7b82 */ /* 0x000e620000000800 */
[----:B0-----:R-:W-:-:S03]  /*0ef0*/  FMUL.FTZ R44, R44, R59 ;  /* 0x0000003b2c2c7220 */ /* 0x001fc60000410000 */
        /* <DEDUP_REMOVED lines=20> */
.L_x_340:
        /* <DEDUP_REMOVED lines=13> */
.L_x_342:
[----:B------:R-:W-:Y:S05]  /*1110*/  BSYNC.RECONVERGENT B3 ;  /* 0x0000000000037941 */ /* 0x000fea0003800200 */
.L_x_341:
        /* <DEDUP_REMOVED lines=41> */
[----:B------:R-:W-:-:S07]  /*13b0*/  LOP3.LUT R45, R52, UR31, R45, 0x96, !PT ;  /* 0x0000001f342d7c12 */ /* 0x000fce000f8e962d */
.L_x_339:
[----:B------:R-:W-:Y:S05]  /*13c0*/  BSYNC.RECONVERGENT B2 ;  /* 0x0000000000027941 */ /* 0x000fea0003800200 */
.L_x_338:
[----:B------:R-:W-:Y:S01]  /*13d0*/  I2FP.F32.U32 R51, R44 ;  /* 0x0000002c00337245 */ /* 0x000fe20000201000 */
[----:B------:R-:W-:Y:S01]  /*13e0*/  @P1 IMAD.U32 R53, R24, 0x10000, RZ ;  /* 0x0001000018351824 */ /* 0x000fe200078e00ff */
[----:B------:R-:W-:-:S03]  /*13f0*/  SHF.L.U32 R38, R20, 0x10, RZ ;  /* 0x0000001014267819 */ /* 0x000fc600000006ff */
[----:B------:R-:W-:Y:S02]  /*1400*/  FFMA.FTZ R51, R51, R58, 1.1641532182693481445e-10 ;  /* 0x2f00000033337423 */ /* 0x000fe4000001003a */
[----:B------:R-:W-:-:S03]  /*1410*/  FMUL.FTZ R38, R38, R59 ;  /* 0x0000003b26267220 */ /* 0x000fc60000410000 */
[----:B------:R-:W-:Y:S02]  /*1420*/  FSETP.GTU.FTZ.AND P2, PT, R51, R60, PT ;  /* 0x0000003c3300720b */ /* 0x000fe40003f5c000 */
[----:B------:R-:W-:Y:S01]  /*1430*/  @P1 MOV R51, R37 ;  /* 0x0000002500331202 */ /* 0x000fe20000000f00 */
[----:B------:R-:W-:Y:S01]  /*1440*/  @!P1 IMAD.MOV.U32 R51, RZ, RZ, R37 ;  /* 0x000000ffff339224 */ /* 0x000fe200078e0025 */
[----:B------:R-:W-:Y:S01]  /*1450*/  FSEL R52, R38, RZ, !P2 ;  /* 0x000000ff26347208 */ /* 0x000fe20005000000 */
[--C-:B------:R-:W-:Y:S01]  /*1460*/  @P1 IMAD.MOV.U32 R38, RZ, RZ, R48.reuse ;  /* 0x000000ffff261224 */ /* 0x100fe200078e0030 */
[----:B------:R-:W-:Y:S01]  /*1470*/  SEL R37, RZ, 0x1, P2 ;  /* 0x00000001ff257807 */ /* 0x000fe20001000000 */
[----:B------:R-:W-:Y:S02]  /*1480*/  @!P1 IMAD.MOV.U32 R38, RZ, RZ, R48 ;  /* 0x000000ffff269224 */ /* 0x000fe400078e0030 */
[----:B------:R-:W-:-:S04]  /*1490*/  @P1 FADD.FTZ R44, R52, R49 ;  /* 0x00000031342c1221 */ /* 0x000fc80000010000 */
[----:B------:R-:W-:-:S04]  /*14a0*/  @P1 FADD.FTZ R49, R44, R53 ;  /* 0x000000352c311221 */ /* 0x000fc80000010000 */
[----:B------:R-:W-:Y:S01]  /*14b0*/  @!P1 FADD.FTZ R49, R52, R49 ;  /* 0x0000003134319221 */ /* 0x000fe20000010000 */
[----:B------:R-:W-:Y:S06]  /*14c0*/  BRA `(.L_x_343) ;  /* 0x0000000000087947 */ /* 0x000fec0003800000 */
.L_x_337:
[----:B------:R-:W-:-:S05]  /*14d0*/  @P1 SHF.L.U32 R44, R24, 0x10, RZ ;  /* 0x00000010182c1819 */ /* 0x000fca00000006ff */
[----:B------:R-:W-:-:S07]  /*14e0*/  @P1 FADD.FTZ R49, R44, R49 ;  /* 0x000000312c311221 */ /* 0x000fce0000010000 */
.L_x_343:
        /* <DEDUP_REMOVED lines=13> */
.L_x_346:
        /* <DEDUP_REMOVED lines=13> */
.L_x_348:
[----:B------:R-:W-:Y:S05]  /*1690*/  BSYNC.RECONVERGENT B3 ;  /* 0x0000000000037941 */ /* 0x000fea0003800200 */
.L_x_347:
        /* <DEDUP_REMOVED lines=40> */
[----:B------:R-:W-:Y:S01]  /*1920*/  IMAD.MOV.U32 R44, RZ, RZ, RZ ;  /* 0x000000ffff2c7224 */ /* 0x000fe200078e00ff */
[----:B------:R-:W-:-:S07]  /*1930*/  LOP3.LUT R45, R52, UR31, R45, 0x96, !PT ;  /* 0x0000001f342d7c12 */ /* 0x000fce000f8e962d */
.L_x_345:
[----:B------:R-:W-:Y:S05]  /*1940*/  BSYNC.RECONVERGENT B2 ;  /* 0x0000000000027941 */ /* 0x000fea0003800200 */
.L_x_344:
[----:B------:R-:W-:Y:S01]  /*1950*/  I2FP.F32.U32 R51, R48 ;  /* 0x0000003000337245 */ /* 0x000fe20000201000 */
[----:B------:R-:W-:-:S04]  /*1960*/  IMAD.U32 R28, R28, 0x10000, RZ ;  /* 0x000100001c1c7824 */ /* 0x000fc800078e00ff */
[----:B------:R-:W-:Y:S01]  /*1970*/  FFMA.FTZ R51, R51, R58, 1.1641532182693481445e-10 ;  /* 0x2f00000033337423 */ /* 0x000fe2000001003a */
[----:B------:R-:W-:-:S04]  /*1980*/  FMUL.FTZ R28, R28, R59 ;  /* 0x0000003b1c1c7220 */ /* 0x000fc80000410000 */
[----:B------:R-:W-:-:S04]  /*1990*/  FSETP.GTU.FTZ.AND P2, PT, R51, R60, PT ;  /* 0x0000003c3300720b */ /* 0x000fc80003f5c000 */
[----:B------:R-:W-:Y:S02]  /*19a0*/  P2R R61, PR, RZ, 0x4 ;  /* 0x00000004ff3d7803 */ /* 0x000fe40000000000 */
[----:B------:R-:W-:Y:S01]  /*19b0*/  FSEL R48, R28, RZ, !P2 ;  /* 0x000000ff1c307208 */ /* 0x000fe20005000000 */
[----:B------:R-:W-:Y:S06]  /*19c0*/  @!P0 BRA `(.L_x_349) ;  /* 0x00000004006c8947 */ /* 0x000fec0003800000 */
[----:B------:R-:W-:Y:S01]  /*19d0*/  ISETP.NE.AND P2, PT, R44, 0x1, PT ;  /* 0x000000012c00780c */ /* 0x000fe20003f45270 */
[----:B------:R-:W-:Y:S01]  /*19e0*/  BSSY.RECONVERGENT B2, `(.L_x_350) ;  /* 0x0000047000027945 */ /* 0x000fe20003800200 */
[----:B------:R-:W-:Y:S02]  /*19f0*/  HFMA2 R28, -RZ, RZ, 0, 1.1920928955078125e-07 ;  /* 0x00000002ff1c7431 */ /* 0x000fe400000001ff */
[----:B------:R-:W-:Y:S02]  /*1a00*/  IMAD.MOV.U32 R39, RZ, RZ, R50 ;  /* 0x000000ffff277224 */ /* 0x000fe400078e0032 */
[----:B------:R-:W-:-:S07]  /*1a10*/  IMAD.MOV.U32 R51, RZ, RZ, R38 ;  /* 0x000000ffff337224 */ /* 0x000fce00078e0026 */
[----:B------:R-:W-:Y:S05]  /*1a20*/  @!P2 BRA `(.L_x_351) ;  /* 0x000000040008a947 */ /* 0x000fea0003800000 */
[----:B------:R-:W-:-:S13]  /*1a30*/  ISETP.NE.AND P2, PT, R44, 0x3, PT ;  /* 0x000000032c00780c */ /* 0x000fda0003f45270 */
[----:B------:R-:W-:Y:S05]  /*1a40*/  @!P2 BRA `(.L_x_352) ;  /* 0x000000000020a947 */ /* 0x000fea0003800000 */
[----:B------:R-:W-:-:S13]  /*1a50*/  ISETP.NE.AND P2, PT, R44, 0x2, PT ;  /* 0x000000022c00780c */ /* 0x000fda0003f45270 */
[----:B------:R-:W-:Y:S01]  /*1a60*/  @!P2 MOV R28, 0x3 ;  /* 0x00000003001ca802 */ /* 0x000fe20000000f00 */
[--C-:B------:R-:W-:Y:S01]  /*1a70*/  @!P2 IMAD.MOV.U32 R51, RZ, RZ, R38.reuse ;  /* 0x000000ffff33a224 */ /* 0x100fe200078e0026 */
[----:B------:R-:W-:Y:S01]  /*1a80*/  @P2 IADD3 R28, PT, PT, R44, 0x1, RZ ;  /* 0x000000012c1c2810 */ /* 0x000fe20007ffe0ff */
[----:B------:R-:W-:Y:S02]  /*1a90*/  @!P2 IMAD.MOV.U32 R39, RZ, RZ, R45 ;  /* 0x000000ffff27a224 */ /* 0x000fe400078e002d */
[----:B------:R-:W-:Y:S02]  /*1aa0*/  @P2 IMAD.MOV.U32 R51, RZ, RZ, R38 ;  /* 0x000000ffff332224 */ /* 0x000fe400078e0026 */
[----:B------:R-:W-:Y:S01]  /*1ab0*/  @P2 IMAD.MOV.U32 R39, RZ, RZ, R7 ;  /* 0x000000ffff272224 */ /* 0x000fe200078e0007 */
[----:B------:R-:W-:Y:S06]  /*1ac0*/  BRA `(.L_x_351) ;  /* 0x0000000000e07947 */ /* 0x000fec0003800000 */
.L_x_352:
        /* <DEDUP_REMOVED lines=13> */
.L_x_354:
[----:B------:R-:W-:Y:S05]  /*1ba0*/  BSYNC.RECONVERGENT B3 ;  /* 0x0000000000037941 */ /* 0x000fea0003800200 */
.L_x_353:
[----:B------:R-:W-:Y:S01]  /*1bb0*/  IMAD.WIDE.U32 R52, R4, -0x326172a9, RZ ;  /* 0xcd9e8d5704347825 */ /* 0x000fe200078e00ff */
[----:B------:R-:W-:-:S03]  /*1bc0*/  LOP3.LUT R44, R36, UR7, R57, 0x96, !PT ;  /* 0x00000007242c7c12 */ /* 0x000fc6000f8e9639 */
[----:B------:R-:W-:Y:S02]  /*1bd0*/  HFMA2 R28, -RZ, RZ, 0, 0 ;  /* 0x00000000ff1c7431 */ /* 0x000fe400000001ff */
        /* <DEDUP_REMOVED lines=38> */
[----:B------:R-:W-:-:S07]  /*1e40*/  LOP3.LUT R45, R52, UR31, R45, 0x96, !PT ;  /* 0x0000001f342d7c12 */ /* 0x000fce000f8e962d */
.L_x_351:
[----:B------:R-:W-:Y:S05]  /*1e50*/  BSYNC.RECONVERGENT B2 ;  /* 0x0000000000027941 */ /* 0x000fea0003800200 */
.L_x_350:
[----:B------:R-:W-:Y:S01]  /*1e60*/  I2FP.F32.U32 R39, R39 ;  /* 0x0000002700277245 */ /* 0x000fe20000201000 */
[----:B------:R-:W-:Y:S01]  /*1e70*/  @P1 IMAD.MOV.U32 R44, RZ, RZ, R28 ;  /* 0x000000ffff2c1224 */ /* 0x000fe200078e001c */
[----:B------:R-:W-:Y:S02]  /*1e80*/  PRMT R38, R20, 0x7632, R38 ;  /* 0x0000763214267816 */ /* 0x000fe40000000026 */
[----:B------:R-:W-:Y:S01]  /*1e90*/  @!P1 MOV R44, R28 ;  /* 0x0000001c002c9202 */ /* 0x000fe20000000f00 */
[----:B------:R-:W-:Y:S02]  /*1ea0*/  FFMA.FTZ R39, R39, R58, 1.1641532182693481445e-10 ;  /* 0x2f00000027277423 */ /* 0x000fe4000001003a */
[----:B------:R-:W-:-:S03]  /*1eb0*/  IMAD.U32 R38, R38, 0x10000, RZ ;  /* 0x0001000026267824 */ /* 0x000fc600078e00ff */
[----:B------:R-:W-:Y:S01]  /*1ec0*/  FSETP.GTU.FTZ.AND P2, PT, R39, R60, PT ;  /* 0x0000003c2700720b */ /* 0x000fe20003f5c000 */
[----:B------:R-:W-:Y:S01]  /*1ed0*/  FMUL.FTZ R38, R38, R59 ;  /* 0x0000003b26267220 */ /* 0x000fe20000410000 */
[----:B------:R-:W-:-:S04]  /*1ee0*/  @P1 PRMT R39, R24, 0x7632, R39 ;  /* 0x0000763218271816 */ /* 0x000fc80000000027 */
[----:B------:R-:W-:Y:S01]  /*1ef0*/  FSEL R53, R38, RZ, !P2 ;  /* 0x000000ff26357208 */ /* 0x000fe20005000000 */
[----:B------:R-:W-:Y:S01]  /*1f00*/  @P1 IMAD.U32 R52, R39, 0x10000, RZ ;  /* 0x0001000027341824 */ /* 0x000fe200078e00ff */
[----:B------:R-:W-:Y:S01]  /*1f10*/  @P1 MOV R38, R51 ;  /* 0x0000003300261202 */ /* 0x000fe20000000f00 */
[----:B------:R-:W-:Y:S02]  /*1f20*/  @!P1 IMAD.MOV.U32 R38, RZ, RZ, R51 ;  /* 0x000000ffff269224 */ /* 0x000fe400078e0033 */
[----:B------:R-:W-:-:S04]  /*1f30*/  @P1 FADD.FTZ R39, R53, R48 ;  /* 0x0000003035271221 */ /* 0x000fc80000010000 */
[----:B------:R-:W-:Y:S01]  /*1f40*/  @P1 FADD.FTZ R48, R39, R52 ;  /* 0x0000003427301221 */ /* 0x000fe20000010000 */
[----:B------:R-:W-:-:S03]  /*1f50*/  SEL R39, RZ, 0x1, P2 ;  /* 0x00000001ff277807 */ /* 0x000fc60001000000 */
[----:B------:R-:W-:Y:S01]  /*1f60*/  @!P1 FADD.FTZ R48, R53, R48 ;  /* 0x0000003035309221 */ /* 0x000fe20000010000 */
[----:B------:R-:W-:Y:S06]  /*1f70*/  BRA `(.L_x_355) ;  /* 0x00000000000c7947 */ /* 0x000fec0003800000 */
.L_x_349:
[----:B------:R-:W-:-:S05]  /*1f80*/  @P1 PRMT R28, R24, 0x7632, R28 ;  /* 0x00007632181c1816 */ /* 0x000fca000000001c */
[----:B------:R-:W-:-:S04]  /*1f90*/  @P1 IMAD.U32 R51, R28, 0x10000, RZ ;  /* 0x000100001c331824 */ /* 0x000fc800078e00ff */
[----:B------:R-:W-:-:S07]  /*1fa0*/  @P1 FADD.FTZ R48, R51, R48 ;  /* 0x0000003033301221 */ /* 0x000fce0000010000 */
.L_x_355:
        /* <DEDUP_REMOVED lines=13> */
.L_x_358:
        /* <DEDUP_REMOVED lines=13> */
.L_x_360:
[----:B------:R-:W-:Y:S05]  /*2150*/  BSYNC.RECONVERGENT B3 ;  /* 0x0000000000037941 */ /* 0x000fea0003800200 */
.L_x_359:
        /* <DEDUP_REMOVED lines=42> */
.L_x_357:
[----:B------:R-:W-:Y:S05]  /*2400*/  BSYNC.RECONVERGENT B2 ;  /* 0x0000000000027941 */ /* 0x000fea0003800200 */
.L_x_356:
        /* <DEDUP_REMOVED lines=25> */
.L_x_364:
        /* <DEDUP_REMOVED lines=13> */
.L_x_366:
[----:B------:R-:W-:Y:S05]  /*2670*/  BSYNC.RECONVERGENT B3 ;  /* 0x0000000000037941 */ /* 0x000fea0003800200 */
.L_x_365:
        /* <DEDUP_REMOVED lines=42> */
[----:B------:R-:W-:-:S07]  /*2920*/  MOV R44, R28 ;  /* 0x0000001c002c7202 */ /* 0x000fce0000000f00 */
.L_x_363:
[----:B------:R-:W-:Y:S05]  /*2930*/  BSYNC.RECONVERGENT B2 ;  /* 0x0000000000027941 */ /* 0x000fea0003800200 */
.L_x_362:
        /* <DEDUP_REMOVED lines=9> */
[----:B------:R-:W-:Y:S01]  /*29d0*/  @P1 MOV R28, R29 ;  /* 0x0000001d001c1202 */ /* 0x000fe20000000f00 */
[----:B------:R-:W-:Y:S02]  /*29e0*/  @!P1 IMAD.MOV.U32 R28, RZ, RZ, R29 ;  /* 0x000000ffff1c9224 */ /* 0x000fe400078e001d */
[----:B------:R-:W-:-:S04]  /*29f0*/  @P1 FADD.FTZ R40, R52, R51 ;  /* 0x0000003334281221 */ /* 0x000fc80000010000 */
[----:B------:R-:W-:Y:S01]  /*2a00*/  @P1 FADD.FTZ R51, R40, R53 ;  /* 0x0000003528331221 */ /* 0x000fe20000010000 */
[----:B------:R-:W-:-:S03]  /*2a10*/  SEL R40, RZ, 0x1, P2 ;  /* 0x00000001ff287807 */ /* 0x000fc60001000000 */
[----:B------:R-:W-:Y:S01]  /*2a20*/  @!P1 FADD.FTZ R51, R52, R51 ;  /* 0x0000003334339221 */ /* 0x000fe20000010000 */
[----:B------:R-:W-:Y:S06]  /*2a30*/  BRA `(.L_x_367) ;  /* 0x0000000000087947 */ /* 0x000fec0003800000 */
.L_x_361:
[----:B------:R-:W-:-:S05]  /*2a40*/  @P1 SHF.L.U32 R44, R25, 0x10, RZ ;  /* 0x00000010192c1819 */ /* 0x000fca00000006ff */
[----:B------:R-:W-:-:S07]  /*2a50*/  @P1 FADD.FTZ R51, R44, R51 ;  /* 0x000000332c331221 */ /* 0x000fce0000010000 */
.L_x_367:
        /* <DEDUP_REMOVED lines=13> */
.L_x_370:
        /* <DEDUP_REMOVED lines=13> */
.L_x_372:
[----:B------:R-:W-:Y:S05]  /*2c00*/  BSYNC.RECONVERGENT B3 ;  /* 0x0000000000037941 */ /* 0x000fea0003800200 */
.L_x_371:
        /* <DEDUP_REMOVED lines=43> */
.L_x_369:
[----:B------:R-:W-:Y:S05]  /*2ec0*/  BSYNC.RECONVERGENT B2 ;  /* 0x0000000000027941 */ /* 0x000fea0003800200 */
.L_x_368:
        /* <DEDUP_REMOVED lines=24> */
.L_x_376:
        /* <DEDUP_REMOVED lines=13> */
.L_x_378:
[----:B------:R-:W-:Y:S05]  /*3120*/  BSYNC.RECONVERGENT B3 ;  /* 0x0000000000037941 */ /* 0x000fea0003800200 */
.L_x_377:
        /* <DEDUP_REMOVED lines=42> */
[----:B------:R-:W-:-:S07]  /*33d0*/  IMAD.MOV.U32 R28, RZ, RZ, RZ ;  /* 0x000000ffff1c7224 */ /* 0x000fce00078e00ff */
.L_x_375:
[----:B------:R-:W-:Y:S05]  /*33e0*/  BSYNC.RECONVERGENT B2 ;  /* 0x0000000000027941 */ /* 0x000fea0003800200 */
.L_x_374:
[----:B------:R-:W-:Y:S02]  /*33f0*/  I2FP.F32.U32 R29, R41 ;  /* 0x00000029001d7245 */ /* 0x000fe40000201000 */
[----:B------:R-:W-:-:S03]  /*3400*/  PRMT R38, R21, 0x7632, R38 ;  /* 0x0000763215267816 */ /* 0x000fc60000000026 */
[----:B------:R-:W-:Y:S01]  /*3410*/  FFMA.FTZ R29, R29, R58, 1.1641532182693481445e-10 ;  /* 0x2f0000001d1d7423 */ /* 0x000fe2000001003a */
[----:B------:R-:W-:-:S04]  /*3420*/  SHF.L.U32 R38, R38, 0x10, RZ ;  /* 0x0000001026267819 */ /* 0x000fc800000006ff */
[----:B------:R-:W-:Y:S01]  /*3430*/  FSETP.GTU.FTZ.AND P2, PT, R29, R60, PT ;  /* 0x0000003c1d00720b */ /* 0x000fe20003f5c000 */
[----:B------:R-:W-:Y:S01]  /*3440*/  FMUL.FTZ R38, R38, R59 ;  /* 0x0000003b26267220 */ /* 0x000fe20000410000 */
[----:B------:R-:W-:-:S04]  /*3450*/  @P1 PRMT R29, R25, 0x7632, R29 ;  /* 0x00007632191d1816 */ /* 0x000fc8000000001d */
[----:B------:R-:W-:Y:S01]  /*3460*/  FSEL R53, R38, RZ, !P2 ;  /* 0x000000ff26357208 */ /* 0x000fe20005000000 */
[----:B------:R-:W-:Y:S01]  /*3470*/  @P1 IMAD.U32 R54, R29, 0x10000, RZ ;  /* 0x000100001d361824 */ /* 0x000fe200078e00ff */
[----:B------:R-:W-:Y:S01]  /*3480*/  @P1 MOV R29, R28 ;  /* 0x0000001c001d1202 */ /* 0x000fe20000000f00 */
[----:B------:R-:W-:Y:S02]  /*3490*/  @P1 IMAD.MOV.U32 R38, RZ, RZ, R44 ;  /* 0x000000ffff261224 */ /* 0x000fe400078e002c */
[----:B------:R-:W-:Y:S01]  /*34a0*/  @P1 FADD.FTZ R41, R53, R52 ;  /* 0x0000003435291221 */ /* 0x000fe20000010000 */
[----:B------:R-:W-:Y:S02]  /*34b0*/  @!P1 IMAD.MOV.U32 R38, RZ, RZ, R44 ;  /* 0x000000ffff269224 */ /* 0x000fe400078e002c */
[----:B------:R-:W-:Y:S02]  /*34c0*/  @!P1 IMAD.MOV.U32 R29, RZ, RZ, R28 ;  /* 0x000000ffff1d9224 */ /* 0x000fe400078e001c */
[----:B------:R-:W-:Y:S01]  /*34d0*/  @P1 FADD.FTZ R52, R41, R54 ;  /* 0x0000003629341221 */ /* 0x000fe20000010000 */
[----:B------:R-:W-:-:S03]  /*34e0*/  SEL R41, RZ, 0x1, P2 ;  /* 0x00000001ff297807 */ /* 0x000fc60001000000 */
[----:B------:R-:W-:Y:S01]  /*34f0*/  @!P1 FADD.FTZ R52, R53, R52 ;  /* 0x0000003435349221 */ /* 0x000fe20000010000 */
[----:B------:R-:W-:Y:S06]  /*3500*/  BRA `(.L_x_379) ;  /* 0x00000000000c7947 */ /* 0x000fec0003800000 */
.L_x_373:
[----:B------:R-:W-:-:S04]  /*3510*/  @P1 PRMT R28, R25, 0x7632, R28 ;  /* 0x00007632191c1816 */ /* 0x000fc8000000001c */
[----:B------:R-:W-:-:S05]  /*3520*/  @P1 SHF.L.U32 R53, R28, 0x10, RZ ;  /* 0x000000101c351819 */ /* 0x000fca00000006ff */
[----:B------:R-:W-:-:S07]  /*3530*/  @P1 FADD.FTZ R52, R53, R52 ;  /* 0x0000003435341221 */ /* 0x000fce0000010000 */
.L_x_379:
        /* <DEDUP_REMOVED lines=13> */
.L_x_382:
        /* <DEDUP_REMOVED lines=13> */
.L_x_384:
[----:B------:R-:W-:Y:S05]  /*36e0*/  BSYNC.RECONVERGENT B3 ;  /* 0x0000000000037941 */ /* 0x000fea0003800200 */
.L_x_383:
        /* <DEDUP_REMOVED lines=43> */
.L_x_381:
[----:B------:R-:W-:Y:S05]  /*39a0*/  BSYNC.RECONVERGENT B2 ;  /* 0x0000000000027941 */ /* 0x000fea0003800200 */
.L_x_380:
        /* <DEDUP_REMOVED lines=24> */
.L_x_388:
        /* <DEDUP_REMOVED lines=13> */
.L_x_390:
[----:B------:R-:W-:Y:S05]  /*3c00*/  BSYNC.RECONVERGENT B3 ;  /* 0x0000000000037941 */ /* 0x000fea0003800200 */
.L_x_389:
        /* <DEDUP_REMOVED lines=41> */
[----:B------:R-:W-:Y:S01]  /*3ea0*/  HFMA2 R29, -RZ, RZ, 0, 0 ;  /* 0x00000000ff1d7431 */ /* 0x000fe200000001ff */
[----:B------:R-:W-:-:S07]  /*3eb0*/  MOV R44, R28 ;  /* 0x0000001c002c7202 */ /* 0x000fce0000000f00 */
.L_x_387:
[----:B------:R-:W-:Y:S05]  /*3ec0*/  BSYNC.RECONVERGENT B2 ;  /* 0x0000000000027941 */ /* 0x000fea0003800200 */
.L_x_386:
[----:B------:R-:W-:Y:S01]  /*3ed0*/  I2FP.F32.U32 R53, R42 ;  /* 0x0000002a00357245 */ /* 0x000fe20000201000 */
[----:B------:R-:W-:Y:S01]  /*3ee0*/  IMAD.U32 R28, R22, 0x10000, RZ ;  /* 0x00010000161c7824 */ /* 0x000fe200078e00ff */
[----:B------:R-:W-:Y:S01]  /*3ef0*/  @P1 SHF.L.U32 R56, R26, 0x10, RZ ;  /* 0x000000101a381819 */ /* 0x000fe200000006ff */
[--C-:B------:R-:W-:Y:S02]  /*3f00*/  @P1 IMAD.MOV.U32 R38, RZ, RZ, R44.reuse ;  /* 0x000000ffff261224 */ /* 0x100fe400078e002c */
[----:B------:R-:W-:Y:S01]  /*3f10*/  FFMA.FTZ R53, R53, R58, 1.1641532182693481445e-10 ;  /* 0x2f00000035357423 */ /* 0x000fe2000001003a */
[----:B------:R-:W-:Y:S01]  /*3f20*/  FMUL.FTZ R28, R28, R59 ;  /* 0x0000003b1c1c7220 */ /* 0x000fe20000410000 */
[----:B------:R-:W-:-:S03]  /*3f30*/  @!P1 IMAD.MOV.U32 R38, RZ, RZ, R44 ;  /* 0x000000ffff269224 */ /* 0x000fc600078e002c */
[----:B------:R-:W-:-:S04]  /*3f40*/  FSETP.GTU.FTZ.AND P3, PT, R53, R60, PT ;  /* 0x0000003c3500720b */ /* 0x000fc80003f7c000 */
        /* <DEDUP_REMOVED lines=8> */
.L_x_385:
[----:B------:R-:W-:-:S04]  /*3fd0*/  @P1 IMAD.U32 R29, R26, 0x10000, RZ ;  /* 0x000100001a1d1824 */ /* 0x000fc800078e00ff */
[----:B------:R-:W-:-:S07]  /*3fe0*/  @P1 FADD.FTZ R54, R29, R54 ;  /* 0x000000361d361221 */ /* 0x000fce0000010000 */
.L_x_391:
        /* <DEDUP_REMOVED lines=13> */
.L_x_394:
        /* <DEDUP_REMOVED lines=13> */
.L_x_396:
[----:B------:R-:W-:Y:S05]  /*4190*/  BSYNC.RECONVERGENT B3 ;  /* 0x0000000000037941 */ /* 0x000fea0003800200 */
.L_x_395:
        /* <DEDUP_REMOVED lines=41> */
[----:B------:R-:W-:Y:S01]  /*4430*/  MOV R44, R38 ;  /* 0x00000026002c7202 */ /* 0x000fe20000000f00 */
[----:B------:R-:W-:-:S07]  /*4440*/  IMAD.MOV.U32 R38, RZ, RZ, R28 ;  /* 0x000000ffff267224 */ /* 0x000fce00078e001c */
.L_x_393:
[----:B------:R-:W-:Y:S05]  /*4450*/  BSYNC.RECONVERGENT B2 ;  /* 0x0000000000027941 */ /* 0x000fea0003800200 */
.L_x_392:
[----:B------:R-:W-:Y:S01]  /*4460*/  I2FP.F32.U32 R53, R44 ;  /* 0x0000002c00357245 */ /* 0x000fe20000201000 */
[----:B------:R-:W-:-:S04]  /*4470*/  IMAD.U32 R30, R30, 0x10000, RZ ;  /* 0x000100001e1e7824 */ /* 0x000fc800078e00ff */
        /* <DEDUP_REMOVED lines=21> */
.L_x_400:
        /* <DEDUP_REMOVED lines=13> */
.L_x_402:
[----:B------:R-:W-:Y:S05]  /*46a0*/  BSYNC.RECONVERGENT B3 ;  /* 0x0000000000037941 */ /* 0x000fea0003800200 */
.L_x_401:
        /* <DEDUP_REMOVED lines=41> */
[----:B------:R-:W-:-:S07]  /*4940*/  LOP3.LUT R45, R44, UR31, R29, 0x96, !PT ;  /* 0x0000001f2c2d7c12 */ /* 0x000fce000f8e961d */
.L_x_399:
[----:B------:R-:W-:Y:S05]  /*4950*/  BSYNC.RECONVERGENT B2 ;  /* 0x0000000000027941 */ /* 0x000fea0003800200 */
.L_x_398:
        /* <DEDUP_REMOVED lines=17> */
[----:B------:R-:W-:Y:S06]  /*4a70*/  BRA `(.L_x_403) ;  /* 0x00000000000c7947 */ /* 0x000fec0003800000 */
.L_x_397:
[----:B------:R-:W-:-:S05]  /*4a80*/  @P1 PRMT R28, R26, 0x7632, R28 ;  /* 0x000076321a1c1816 */ /* 0x000fca000000001c */
[----:B------:R-:W-:-:S04]  /*4a90*/  @P1 IMAD.U32 R28, R28, 0x10000, RZ ;  /* 0x000100001c1c1824 */ /* 0x000fc800078e00ff */
[----:B------:R-:W-:-:S07]  /*4aa0*/  @P1 FADD.FTZ R53, R28, R53 ;  /* 0x000000351c351221 */ /* 0x000fce0000010000 */
.L_x_403:
        /* <DEDUP_REMOVED lines=13> */
.L_x_406:
        /* <DEDUP_REMOVED lines=13> */
.L_x_408:
[----:B------:R-:W-:Y:S05]  /*4c50*/  BSYNC.RECONVERGENT B3 ;  /* 0x0000000000037941 */ /* 0x000fea0003800200 */
.L_x_407:
        /* <DEDUP_REMOVED lines=43> */
.L_x_405:
[----:B------:R-:W-:Y:S05]  /*4f10*/  BSYNC.RECONVERGENT B2 ;  /* 0x0000000000027941 */ /* 0x000fea0003800200 */
.L_x_404:
        /* <DEDUP_REMOVED lines=24> */
.L_x_412:
        /* <DEDUP_REMOVED lines=13> */
.L_x_414:
[----:B------:R-:W-:Y:S05]  /*5170*/  BSYNC.RECONVERGENT B3 ;  /* 0x0000000000037941 */ /* 0x000fea0003800200 */
.L_x_413:
        /* <DEDUP_REMOVED lines=36> */
[----:B------:R-:W-:-:S04]  /*53c0*/  IMAD.WIDE.U32 R44, R44, -0x326172a9, RZ ;  /* 0xcd9e8d572c2c7825 */ /* 0x000fc800078e00ff */
[----:B------:R-:W-:Y:S01]  /*53d0*/  IMAD.WIDE.U32 R28, R28, -0x2daee0ad, RZ ;  /* 0xd2511f531c1c7825 */ /* 0x000fe200078e00ff */
[----:B------:R-:W-:Y:S02]  /*53e0*/  LOP3.LUT R7, R66, UR30, R45, 0x96, !PT ;  /* 0x0000001e42077c12 */ /* 0x000fe4000f8e962d */
[----:B------:R-:W-:Y:S02]  /*53f0*/  MOV R50, R44 ;  /* 0x0000002c00327202 */ /* 0x000fe40000000f00 */
[----:B------:R-:W-:Y:S01]  /*5400*/  LOP3.LUT R45, R30, UR31, R29, 0x96, !PT ;  /* 0x0000001f1e2d7c12 */ /* 0x000fe2000f8e961d */
[----:B------:R-:W-:Y:S02]  /*5410*/  IMAD.MOV.U32 R30, RZ, RZ, R28 ;  /* 0x000000ffff1e7224 */ /* 0x000fe400078e001c */
[----:B------:R-:W-:-:S07]  /*5420*/  IMAD.MOV.U32 R29, RZ, RZ, RZ ;  /* 0x000000ffff1d7224 */ /* 0x000fce00078e00ff */
.L_x_411:
[----:B------:R-:W-:Y:S05]  /*5430*/  BSYNC.RECONVERGENT B2 ;  /* 0x0000000000027941 */ /* 0x000fea0003800200 */
.L_x_410:
[----:B------:R-:W-:Y:S01]  /*5440*/  I2FP.F32.U32 R31, R31 ;  /* 0x0000001f001f7245 */ /* 0x000fe20000201000 */
[----:B------:R-:W-:Y:S01]  /*5450*/  @P1 IMAD.U32 R44, R27, 0x10000, RZ ;  /* 0x000100001b2c1824 */ /* 0x000fe200078e00ff */
[----:B------:R-:W-:Y:S02]  /*5460*/  SHF.L.U32 R28, R23, 0x10, RZ ;  /* 0x00000010171c7819 */ /* 0x000fe400000006ff */
[----:B------:R-:W-:Y:S01]  /*5470*/  @P1 MOV R38, R30 ;  /* 0x0000001e00261202 */ /* 0x000fe20000000f00 */
[----:B------:R-:W-:Y:S01]  /*5480*/  FFMA.FTZ R31, R31, R58, 1.1641532182693481445e-10 ;  /* 0x2f0000001f1f7423 */ /* 0x000fe2000001003a */
[----:B------:R-:W-:Y:S01]  /*5490*/  @!P1 MOV R38, R30 ;  /* 0x0000001e00269202 */ /* 0x000fe20000000f00 */
[----:B------:R-:W-:-:S03]  /*54a0*/  FMUL.FTZ R28, R28, R59 ;  /* 0x0000003b1c1c7220 */ /* 0x000fc60000410000 */
[----:B------:R-:W-:-:S04]  /*54b0*/  FSETP.GTU.FTZ.AND P5, PT, R31, R60, PT ;  /* 0x0000003c1f00720b */ /* 0x000fc80003fbc000 */
        /* <DEDUP_REMOVED lines=8> */
.L_x_409:
[----:B------:R-:W-:-:S05]  /*5540*/  @P1 SHF.L.U32 R29, R27, 0x10, RZ ;  /* 0x000000101b1d1819 */ /* 0x000fca00000006ff */
[----:B------:R-:W-:-:S07]  /*5550*/  @P1 FADD.FTZ R56, R29, R56 ;  /* 0x000000381d381221 */ /* 0x000fce0000010000 */
.L_x_415:
        /* <DEDUP_REMOVED lines=13> */
.L_x_418:
        /* <DEDUP_REMOVED lines=13> */
.L_x_420:
[----:B------:R-:W-:Y:S05]  /*5700*/  BSYNC.RECONVERGENT B3 ;  /* 0x0000000000037941 */ /* 0x000fea0003800200 */
.L_x_419:
        /* <DEDUP_REMOVED lines=38> */
[----:B------:R-:W-:Y:S02]  /*5970*/  LOP3.LUT R7, R66, UR30, R31, 0x96, !PT ;  /* 0x0000001e42077c12 */ /* 0x000fe4000f8e961f */
[----:B------:R-:W-:Y:S02]  /*5980*/  MOV R50, R30 ;  /* 0x0000001e00327202 */ /* 0x000fe40000000f00 */
[----:B------:R-:W-:Y:S01]  /*5990*/  MOV R38, R44 ;  /* 0x0000002c00267202 */ /* 0x000fe20000000f00 */
[----:B------:R-:W-:Y:S01]  /*59a0*/  IMAD.MOV.U32 R44, RZ, RZ, RZ ;  /* 0x000000ffff2c7224 */ /* 0x000fe200078e00ff */
[----:B------:R-:W-:-:S07]  /*59b0*/  LOP3.LUT R45, R28, UR31, R45, 0x96, !PT ;  /* 0x0000001f1c2d7c12 */ /* 0x000fce000f8e962d */
.L_x_417:
[----:B------:R-:W-:Y:S05]  /*59c0*/  BSYNC.RECONVERGENT B2 ;  /* 0x0000000000027941 */ /* 0x000fea0003800200 */
.L_x_416:
        /* <DEDUP_REMOVED lines=23> */
.L_x_424:
        /* <DEDUP_REMOVED lines=15> */
.L_x_426:
[----:B------:R-:W-:Y:S05]  /*5c30*/  BSYNC.RECONVERGENT B3 ;  /* 0x0000000000037941 */ /* 0x000fea0003800200 */
.L_x_425:
        /* <DEDUP_REMOVED lines=42> */
.L_x_423:
[----:B------:R-:W-:Y:S05]  /*5ee0*/  BSYNC.RECONVERGENT B2 ;  /* 0x0000000000027941 */ /* 0x000fea0003800200 */
.L_x_422:
[----:B------:R-:W-:Y:S01]  /*5ef0*/  I2FP.F32.U32 R31, R30 ;  /* 0x0000001e001f7245 */ /* 0x000fe20000201000 */
[--C-:B------:R-:W-:Y:S01]  /*5f00*/  @P1 IMAD.MOV.U32 R44, RZ, RZ, R29.reuse ;  /* 0x000000ffff2c1224 */ /* 0x100fe200078e001d */
[----:B------:R-:W-:Y:S01]  /*5f10*/  PRMT R30, R23, 0x7632, R30 ;  /* 0x00007632171e7816 */ /* 0x000fe2000000001e */
[----:B------:R-:W-:Y:S01]  /*5f20*/  @!P1 IMAD.MOV.U32 R44, RZ, RZ, R29 ;  /* 0x000000ffff2c9224 */ /* 0x000fe200078e001d */
[----:B------:R-:W-:Y:S01]  /*5f30*/  @P1 PRMT R38, R27, 0x7632, R38 ;  /* 0x000076321b261816 */ /* 0x000fe20000000026 */
[----:B------:R-:W-:Y:S01]  /*5f40*/  FFMA.FTZ R31, R31, R58, 1.1641532182693481445e-10 ;  /* 0x2f0000001f1f7423 */ /* 0x000fe2000001003a */
[----:B------:R-:W-:-:S04]  /*5f50*/  SHF.L.U32 R30, R30, 0x10, RZ ;  /* 0x000000101e1e7819 */ /* 0x000fc800000006ff */
[----:B------:R-:W-:Y:S01]  /*5f60*/  FSETP.GTU.FTZ.AND P6, PT, R31, R60, PT ;  /* 0x0000003c1f00720b */ /* 0x000fe20003fdc000 */
[----:B------:R-:W-:Y:S01]  /*5f70*/  FMUL.FTZ R30, R30, R59 ;  /* 0x0000003b1e1e7220 */ /* 0x000fe20000410000 */
[----:B------:R-:W-:Y:S01]  /*5f80*/  @P1 IMAD.U32 R31, R38, 0x10000, RZ ;  /* 0x00010000261f1824 */ /* 0x000fe200078e00ff */
[-C--:B------:R-:W-:Y:S02]  /*5f90*/  @P1 MOV R38, R28.reuse ;  /* 0x0000001c00261202 */ /* 0x080fe40000000f00 */
[----:B------:R-:W-:Y:S02]  /*5fa0*/  @!P1 MOV R38, R28 ;  /* 0x0000001c00269202 */ /* 0x000fe40000000f00 */
[----:B------:R-:W-:Y:S02]  /*5fb0*/  FSEL R58, R30, RZ, !P6 ;  /* 0x000000ff1e3a7208 */ /* 0x000fe40007000000 */
[----:B------:R-:W-:-:S03]  /*5fc0*/  SEL R47, RZ, 0x1, P6 ;  /* 0x00000001ff2f7807 */ /* 0x000fc60003000000 */
[----:B------:R-:W-:-:S04]  /*5fd0*/  @P1 FADD.FTZ R30, R58, R57 ;  /* 0x000000393a1e1221 */ /* 0x000fc80000010000 */
[----:B------:R-:W-:-:S04]  /*5fe0*/  @P1 FADD.FTZ R57, R30, R31 ;  /* 0x0000001f1e391221 */ /* 0x000fc80000010000 */
[----:B------:R-:W-:Y:S01]  /*5ff0*/  @!P1 FADD.FTZ R57, R58, R57 ;  /* 0x000000393a399221 */ /* 0x000fe20000010000 */
[----:B------:R-:W-:Y:S06]  /*6000*/  BRA `(.L_x_427) ;  /* 0x00000000000c7947 */ /* 0x000fec0003800000 */
.L_x_421:
[----:B------:R-:W-:-:S04]  /*6010*/  @P1 PRMT R28, R27, 0x7632, R28 ;  /* 0x000076321b1c1816 */ /* 0x000fc8000000001c */
[----:B------:R-:W-:-:S05]  /*6020*/  @P1 SHF.L.U32 R28, R28, 0x10, RZ ;  /* 0x000000101c1c1819 */ /* 0x000fca00000006ff */
[----:B------:R-:W-:-:S07]  /*6030*/  @P1 FADD.FTZ R57, R28, R57 ;  /* 0x000000391c391221 */ /* 0x000fce0000010000 */
.L_x_427:
[----:B------:R-:W-:Y:S01]  /*6040*/  ISETP.NE.AND P6, PT, R61, RZ, PT ;  /* 0x000000ff3d00720c */ /* 0x000fe20003fc5270 */
[----:B------:R-:W0:Y:S01]  /*6050*/  LDC.64 R58, c[0x0][0x3b0] ;  /* 0x0000ec00ff3a7b82 */ /* 0x000e220000000a00 */
[----:B------:R-:W-:Y:S02]  /*6060*/  ISETP.NE.AND P1, PT, R62, RZ, PT ;  /* 0x000000ff3e00720c */ /* 0x000fe40003f25270 */
[----:B------:R-:W-:Y:S02]  /*6070*/  SEL R62, RZ, 0x1000000, P5 ;  /* 0x01000000ff3e7807 */ /* 0x000fe40002800000 */
[----:B------:R-:W-:Y:S02]  /*6080*/  SEL R65, RZ, 0x10000, P4 ;  /* 0x00010000ff417807 */ /* 0x000fe40002000000 */
[----:B------:R-:W-:Y:S01]  /*6090*/  ISETP.NE.AND P5, PT, R64, RZ, PT ;  /* 0x000000ff4000720c */ /* 0x000fe20003fa5270 */
[----:B------:R-:W1:Y:S01]  /*60a0*/  LDC.64 R60, c[0x0][0x3a8] ;  /* 0x0000ea00ff3c7b82 */ /* 0x000e620000000a00 */
[----:B------:R-:W-:-:S02]  /*60b0*/  ISETP.NE.AND P4, PT, R63, RZ, PT ;  /* 0x000000ff3f00720c */ /* 0x000fc40003f85270 */
[----:B------:R-:W-:Y:S02]  /*60c0*/  SEL R68, RZ, 0x100, P3 ;  /* 0x00000100ff447807 */ /* 0x000fe40001800000 */
[----:B------:R-:W-:Y:S02]  /*60d0*/  SEL R66, RZ, 0x1000000, P4 ;  /* 0x01000000ff427807 */ /* 0x000fe40002000000 */
[----:B------:R-:W-:Y:S02]  /*60e0*/  SEL R64, RZ, 0x10000, P5 ;  /* 0x00010000ff407807 */ /* 0x000fe40002800000 */
[----:B------:R-:W-:Y:S02]  /*60f0*/  SEL R63, RZ, 0x100, P6 ;  /* 0x00000100ff3f7807 */ /* 0x000fe40003000000 */
[----:B------:R-:W-:Y:S02]  /*6100*/  LOP3.LUT R68, R68, R62, R65, 0xfe, !PT ;  /* 0x0000003e44447212 */ /* 0x000fe400078efe41 */
[----:B------:R-:W-:-:S02]  /*6110*/  LOP3.LUT R62, R63, R66, R64, 0xfe, !PT ;  /* 0x000000423f3e7212 */ /* 0x000fc400078efe40 */
[----:B------:R-:W-:Y:S01]  /*6120*/  SEL R63, RZ, 0x1, P2 ;  /* 0x00000001ff3f7807 */ /* 0x000fe20001000000 */
[----:B0-----:R-:W-:Y:S01]  /*6130*/  IMAD.WIDE.U32 R58, R55, 0x8, R58 ;  /* 0x00000008373a7825 */ /* 0x001fe200078e003a */
[----:B------:R-:W-:Y:S02]  /*6140*/  SEL R65, RZ, 0x1, P1 ;  /* 0x00000001ff417807 */ /* 0x000fe40000800000 */
[----:B------:R-:W-:Y:S02]  /*6150*/  F2FP.BF16.F32.PACK_AB R28, R48, R49 ;  /* 0x00000031301c723e */ /* 0x000fe400000010ff */
[----:B------:R-:W-:Y:S02]  /*6160*/  F2FP.BF16.F32.PACK_AB R29, R52, R51 ;  /* 0x00000033341d723e */ /* 0x000fe400000010ff */
[----:B------:R-:W-:Y:S01]  /*6170*/  F2FP.BF16.F32.PACK_AB R30, R53, R54 ;  /* 0x00000036351e723e */ /* 0x000fe200000010ff */
[----:B-1----:R-:W-:Y:S01]  /*6180*/  IMAD.WIDE.U32 R60, R55, 0x10, R60 ;  /* 0x00000010373c7825 */ /* 0x002fe200078e003c */
[----:B------:R-:W-:-:S02]  /*6190*/  F2FP.BF16.F32.PACK_AB R31, R57, R56 ;  /* 0x00000038391f723e */ /* 0x000fc400000010ff */
[----:B------:R-:W-:Y:S02]  /*61a0*/  LOP3.LUT R63, R68, R63, RZ, 0xfc, !PT ;  /* 0x0000003f443f7212 */ /* 0x000fe400078efcff */
[----:B------:R-:W-:Y:S01]  /*61b0*/  LOP3.LUT R62, R62, R65, RZ, 0xfc, !PT ;  /* 0x000000413e3e7212 */ /* 0x000fe200078efcff */
[----:B------:R0:W-:Y:S04]  /*61c0*/  STG.E.128 desc[UR8][R60.64], R28 ;  /* 0x0000001c3c007986 */ /* 0x0001e8000c101d08 */
[----:B------:R0:W-:Y:S01]  /*61d0*/  STG.E.64 desc[UR8][R58.64], R62 ;  /* 0x0000003e3a007986 */ /* 0x0001e2000c101b08 */
[----:B------:R-:W-:Y:S05]  /*61e0*/  @!P0 BRA `(.L_x_331) ;  /* 0x0000000000408947 */ /* 0x000fea0003800000 */
[----:B0-----:R-:W-:Y:S01]  /*61f0*/  IMAD.U32 R30, R46, 0x10000, RZ ;  /* 0x000100002e1e7824 */ /* 0x001fe200078e00ff */
[----:B------:R-:W0:Y:S01]  /*6200*/  LDC.64 R28, c[0x0][0x3b8] ;  /* 0x0000ee00ff1c7b82 */ /* 0x000e220000000a00 */
[----:B------:R-:W-:-:S03]  /*6210*/  IMAD.WIDE.U32 R60, R41, 0x1000000, RZ ;  /* 0x01000000293c7825 */ /* 0x000fc600078e00ff */
[----:B------:R-:W-:Y:S02]  /*6220*/  LOP3.LUT R58, R30, 0xff0000, RZ, 0xc0, !PT ;  /* 0x00ff00001e3a7812 */ /* 0x000fe400078ec0ff */
[----:B------:R-:W-:Y:S02]  /*6230*/  SHF.L.U32 R30, R43, 0x8, RZ ;  /* 0x000000082b1e7819 */ /* 0x000fe400000006ff */
        /* <DEDUP_REMOVED lines=11> */
.L_x_331:
[----:B------:R-:W-:Y:S05]  /*62f0*/  BSYNC.RECONVERGENT B0 ;  /* 0x0000000000007941 */ /* 0x000fea0003800200 */
.L_x_330:
        /* <DEDUP_REMOVED lines=27> */
[--C-:B------:R-:W-:Y:S01]  /*64b0*/  FADD.FTZ R28, R49, -R61.reuse ;  /* 0x8000003d311c7221 */ /* 0x100fe20000010000 */
[--C-:B------:R-:W-:Y:S01]  /*64c0*/  FADD.FTZ R63, R48, -R61.reuse ;  /* 0x8000003d303f7221 */ /* 0x100fe20000010000 */
[--C-:B------:R-:W-:Y:S01]  /*64d0*/  FADD.FTZ R31, R51, -R61.reuse ;  /* 0x8000003d331f7221 */ /* 0x100fe20000010000 */
[----:B------:R-:W-:Y:S01]  /*64e0*/  FADD.FTZ R59, R53, -R61 ;  /* 0x8000003d353b7221 */ /* 0x000fe20000010000 */
[----:B------:R-:W-:-:S04]  /*64f0*/  FFMA.FTZ R28, R28, R28, RZ ;  /* 0x0000001c1c1c7223 */ /* 0x000fc800000100ff */
[----:B------:R-:W-:Y:S01]  /*6500*/  FFMA.FTZ R28, R63, R63, R28 ;  /* 0x0000003f3f1c7223 */ /* 0x000fe2000001001c */
[----:B------:R-:W-:-:S03]  /*6510*/  FADD.FTZ R63, R52, -R61 ;  /* 0x8000003d343f7221 */ /* 0x000fc60000010000 */
[----:B------:R-:W-:Y:S01]  /*6520*/  FFMA.FTZ R28, R31, R31, R28 ;  /* 0x0000001f1f1c7223 */ /* 0x000fe2000001001c */
[----:B------:R-:W-:-:S03]  /*6530*/  FADD.FTZ R31, R54, -R61 ;  /* 0x8000003d361f7221 */ /* 0x000fc60000010000 */
[----:B------:R-:W-:-:S04]  /*6540*/  FFMA.FTZ R28, R63, R63, R28 ;  /* 0x0000003f3f1c7223 */ /* 0x000fc8000001001c */
[----:B------:R-:W-:Y:S01]  /*6550*/  FFMA.FTZ R28, R31, R31, R28 ;  /* 0x0000001f1f1c7223 */ /* 0x000fe2000001001c */
[----:B------:R-:W-:-:S03]  /*6560*/  FADD.FTZ R31, R56, -R61 ;  /* 0x8000003d381f7221 */ /* 0x000fc60000010000 */
[----:B------:R-:W-:-:S04]  /*6570*/  FFMA.FTZ R28, R59, R59, R28 ;  /* 0x0000003b3b1c7223 */ /* 0x000fc8000001001c */
[----:B------:R-:W-:Y:S01]  /*6580*/  FFMA.FTZ R28, R31, R31, R28 ;  /* 0x0000001f1f1c7223 */ /* 0x000fe2000001001c */
[----:B------:R-:W-:-:S04]  /*6590*/  FADD.FTZ R31, R57, -R61 ;  /* 0x8000003d391f7221 */ /* 0x000fc80000010000 */
        /* <DEDUP_REMOVED lines=12> */
.L_x_443:
[----:B01----:R-:W-:Y:S01]  /*6660*/  FADD.FTZ R58, R58, R63 ;  /* 0x0000003f3a3a7221 */ /* 0x003fe20000010000 */
[----:B------:R-:W-:Y:S01]  /*6670*/  FMUL.FTZ R59, R61, R61 ;  /* 0x0000003d3d3b7220 */ /* 0x000fe20000410000 */
[----:B------:R-:W-:Y:S01]  /*6680*/  ISETP.NE.AND P0, PT, RZ, UR12, PT ;  /* 0x0000000cff007c0c */ /* 0x000fe2000bf05270 */
[----:B------:R-:W0:Y:S01]  /*6690*/  @!P2 LDC.64 R30, c[0x0][0x3c0] ;  /* 0x0000f000ff1eab82 */ /* 0x000e220000000a00 */
[----:B------:R-:W-:Y:S01]  /*66a0*/  FFMA.FTZ R58, R58, R29, UR13 ;  /* 0x0000000d3a3a7e23 */ /* 0x000fe2000801001d */
[----:B------:R-:W-:Y:S01]  /*66b0*/  BSSY.RECONVERGENT B0, `(.L_x_429) ;  /* 0x000003a000007945 */ /* 0x000fe20003800200 */
[----:B------:R-:W-:-:S05]  /*66c0*/  FSEL R59, R59, RZ, P0 ;  /* 0x000000ff3b3b7208 */ /* 0x000fca0000000000 */
[----:B------:R-:W1:Y:S01]  /*66d0*/  @!P2 LDC.64 R28, c[0x0][0x3c8] ;  /* 0x0000f200ff1cab82 */ /* 0x000e620000000a00 */
[----:B------:R-:W-:-:S06]  /*66e0*/  FADD.FTZ R59, R58, R59 ;  /* 0x0000003b3a3b7221 */ /* 0x000fcc0000010000 */
[----:B------:R-:W2:Y:S01]  /*66f0*/  MUFU.RSQ R59, R59 ;  /* 0x0000003b003b7308 */ /* 0x000ea20000001400 */
[----:B0-----:R-:W-:-:S05]  /*6700*/  @!P2 IMAD.WIDE R30, R3, 0x4, R30 ;  /* 0x00000004031ea825 */ /* 0x001fca00078e021e */
[----:B------:R0:W-:Y:S01]  /*6710*/  @!P2 STG.E desc[UR8][R30.64], R61 ;  /* 0x0000003d1e00a986 */ /* 0x0001e2000c101908 */
[----:B-1----:R-:W-:-:S05]  /*6720*/  @!P2 IMAD.WIDE R28, R3, 0x4, R28 ;  /* 0x00000004031ca825 */ /* 0x002fca00078e021c */
[----:B--2---:R0:W-:Y:S01]  /*6730*/  @!P2 STG.E desc[UR8][R28.64], R59 ;  /* 0x0000003b1c00a986 */ /* 0x0041e2000c101908 */
[----:B------:R-:W-:Y:S05]  /*6740*/  @P1 BRA `(.L_x_430) ;  /* 0x0000000000c01947 */ /* 0x000fea0003800000 */
[----:B0-----:R-:W-:Y:S01]  /*6750*/  FSEL R61, R61, RZ, !P0 ;  /* 0x000000ff3d3d7208 */ /* 0x001fe20004000000 */
[----:B------:R-:W-:Y:S01]  /*6760*/  IMAD.U32 R29, R16, 0x10000, RZ ;  /* 0x00010000101d7824 */ /* 0x000fe200078e00ff */
[----:B------:R-:W-:Y:S01]  /*6770*/  SHF.L.U32 R31, R12, 0x10, RZ ;  /* 0x000000100c1f7819 */ /* 0x000fe200000006ff */
[----:B------:R-:W-:Y:S01]  /*6780*/  IMAD.U32 R63, R32, 0x10000, RZ ;  /* 0x00010000203f7824 */ /* 0x000fe200078e00ff */
[----:B------:R-:W-:Y:S01]  /*6790*/  SHF.L.U32 R65, R11, 0x10, RZ ;  /* 0x000000100b417819 */ /* 0x000fe200000006ff */
[--C-:B------:R-:W-:Y:S01]  /*67a0*/  FADD.FTZ R28, R49, -R61.reuse ;  /* 0x8000003d311c7221 */ /* 0x100fe20000010000 */
[--C-:B------:R-:W-:Y:S01]  /*67b0*/  FADD.FTZ R30, R48, -R61.reuse ;  /* 0x8000003d301e7221 */ /* 0x100fe20000010000 */
[----:B------:R-:W-:Y:S02]  /*67c0*/  IMAD.U32 R67, R34, 0x10000, RZ ;  /* 0x0001000022437824 */ /* 0x000fe400078e00ff */
[----:B------:R-:W-:Y:S01]  /*67d0*/  FADD.FTZ R58, R57, -R61 ;  /* 0x8000003d393a7221 */ /* 0x000fe20000010000 */
[C---:B------:R-:W-:Y:S01]  /*67e0*/  FMUL.FTZ R28, R59.reuse, R28 ;  /* 0x0000001c3b1c7220 */ /* 0x040fe20000410000 */
[----:B------:R-:W-:-:S02]  /*67f0*/  FMUL.FTZ R30, R59, R30 ;  /* 0x0000001e3b1e7220 */ /* 0x000fc40000410000 */
[----:B------:R-:W-:Y:S01]  /*6800*/  FMUL.FTZ R58, R59, R58 ;  /* 0x0000003a3b3a7220 */ /* 0x000fe20000410000 */
[----:B------:R-:W-:Y:S01]  /*6810*/  FFMA.FTZ R60, R28, R29, R31 ;  /* 0x0000001d1c3c7223 */ /* 0x000fe2000001001f */
[----:B------:R-:W-:Y:S01]  /*6820*/  FADD.FTZ R28, R51, -R61 ;  /* 0x8000003d331c7221 */ /* 0x000fe20000010000 */
[----:B------:R-:W-:Y:S01]  /*6830*/  SHF.L.U32 R31, R13, 0x10, RZ ;  /* 0x000000100d1f7819 */ /* 0x000fe200000006ff */
[----:B------:R-:W-:Y:S02]  /*6840*/  IMAD.U32 R29, R17, 0x10000, RZ ;  /* 0x00010000111d7824 */ /* 0x000fe400078e00ff */
[----:B------:R-:W-:Y:S01]  /*6850*/  FFMA.FTZ R63, R30, R63, R65 ;  /* 0x0000003f1e3f7223 */ /* 0x000fe20000010041 */
[----:B------:R-:W-:Y:S01]  /*6860*/  FMUL.FTZ R28, R59, R28 ;  /* 0x0000001c3b1c7220 */ /* 0x000fe20000410000 */
[----:B------:R-:W-:Y:S01]  /*6870*/  FADD.FTZ R30, R52, -R61 ;  /* 0x8000003d341e7221 */ /* 0x000fe20000010000 */
[----:B------:R-:W-:Y:S02]  /*6880*/  IMAD.U32 R65, R33, 0x10000, RZ ;  /* 0x0001000021417824 */ /* 0x000fe400078e00ff */
[----:B------:R-:W-:Y:S01]  /*6890*/  FFMA.FTZ R62, R28, R29, R31 ;  /* 0x0000001d1c3e7223 */ /* 0x000fe2000001001f */
[----:B------:R-:W-:Y:S01]  /*68a0*/  SHF.L.U32 R29, R10, 0x10, RZ ;  /* 0x000000100a1d7819 */ /* 0x000fe200000006ff */
[----:B------:R-:W-:Y:S01]  /*68b0*/  FMUL.FTZ R30, R59, R30 ;  /* 0x0000001e3b1e7220 */ /* 0x000fe20000410000 */
[----:B------:R-:W-:Y:S01]  /*68c0*/  FADD.FTZ R28, R54, -R61 ;  /* 0x8000003d361c7221 */ /* 0x000fe20000010000 */
[----:B------:R-:W-:-:S02]  /*68d0*/  SHF.L.U32 R31, R14, 0x10, RZ ;  /* 0x000000100e1f7819 */ /* 0x000fc400000006ff */
[----:B------:R-:W-:Y:S01]  /*68e0*/  FFMA.FTZ R65, R30, R65, R29 ;  /* 0x000000411e417223 */ /* 0x000fe2000001001d */
[----:B------:R-:W-:Y:S01]  /*68f0*/  FMUL.FTZ R28, R59, R28 ;  /* 0x0000001c3b1c7220 */ /* 0x000fe20000410000 */
[----:B------:R-:W-:-:S04]  /*6900*/  IMAD.U32 R29, R18, 0x10000, RZ ;  /* 0x00010000121d7824 */ /* 0x000fc800078e00ff */
[----:B------:R-:W-:Y:S01]  /*6910*/  FFMA.FTZ R30, R28, R29, R31 ;  /* 0x0000001d1c1e7223 */ /* 0x000fe2000001001f */
[----:B------:R-:W-:Y:S01]  /*6920*/  FADD.FTZ R28, R53, -R61 ;  /* 0x8000003d351c7221 */ /* 0x000fe20000010000 */
[----:B------:R-:W-:Y:S02]  /*6930*/  SHF.L.U32 R29, R9, 0x10, RZ ;  /* 0x00000010091d7819 */ /* 0x000fe400000006ff */
[----:B------:R-:W-:Y:S01]  /*6940*/  SHF.L.U32 R31, R15, 0x10, RZ ;  /* 0x000000100f1f7819 */ /* 0x000fe200000006ff */
[----:B------:R-:W-:-:S04]  /*6950*/  FMUL.FTZ R28, R59, R28 ;  /* 0x0000001c3b1c7220 */ /* 0x000fc80000410000 */
[----:B------:R-:W-:Y:S01]  /*6960*/  FFMA.FTZ R67, R28, R67, R29 ;  /* 0x000000431c437223 */ /* 0x000fe2000001001d */
[----:B------:R-:W-:Y:S01]  /*6970*/  FADD.FTZ R28, R56, -R61 ;  /* 0x8000003d381c7221 */ /* 0x000fe20000010000 */
[----:B------:R-:W-:Y:S01]  /*6980*/  IMAD.U32 R29, R19, 0x10000, RZ ;  /* 0x00010000131d7824 */ /* 0x000fe200078e00ff */
[----:B------:R-:W-:Y:S02]  /*6990*/  SHF.L.U32 R61, R8, 0x10, RZ ;  /* 0x00000010083d7819 */ /* 0x000fe400000006ff */
[----:B------:R-:W-:Y:S01]  /*69a0*/  FMUL.FTZ R28, R59, R28 ;  /* 0x0000001c3b1c7220 */ /* 0x000fe20000410000 */
[----:B------:R-:W-:Y:S01]  /*69b0*/  IMAD.U32 R59, R35, 0x10000, RZ ;  /* 0x00010000233b7824 */ /* 0x000fe200078e00ff */
[----:B------:R-:W-:Y:S02]  /*69c0*/  F2FP.BF16.F32.PACK_AB R30, R67, R30 ;  /* 0x0000001e431e723e */ /* 0x000fe400000010ff */
[----:B------:R-:W-:Y:S01]  /*69d0*/  FFMA.FTZ R31, R28, R29, R31 ;  /* 0x0000001d1c1f7223 */ /* 0x000fe2000001001f */
[----:B------:R-:W-:Y:S01]  /*69e0*/  FFMA.FTZ R58, R58, R59, R61 ;  /* 0x0000003b3a3a7223 */ /* 0x000fe2000001003d */
[----:B------:R-:W0:Y:S04]  /*69f0*/  LDC.64 R28, c[0x0][0x428] ;  /* 0x00010a00ff1c7b82 */ /* 0x000e280000000a00 */
[----:B------:R-:W-:Y:S01]  /*6a00*/  F2FP.BF16.F32.PACK_AB R31, R58, R31 ;  /* 0x0000001f3a1f723e */ /* 0x000fe200000010ff */
[----:B0-----:R-:W-:Y:S01]  /*6a10*/  IMAD.WIDE.U32 R58, R55, 0x10, R28 ;  /* 0x00000010373a7825 */ /* 0x001fe200078e001c */
[----:B------:R-:W-:-:S02]  /*6a20*/  F2FP.BF16.F32.PACK_AB R29, R65, R62 ;  /* 0x0000003e411d723e */ /* 0x000fc400000010ff */
[----:B------:R-:W-:-:S05]  /*6a30*/  F2FP.BF16.F32.PACK_AB R28, R63, R60 ;  /* 0x0000003c3f1c723e */ /* 0x000fca00000010ff */
[----:B------:R1:W-:Y:S02]  /*6a40*/  STG.E.128 desc[UR8][R58.64], R28 ;  /* 0x0000001c3a007986 */ /* 0x0003e4000c101d08 */
.L_x_430:
[----:B------:R-:W-:Y:S05]  /*6a50*/  BSYNC.RECONVERGENT B0 ;  /* 0x0000000000007941 */ /* 0x000fea0003800200 */
.L_x_429:
[----:B01----:R-:W0:Y:S02]  /*6a60*/  LDC.64 R28, c[0x0][0x380] ;  /* 0x0000e000ff1c7b82 */ /* 0x003e240000000a00 */
[----:B0-----:R-:W-:-:S05]  /*6a70*/  IMAD R3, R28, 0x4, R3 ;  /* 0x000000041c037824 */ /* 0x001fca00078e0203 */
[----:B------:R-:W-:-:S13]  /*6a80*/  ISETP.GE.AND P0, PT, R3, R29, PT ;  /* 0x0000001d0300720c */ /* 0x000fda0003f06270 */
[----:B------:R-:W-:Y:S05]  /*6a90*/  @!P0 BRA `(.L_x_431) ;  /* 0xffffff9c00948947 */ /* 0x000fea000383ffff */
[----:B------:R-:W-:Y:S05]  /*6aa0*/  BSYNC B1 ;  /* 0x0000000000017941 */ /* 0x000fea0003800000 */
.L_x_329:
[----:B------:R-:W-:Y:S05]  /*6ab0*/  EXIT ;  /* 0x000000000000794d */ /* 0x000fea0003800000 */
.L_x_428:
[----:B------:R-:W-:Y:S01]  /*6ac0*/  HFMA2 R67, -RZ, RZ, 0, 1.847743988037109375e-06 ;  /* 0x0000001fff437431 */ /* 0x000fe200000001ff */
[----:B------:R-:W-:Y:S01]  /*6ad0*/  BSSY B0, `(.L_x_432) ;  /* 0x0000007000007945 */ /* 0x000fe20003800000 */
[----:B------:R-:W-:Y:S01]  /*6ae0*/  MOV R65, R28 ;  /* 0x0000001c00417202 */ /* 0x000fe20000000f00 */
[----:B------:R-:W-:Y:S02]  /*6af0*/  IMAD.MOV.U32 R64, RZ, RZ, 0x1 ;  /* 0x00000001ff407424 */ /* 0x000fe400078e00ff */
[----:B------:R-:W-:-:S07]  /*6b00*/  IMAD.MOV.U32 R62, RZ, RZ, -0x1 ;  /* 0xffffffffff3e7424 */ /* 0x000fce00078e00ff */
[----:B------:R-:W-:Y:S05]  /*6b10*/  WARPSYNC.COLLECTIVE R62, `(.L_x_433) ;  /* 0x000000003e087348 */ /* 0x000fea0003c00000 */
[----:B------:R0:W1:Y:S02]  /*6b20*/  SHFL.BFLY P3, R60, R65, R64, R67 ;  /* 0x0c000040413c7389 */ /* 0x0000640000060043 */
[----:B01----:R-:W-:Y:S05]  /*6b30*/  ENDCOLLECTIVE ;  /* 0x000000000000791b */ /* 0x003fea0003800000 */
.L_x_433:
[----:B------:R-:W-:Y:S05]  /*6b40*/  BSYNC B0 ;  /* 0x0000000000007941 */ /* 0x000fea0003800000 */
.L_x_432:
        /* <DEDUP_REMOVED lines=9> */
.L_x_434:
[----:B------:R-:W-:Y:S02]  /*6be0*/  IMAD.MOV.U32 R64, RZ, RZ, 0x4 ;  /* 0x00000004ff407424 */ /* 0x000fe400078e00ff */
[----:B------:R-:W-:-:S04]  /*6bf0*/  IMAD.MOV.U32 R29, RZ, RZ, R60 ;  /* 0x000000ffff1d7224 */ /* 0x000fc800078e003c */
[----:B------:R-:W-:-:S05]  /*6c00*/  FADD.FTZ R31, R30, R29 ;  /* 0x0000001d1e1f7221 */ /* 0x000fca0000010000 */
[----:B------:R-:W-:-:S07]  /*6c10*/  MOV R65, R31 ;  /* 0x0000001f00417202 */ /* 0x000fce0000000f00 */
[----:B------:R-:W-:Y:S05]  /*6c20*/  WARPSYNC.COLLECTIVE R62, `(.L_x_435) ;  /* 0x000000003e087348 */ /* 0x000fea0003c00000 */
[----:B------:R0:W1:Y:S02]  /*6c30*/  SHFL.BFLY P3, R60, R65, R64, R67 ;  /* 0x0c000040413c7389 */ /* 0x0000640000060043 */
[----:B01----:R-:W-:Y:S05]  /*6c40*/  ENDCOLLECTIVE ;  /* 0x000000000000791b */ /* 0x003fea0003800000 */
.L_x_435:
[----:B------:R-:W-:Y:S01]  /*6c50*/  HFMA2 R64, -RZ, RZ, 0, 4.76837158203125e-07 ;  /* 0x00000008ff407431 */ /* 0x000fe200000001ff */
[----:B------:R-:W-:-:S05]  /*6c60*/  MOV R58, R60 ;  /* 0x0000003c003a7202 */ /* 0x000fca0000000f00 */
[----:B------:R-:W-:-:S04]  /*6c70*/  FADD.FTZ R58, R31, R58 ;  /* 0x0000003a1f3a7221 */ /* 0x000fc80000010000 */
[----:B------:R-:W-:-:S07]  /*6c80*/  IMAD.MOV.U32 R65, RZ, RZ, R58 ;  /* 0x000000ffff417224 */ /* 0x000fce00078e003a */
[----:B------:R-:W-:Y:S05]  /*6c90*/  WARPSYNC.COLLECTIVE R62, `(.L_x_436) ;  /* 0x000000003e087348 */ /* 0x000fea0003c00000 */
[----:B------:R0:W1:Y:S02]  /*6ca0*/  SHFL.BFLY P3, R60, R65, R64, R67 ;  /* 0x0c000040413c7389 */ /* 0x0000640000060043 */
[----:B01----:R-:W-:Y:S05]  /*6cb0*/  ENDCOLLECTIVE ;  /* 0x000000000000791b */ /* 0x003fea0003800000 */
.L_x_436:
        /* <DEDUP_REMOVED lines=8> */
.L_x_437:
[----:B------:R-:W-:Y:S02]  /*6d40*/  IMAD.MOV.U32 R64, RZ, RZ, 0x1 ;  /* 0x00000001ff407424 */ /* 0x000fe400078e00ff */
        /* <DEDUP_REMOVED lines=24> */
.L_x_438:
[----:B------:R-:W-:Y:S01]  /*6ed0*/  HFMA2 R64, -RZ, RZ, 0, 1.1920928955078125e-07 ;  /* 0x00000002ff407431 */ /* 0x000fe200000001ff */
[----:B------:R-:W-:-:S05]  /*6ee0*/  MOV R31, R60 ;  /* 0x0000003c001f7202 */ /* 0x000fca0000000f00 */
[----:B------:R-:W-:-:S04]  /*6ef0*/  FADD.FTZ R31, R28, R31 ;  /* 0x0000001f1c1f7221 */ /* 0x000fc80000010000 */
[----:B------:R-:W-:-:S07]  /*6f00*/  IMAD.MOV.U32 R65, RZ, RZ, R31 ;  /* 0x000000ffff417224 */ /* 0x000fce00078e001f */
[----:B------:R-:W-:Y:S05]  /*6f10*/  WARPSYNC.COLLECTIVE R62, `(.L_x_439) ;  /* 0x000000003e087348 */ /* 0x000fea0003c00000 */
[----:B------:R0:W1:Y:S02]  /*6f20*/  SHFL.BFLY P3, R60, R65, R64, R67 ;  /* 0x0c000040413c7389 */ /* 0x0000640000060043 */
[----:B01----:R-:W-:Y:S05]  /*6f30*/  ENDCOLLECTIVE ;  /* 0x000000000000791b */ /* 0x003fea0003800000 */
.L_x_439:
[----:B------:R-:W-:Y:S02]  /*6f40*/  IMAD.MOV.U32 R64, RZ, RZ, 0x4 ;  /* 0x00000004ff407424 */ /* 0x000fe400078e00ff */
[----:B------:R-:W-:-:S04]  /*6f50*/  IMAD.MOV.U32 R30, RZ, RZ, R60 ;  /* 0x000000ffff1e7224 */ /* 0x000fc800078e003c */
[----:B------:R-:W-:-:S05]  /*6f60*/  FADD.FTZ R30, R31, R30 ;  /* 0x0000001e1f1e7221 */ /* 0x000fca0000010000 */
[----:B------:R-:W-:-:S07]  /*6f70*/  MOV R65, R30 ;  /* 0x0000001e00417202 */ /* 0x000fce0000000f00 */
[----:B------:R-:W-:Y:S05]  /*6f80*/  WARPSYNC.COLLECTIVE R62, `(.L_x_440) ;  /* 0x000000003e087348 */ /* 0x000fea0003c00000 */
[----:B------:R0:W1:Y:S02]  /*6f90*/  SHFL.BFLY P3, R60, R65, R64, R67 ;  /* 0x0c000040413c7389 */ /* 0x0000640000060043 */
[----:B01----:R-:W-:Y:S05]  /*6fa0*/  ENDCOLLECTIVE ;  /* 0x000000000000791b */ /* 0x003fea0003800000 */
.L_x_440:
[----:B------:R-:W-:Y:S01]  /*6fb0*/  HFMA2 R64, -RZ, RZ, 0, 4.76837158203125e-07 ;  /* 0x00000008ff407431 */ /* 0x000fe200000001ff */
[----:B------:R-:W-:-:S05]  /*6fc0*/  MOV R59, R60 ;  /* 0x0000003c003b7202 */ /* 0x000fca0000000f00 */
[----:B------:R-:W-:-:S04]  /*6fd0*/  FADD.FTZ R59, R30, R59 ;  /* 0x0000003b1e3b7221 */ /* 0x000fc80000010000 */
[----:B------:R-:W-:-:S07]  /*6fe0*/  IMAD.MOV.U32 R65, RZ, RZ, R59 ;  /* 0x000000ffff417224 */ /* 0x000fce00078e003b */
[----:B------:R-:W-:Y:S05]  /*6ff0*/  WARPSYNC.COLLECTIVE R62, `(.L_x_441) ;  /* 0x000000003e087348 */ /* 0x000fea0003c00000 */
[----:B------:R0:W1:Y:S02]  /*7000*/  SHFL.BFLY P3, R60, R65, R64, R67 ;  /* 0x0c000040413c7389 */ /* 0x0000640000060043 */
[----:B01----:R-:W-:Y:S05]  /*7010*/  ENDCOLLECTIVE ;  /* 0x000000000000791b */ /* 0x003fea0003800000 */
.L_x_441:
[----:B------:R-:W-:Y:S02]  /*7020*/  IMAD.MOV.U32 R64, RZ, RZ, 0x10 ;  /* 0x00000010ff407424 */ /* 0x000fe400078e00ff */
[----:B------:R-:W-:-:S04]  /*7030*/  IMAD.MOV.U32 R58, RZ, RZ, R60 ;  /* 0x000000ffff3a7224 */ /* 0x000fc800078e003c */
[----:B------:R-:W-:-:S05]  /*7040*/  FADD.FTZ R58, R59, R58 ;  /* 0x0000003a3b3a7221 */ /* 0x000fca0000010000 */
[----:B------:R-:W-:-:S07]  /*7050*/  MOV R65, R58 ;  /* 0x0000003a00417202 */ /* 0x000fce0000000f00 */
[----:B------:R-:W-:Y:S05]  /*7060*/  WARPSYNC.COLLECTIVE R62, `(.L_x_442) ;  /* 0x000000003e087348 */ /* 0x000fea0003c00000 */
[----:B------:R0:W1:Y:S02]  /*7070*/  SHFL.BFLY P3, R60, R65, R64, R67 ;  /* 0x0c000040413c7389 */ /* 0x0000640000060043 */
[----:B01----:R-:W-:Y:S05]  /*7080*/  ENDCOLLECTIVE ;  /* 0x000000000000791b */ /* 0x003fea0003800000 */
.L_x_442:
[----:B------:R-:W-:Y:S01]  /*7090*/  MOV R63, R60 ;  /* 0x0000003c003f7202 */ /* 0x000fe20000000f00 */
[----:B------:R-:W-:Y:S06]  /*70a0*/  BRA `(.L_x_443) ;  /* 0xfffffff4006c7947 */ /* 0x000fec000383ffff */
.L_x_444:
        /* <DEDUP_REMOVED lines=13> */
.L_x_5921:


//--------------------- .text._ZN10layer_norm31ln_parallel_residual_fwd_kernelINS_13Kernel_traitsI13__nv_bfloat16S2_S2_S2_fjLj256ELj1ELj4ELj1ELj16ENS_18Kernel_traits_baseILj256ES2_S2_S2_S2_fjLj128EEEEELb1ELb1ELb1EEEvNS_9FwdParamsE --------------------------
	.section	.text._ZN10layer_norm31ln_parallel_residual_fwd_kernelINS_13Kernel_traitsI13__nv_bfloat16S2_S2_S2_fjLj256ELj1ELj4ELj1ELj16ENS_18Kernel_traits_baseILj256ES2_S2_S2_S2_fjLj128EEEEELb1ELb1ELb1EEEvNS_9FwdParamsE,"ax",@progbits
	.align	128
        .global         _ZN10layer_norm31ln_parallel_residual_fwd_kernelINS_13Kernel_traitsI13__nv_bfloat16S2_S2_S2_fjLj256ELj1ELj4ELj1ELj16ENS_18Kernel_traits_baseILj256ES2_S2_S2_S2_fjLj128EEEEELb1ELb1ELb1EEEvNS_9FwdParamsE
        .type           _ZN10layer_norm31ln_parallel_residual_fwd_kernelINS_13Kernel_traitsI13__nv_bfloat16S2_S2_S2_fjLj256ELj1ELj4ELj1ELj16ENS_18Kernel_traits_baseILj256ES2_S2_S2_S2_fjLj128EEEEELb1ELb1ELb1EEEvNS_9FwdParamsE,@function
        .size           _ZN10layer_norm31ln_parallel_residual_fwd_kernelINS_13Kernel_traitsI13__nv_bfloat16S2_S2_S2_fjLj256ELj1ELj4ELj1ELj16ENS_18Kernel_traits_baseILj256ES2_S2_S2_S2_fjLj128EEEEELb1ELb1ELb1EEEvNS_9FwdParamsE,(.L_x_5922 - _ZN10layer_norm31ln_parallel_residual_fwd_kernelINS_13Kernel_traitsI13__nv_bfloat16S2_S2_S2_fjLj256ELj1ELj4ELj1ELj16ENS_18Kernel_traits_baseILj256ES2_S2_S2_S2_fjLj128EEEEELb1ELb1ELb1EEEvNS_9FwdParamsE)
        .other          _ZN10layer_norm31ln_parallel_residual_fwd_kernelINS_13Kernel_traitsI13__nv_bfloat16S2_S2_S2_fjLj256ELj1ELj4ELj1ELj16ENS_18Kernel_traits_baseILj256ES2_S2_S2_S2_fjLj128EEEEELb1ELb1ELb1EEEvNS_9FwdParamsE,@"STO_CUDA_ENTRY STV_DEFAULT"
_ZN10layer_norm31ln_parallel_residual_fwd_kernelINS_13Kernel_traitsI13__nv_bfloat16S2_S2_S2_fjLj256ELj1ELj4ELj1ELj16ENS_18Kernel_traits_baseILj256ES2_S2_S2_S2_fjLj128EEEEELb1ELb1ELb1EEEvNS_9FwdParamsE:
.text._ZN10layer_norm31ln_parallel_residual_fwd_kernelINS_13Kernel_traitsI13__nv_bfloat16S2_S2_S2_fjLj256ELj1ELj4ELj1ELj16ENS_18Kernel_traits_baseILj256ES2_S2_S2_S2_fjLj128EEEEELb1ELb1ELb1EEEvNS_9FwdParamsE:
[----:B------:R-:W-:Y:S01]  /*0000*/  LDC R1, c[0x0][0x37c] ;  /* 0x0000df00ff017b82 */ /* 0x000fe20000000800 */
[----:B------:R-:W0:Y:S01]  /*0010*/  LDCU.64 UR10, c[0x0][0x438] ;  /* 0x00008700ff0a77ac */ /* 0x000e220008000a00 */
[----:B------:R-:W1:Y:S01]  /*0020*/  S2R R37, SR_TID.X ;  /* 0x0000000000257919 */ /* 0x000e620000002100 */
[----:B------:R-:W2:Y:S05]  /*0030*/  LDCU.U8 UR4, c[0x0][0x464] ;  /* 0x00008c80ff0477ac */ /* 0x000eaa0008000000 */
[----:B------:R-:W3:Y:S01]  /*0040*/  LDC R0, c[0x0][0x458] ;  /* 0x00011600ff007b82 */ /* 0x000ee20000000800 */
[----:B------:R-:W4:Y:S01]  /*0050*/  LDCU.64 UR6, c[0x0][0x450] ;  /* 0x00008a00ff0677ac */ /* 0x000f220008000a00 */
[----:B------:R-:W3:Y:S01]  /*0060*/  LDCU.64 UR8, c[0x0][0x358] ;  /* 0x00006b00ff0877ac */ /* 0x000ee20008000a00 */
[----:B0-----:R-:W-:-:S05]  /*0070*/  ISETP.NE.U32.AND P0, PT, RZ, UR10, PT ;  /* 0x0000000aff007c0c */ /* 0x001fca000bf05070 */
[----:B------:R-:W0:Y:S01]  /*0080*/  LDC R35, c[0x0][0x45c] ;  /* 0x00011700ff237b82 */ /* 0x000e220000000800 */
[----:B------:R-:W0:Y:S01]  /*0090*/  LDCU UR10, c[0x0][0x384] ;  /* 0x00007080ff0a77ac */ /* 0x000e220008000800 */
[----:B------:R-:W-:Y:S02]  /*00a0*/  ISETP.NE.AND.EX P0, PT, RZ, UR11, PT, P0 ;  /* 0x0000000bff007c0c */ /* 0x000fe4000bf05300 */
[----:B--2---:R-:W-:Y:S01]  /*00b0*/  ISETP.NE.AND P1, PT, RZ, UR4, PT ;  /* 0x00000004ff007c0c */ /* 0x004fe2000bf25270 */
[----:B----4-:R-:W-:Y:S02]  /*00c0*/  IMAD.U32 R2, RZ, RZ, UR6 ;  /* 0x00000006ff027e24 */ /* 0x010fe4000f8e00ff */
[----:B------:R-:W-:-:S08]  /*00d0*/  IMAD.U32 R3, RZ, RZ, UR7 ;  /* 0x00000007ff037e24 */ /* 0x000fd0000f8e00ff */
[----:B------:R-:W2:Y:S02]  /*00e0*/  @P0 LDC.64 R10, c[0x0][0x438] ;  /* 0x00010e00ff0a0b82 */ /* 0x000ea40000000a00 */
[----:B---3--:R-:W-:Y:S01]  /*00f0*/  @P1 MOV R4, R0 ;  /* 0x0000000000041202 */ /* 0x008fe20000000f00 */
[----:B------:R-:W3:Y:S01]  /*0100*/  @P1 LDG.E.64 R2, desc[UR8][R2.64] ;  /* 0x0000000802021981 */ /* 0x000ee2000c1e1b00 */
[----:B-1----:R-:W-:Y:S01]  /*0110*/  LOP3.LUT R38, R37, 0x1f, RZ, 0xc0, !PT ;  /* 0x0000001f25267812 */ /* 0x002fe200078ec0ff */
[----:B0-----:R-:W-:Y:S01]  /*0120*/  @P1 IMAD.MOV.U32 R5, RZ, RZ, R35 ;  /* 0x000000ffff051224 */ /* 0x001fe200078e0023 */
[----:B------:R-:W-:-:S04]  /*0130*/  @!P0 CS2R R6, SRZ ;  /* 0x0000000000068805 */ /* 0x000fc8000001ff00 */
[----:B------:R0:W5:Y:S01]  /*0140*/  @P1 LDG.E.64 R8, desc[UR8][R4.64] ;  /* 0x0000000804081981 */ /* 0x000162000c1e1b00 */
[----:B------:R-:W1:Y:S01]  /*0150*/  S2UR UR5, SR_CTAID.X ;  /* 0x00000000000579c3 */ /* 0x000e620000002500 */
[----:B------:R-:W-:-:S07]  /*0160*/  SHF.R.U32.HI R39, RZ, 0x5, R37 ;  /* 0x00000005ff277819 */ /* 0x000fce0000011625 */
[----:B------:R-:W4:Y:S01]  /*0170*/  LDC R12, c[0x0][0x360] ;  /* 0x0000d800ff0c7b82 */ /* 0x000f220000000800 */
[----:B0-----:R-:W-:Y:S01]  /*0180*/  @!P0 CS2R R4, SRZ ;  /* 0x0000000000048805 */ /* 0x001fe2000001ff00 */
[----:B--2---:R-:W-:-:S05]  /*0190*/  @P0 IMAD.WIDE.U32 R10, R38, 0x10, R10 ;  /* 0x00000010260a0825 */ /* 0x004fca00078e000a */
[----:B------:R0:W5:Y:S01]  /*01a0*/  @P0 LDG.E.128 R4, desc[UR8][R10.64] ;  /* 0x000000080a040981 */ /* 0x000162000c1e1d00 */
[----:B-1----:R-:W-:-:S06]  /*01b0*/  USHF.L.U32 UR4, UR5, 0x2, URZ ;  /* 0x0000000205047899 */ /* 0x002fcc00080006ff */
[----:B------:R-:W-:Y:S01]  /*01c0*/  LOP3.LUT R39, R39, UR4, RZ, 0xfc, !PT ;  /* 0x0000000427277c12 */ /* 0x000fe2000f8efcff */
[----:B----4-:R-:W-:-:S03]  /*01d0*/  IMAD R37, R12, UR5, R37 ;  /* 0x000000050c257c24 */ /* 0x010fc6000f8e0225 */
[----:B------:R-:W-:Y:S02]  /*01e0*/  ISETP.GE.AND P2, PT, R39, UR10, PT ;  /* 0x0000000a27007c0c */ /* 0x000fe4000bf46270 */
[----:B---3--:R-:W-:Y:S02]  /*01f0*/  @P1 R2UR UR6, R2 ;  /* 0x00000000020612ca */ /* 0x008fe400000e0000 */
[----:B------:R-:W-:-:S09]  /*0200*/  @P1 R2UR UR7, R3 ;  /* 0x00000000030712ca */ /* 0x000fd200000e0000 */
[----:B0-----:R-:W-:Y:S06]  /*0210*/  @P2 EXIT ;  /* 0x000000000000294d */ /* 0x001fec0003800000 */
[----:B------:R-:W0:Y:S08]  /*0220*/  LDC.64 R12, c[0x0][0x3d0] ;  /* 0x0000f400ff0c7b82 */ /* 0x000e300000000a00 */
[----:B------:R-:W1:Y:S01]  /*0230*/  @P1 LDC R3, c[0x0][0x460] ;  /* 0x00011800ff031b82 */ /* 0x000e620000000800 */
[----:B------:R-:W-:Y:S01]  /*0240*/  IMAD.HI.U32 R2, R37, -0x326172a9, RZ ;  /* 0xcd9e8d5725027827 */ /* 0x000fe200078e00ff */
[----:B------:R-:W-:-:S02]  /*0250*/  UIADD3 UR13, UPT, UPT, UR6, -0x61c88647, URZ ;  /* 0x9e3779b9060d7890 */ /* 0x000fc4000fffe0ff */
[----:B------:R-:W-:Y:S02]  /*0260*/  UIADD3 UR14, UPT, UPT, UR7, -0x4498517b, URZ ;  /* 0xbb67ae85070e7890 */ /* 0x000fe4000fffe0ff */
[----:B------:R-:W-:Y:S02]  /*0270*/  UIADD3 UR15, UPT, UPT, UR6, 0x3c6ef372, URZ ;  /* 0x3c6ef372060f7890 */ /* 0x000fe4000fffe0ff */
[----:B------:R-:W-:Y:S02]  /*0280*/  UIADD3 UR16, UPT, UPT, UR7, 0x76cf5d0a, URZ ;  /* 0x76cf5d0a07107890 */ /* 0x000fe4000fffe0ff */
[----:B------:R-:W-:Y:S02]  /*0290*/  UIADD3 UR17, UPT, UPT, UR6, -0x255992d5, URZ ;  /* 0xdaa66d2b06117890 */ /* 0x000fe4000fffe0ff */
[----:B------:R-:W-:Y:S02]  /*02a0*/  UIADD3 UR18, UPT, UPT, UR7, 0x32370b8f, URZ ;  /* 0x32370b8f07127890 */ /* 0x000fe4000fffe0ff */
[----:B------:R-:W-:Y:S01]  /*02b0*/  UIADD3 UR19, UPT, UPT, UR6, 0x78dde6e4, URZ ;  /* 0x78dde6e406137890 */ /* 0x000fe2000fffe0ff */
[----:B0-----:R-:W-:Y:S01]  /*02c0*/  IMAD.WIDE.U32 R12, R38, 0x10, R12 ;  /* 0x00000010260c7825 */ /* 0x001fe200078e000c */
[----:B------:R-:W-:-:S02]  /*02d0*/  UIADD3 UR20, UPT, UPT, UR7, -0x126145ec, URZ ;  /* 0xed9eba1407147890 */ /* 0x000fc4000fffe0ff */
[----:B------:R-:W-:Y:S02]  /*02e0*/  UIADD3 UR21, UPT, UPT, UR6, 0x1715609d, URZ ;  /* 0x1715609d06157890 */ /* 0x000fe4000fffe0ff */
[----:B------:R-:W-:Y:S01]  /*02f0*/  UIADD3 UR22, UPT, UPT, UR7, -0x56f99767, URZ ;  /* 0xa906689907167890 */ /* 0x000fe2000fffe0ff */
[----:B------:R-:W2:Y:S01]  /*0300*/  LDG.E.128 R12, desc[UR8][R12.64] ;  /* 0x000000080c0c7981 */ /* 0x000ea2000c1e1d00 */
[----:B------:R-:W-:Y:S01]  /*0310*/  UIADD3 UR23, UPT, UPT, UR6, -0x4ab325aa, URZ ;  /* 0xb54cda5606177890 */ /* 0x000fe2000fffe0ff */
[----:B-1---5:R-:W-:Y:S01]  /*0320*/  @P1 IADD3 R0, P0, PT, R8, R3, RZ ;  /* 0x0000000308001210 */ /* 0x022fe20007f1e0ff */
[----:B------:R-:W-:Y:S01]  /*0330*/  UIADD3 UR24, UPT, UPT, UR7, 0x646e171e, URZ ;  /* 0x646e171e07187890 */ /* 0x000fe2000fffe0ff */
[----:B------:R-:W-:Y:S01]  /*0340*/  IMAD.U32 R32, R5, 0x10000, RZ ;  /* 0x0001000005207824 */ /* 0x000fe200078e00ff */
[----:B------:R-:W-:Y:S01]  /*0350*/  UIADD3 UR25, UPT, UPT, UR6, 0x5384540f, URZ ;  /* 0x5384540f06197890 */ /* 0x000fe2000fffe0ff */
[----:B------:R-:W-:Y:S01]  /*0360*/  SHF.L.U32 R34, R7, 0x10, RZ ;  /* 0x0000001007227819 */ /* 0x000fe200000006ff */
[----:B------:R-:W-:Y:S01]  /*0370*/  @P1 IMAD.X R35, RZ, RZ, R9, P0 ;  /* 0x000000ffff231224 */ /* 0x000fe200000e0609 */
[----:B------:R-:W-:Y:S01]  /*0380*/  UIADD3 UR26, UPT, UPT, UR7, 0x1fd5c5a3, URZ ;  /* 0x1fd5c5a3071a7890 */ /* 0x000fe2000fffe0ff */
[----:B------:R-:W-:Y:S01]  /*0390*/  IMAD R9, R37, -0x326172a9, RZ ;  /* 0xcd9e8d5725097824 */ /* 0x000fe200078e02ff */
[----:B------:R-:W0:Y:S01]  /*03a0*/  LDCU.64 UR4, c[0x0][0x398] ;  /* 0x00007300ff0477ac */ /* 0x000e220008000a00 */
[----:B------:R-:W-:Y:S01]  /*03b0*/  BSSY B0, `(.L_x_445) ;  /* 0x0000656000007945 */ /* 0x000fe20003800000 */
[--C-:B------:R-:W-:Y:S01]  /*03c0*/  SHF.R.U64 R36, R0, 0x2, R35.reuse ;  /* 0x0000000200247819 */ /* 0x100fe20000001223 */
[----:B------:R-:W-:Y:S01]  /*03d0*/  IMAD.U32 R33, R6, 0x10000, RZ ;  /* 0x0001000006217824 */ /* 0x000fe200078e00ff */
        /* <DEDUP_REMOVED lines=10> */
[----:B------:R-:W-:-:S02]  /*0480*/  UIADD3 UR29, UPT, UPT, UR6, -0x700cb87f, URZ ;  /* 0x8ff34781061d7890 */ /* 0x000fc4000fffe0ff */
[----:B------:R-:W-:Y:S01]  /*0490*/  UIADD3 UR30, UPT, UPT, UR7, -0x695add53, URZ ;  /* 0x96a522ad071e7890 */ /* 0x000fe2000fffe0ff */
[----:B------:R-:W-:Y:S01]  /*04a0*/  IMAD.HI.U32 R8, R3, -0x326172a9, RZ ;  /* 0xcd9e8d5703087827 */ /* 0x000fe200078e00ff */
[----:B------:R-:W-:Y:S01]  /*04b0*/  LOP3.LUT R10, R11, UR14, R10, 0x96, !PT ;  /* 0x0000000e0b0a7c12 */ /* 0x000fe2000f8e960a */
[----:B0-----:R-:W-:Y:S02]  /*04c0*/  UISETP.NE.U32.AND UP0, UPT, UR4, URZ, UPT ;  /* 0x000000ff0400728c */ /* 0x001fe4000bf05070 */
[----:B------:R-:W-:Y:S01]  /*04d0*/  IMAD R16, R3, -0x326172a9, RZ ;  /* 0xcd9e8d5703107824 */ /* 0x000fe200078e02ff */
[----:B------:R-:W-:Y:S01]  /*04e0*/  LOP3.LUT R8, R9, UR13, R8, 0x96, !PT ;  /* 0x0000000d09087c12 */ /* 0x000fe2000f8e9608 */
[----:B------:R-:W-:Y:S01]  /*04f0*/  IMAD R9, R2, -0x2daee0ad, RZ ;  /* 0xd2511f5302097824 */ /* 0x000fe200078e02ff */
[----:B------:R-:W-:Y:S01]  /*0500*/  UISETP.NE.AND.EX UP0, UPT, UR5, URZ, UPT, UP0 ;  /* 0x000000ff0500728c */ /* 0x000fe2000bf05300 */
[----:B------:R-:W-:Y:S01]  /*0510*/  IMAD.HI.U32 R3, R10, -0x326172a9, RZ ;  /* 0xcd9e8d570a037827 */ /* 0x000fe200078e00ff */
[----:B------:R-:W0:Y:S03]  /*0520*/  LDCU UR4, c[0x0][0x388] ;  /* 0x00007100ff0477ac */ /* 0x000e260008000800 */
[----:B------:R-:W-:Y:S01]  /*0530*/  IMAD.HI.U32 R2, R8, -0x2daee0ad, RZ ;  /* 0xd2511f5308027827 */ /* 0x000fe200078e00ff */
[----:B------:R-:W-:Y:S01]  /*0540*/  LOP3.LUT R3, R16, UR15, R3, 0x96, !PT ;  /* 0x0000000f10037c12 */ /* 0x000fe2000f8e9603 */
[----:B------:R-:W1:Y:S01]  /*0550*/  LDCU.U8 UR5, c[0x0][0x410] ;  /* 0x00008200ff0577ac */ /* 0x000e620008000000 */
[----:B------:R-:W-:Y:S01]  /*0560*/  PLOP3.LUT P0, PT, PT, PT, UP0, 0x80, 0x8 ;  /* 0x000000000008781c */ /* 0x000fe20003f0f008 */
[----:B------:R-:W-:Y:S01]  /*0570*/  IMAD R16, R8, -0x2daee0ad, RZ ;  /* 0xd2511f5308107824 */ /* 0x000fe200078e02ff */
[----:B------:R-:W-:Y:S01]  /*0580*/  LOP3.LUT R2, R9, UR16, R2, 0x96, !PT ;  /* 0x0000001009027c12 */ /* 0x000fe2000f8e9602 */
[C---:B------:R-:W-:Y:S01]  /*0590*/  IMAD.HI.U32 R11, R3.reuse, -0x2daee0ad, RZ ;  /* 0xd2511f53030b7827 */ /* 0x040fe200078e00ff */
[----:B------:R-:W3:Y:S03]  /*05a0*/  LDCU UR12, c[0x0][0x448] ;  /* 0x00008900ff0c77ac */ /* 0x000ee60008000800 */
[----:B------:R-:W-:Y:S01]  /*05b0*/  IMAD R9, R10, -0x326172a9, RZ ;  /* 0xcd9e8d570a097824 */ /* 0x000fe200078e02ff */
[----:B------:R-:W-:Y:S01]  /*05c0*/  LOP3.LUT R11, R16, UR18, R11, 0x96, !PT ;  /* 0x00000012100b7c12 */ /* 0x000fe2000f8e960b */
[C---:B------:R-:W-:Y:S01]  /*05d0*/  IMAD.HI.U32 R8, R2.reuse, -0x326172a9, RZ ;  /* 0xcd9e8d5702087827 */ /* 0x040fe200078e00ff */
[----:B------:R-:W4:Y:S03]  /*05e0*/  LDCU.64 UR32, c[0x0][0x398] ;  /* 0x00007300ff2077ac */ /* 0x000f260008000a00 */
[----:B------:R-:W-:Y:S01]  /*05f0*/  IMAD R10, R3, -0x2daee0ad, RZ ;  /* 0xd2511f53030a7824 */ /* 0x000fe200078e02ff */
[----:B------:R-:W-:Y:S01]  /*0600*/  LOP3.LUT R8, R9, UR17, R8, 0x96, !PT ;  /* 0x0000001109087c12 */ /* 0x000fe2000f8e9608 */
[----:B------:R-:W-:Y:S01]  /*0610*/  IMAD R9, R2, -0x326172a9, RZ ;  /* 0xcd9e8d5702097824 */ /* 0x000fe200078e02ff */
[----:B------:R-:W0:Y:S01]  /*0620*/  LDCU.64 UR10, c[0x0][0x3a0] ;  /* 0x00007400ff0a77ac */ /* 0x000e220008000a00 */
        /* <DEDUP_REMOVED lines=19> */
[C---:B------:R-:W-:Y:S01]  /*0760*/  IMAD.HI.U32 R8, R2.reuse, -0x326172a9, RZ ;  /* 0xcd9e8d5702087827 */ /* 0x040fe200078e00ff */
[----:B------:R-:W-:Y:S02]  /*0770*/  LOP3.LUT R10, R11, UR26, R10, 0x96, !PT ;  /* 0x0000001a0b0a7c12 */ /* 0x000fe4000f8e960a */
[----:B------:R-:W-:Y:S01]  /*0780*/  PRMT R11, R5, 0x7632, R11 ;  /* 0x00007632050b7816 */ /* 0x000fe2000000000b */
[----:B------:R-:W-:Y:S01]  /*0790*/  IMAD R18, R3, -0x2daee0ad, RZ ;  /* 0xd2511f5303127824 */ /* 0x000fe200078e02ff */
[----:B------:R-:W-:Y:S01]  /*07a0*/  LOP3.LUT R8, R9, UR25, R8, 0x96, !PT ;  /* 0x0000001909087c12 */ /* 0x000fe2000f8e9608 */
[----:B------:R-:W-:Y:S02]  /*07b0*/  IMAD R9, R2, -0x326172a9, RZ ;  /* 0xcd9e8d5702097824 */ /* 0x000fe400078e02ff */
[----:B------:R-:W-:-:S04]  /*07c0*/  IMAD.HI.U32 R2, R10, -0x326172a9, RZ ;  /* 0xcd9e8d570a027827 */ /* 0x000fc800078e00ff */
[----:B------:R-:W-:Y:S01]  /*07d0*/  IMAD.HI.U32 R3, R8, -0x2daee0ad, RZ ;  /* 0xd2511f5308037827 */ /* 0x000fe200078e00ff */
[--C-:B------:R-:W-:Y:S02]  /*07e0*/  LOP3.LUT R16, R9, UR27, R2.reuse, 0x96, !PT ;  /* 0x0000001b09107c12 */ /* 0x100fe4000f8e9602 */
[----:B------:R-:W-:Y:S01]  /*07f0*/  PRMT R2, R7, 0x7632, R2 ;  /* 0x0000763207027816 */ /* 0x000fe20000000002 */
[----:B------:R-:W-:Y:S01]  /*0800*/  IMAD R5, R10, -0x326172a9, RZ ;  /* 0xcd9e8d570a057824 */ /* 0x000fe200078e02ff */
[--C-:B------:R-:W-:Y:S01]  /*0810*/  LOP3.LUT R18, R18, UR28, R3.reuse, 0x96, !PT ;  /* 0x0000001c12127c12 */ /* 0x100fe2000f8e9603 */
[----:B------:R-:W-:Y:S01]  /*0820*/  IMAD R8, R8, -0x2daee0ad, RZ ;  /* 0xd2511f5308087824 */ /* 0x000fe200078e02ff */
[----:B------:R-:W-:Y:S01]  /*0830*/  PRMT R3, R6, 0x7632, R3 ;  /* 0x0000763206037816 */ /* 0x000fe20000000003 */
[----:B------:R-:W-:Y:S01]  /*0840*/  IMAD.HI.U32 R47, R16, -0x2daee0ad, RZ ;  /* 0xd2511f53102f7827 */ /* 0x000fe200078e00ff */
[----:B------:R-:W-:-:S03]  /*0850*/  PRMT R10, R4, 0x7632, R10 ;  /* 0x00007632040a7816 */ /* 0x000fc6000000000a */
[----:B------:R-:W-:Y:S01]  /*0860*/  IMAD.HI.U32 R48, R18, -0x326172a9, RZ ;  /* 0xcd9e8d5712307827 */ /* 0x000fe200078e00ff */
[----:B------:R-:W-:Y:S02]  /*0870*/  LOP3.LUT R47, R8, UR30, R47, 0x96, !PT ;  /* 0x0000001e082f7c12 */ /* 0x000fe4000f8e962f */
[----:B------:R-:W-:Y:S01]  /*0880*/  SHF.L.U32 R10, R10, 0x10, RZ ;  /* 0x000000100a0a7819 */ /* 0x000fe200000006ff */
[----:B------:R-:W-:Y:S01]  /*0890*/  IMAD.U32 R11, R11, 0x10000, RZ ;  /* 0x000100000b0b7824 */ /* 0x000fe200078e00ff */
[----:B------:R-:W-:Y:S01]  /*08a0*/  LOP3.LUT R48, R5, UR29, R48, 0x96, !PT ;  /* 0x0000001d05307c12 */ /* 0x000fe2000f8e9630 */
[----:B------:R-:W-:Y:S02]  /*08b0*/  IMAD R6, R16, -0x2daee0ad, RZ ;  /* 0xd2511f5310067824 */ /* 0x000fe400078e02ff */
[----:B------:R-:W-:Y:S01]  /*08c0*/  IMAD R50, R18, -0x326172a9, RZ ;  /* 0xcd9e8d5712327824 */ /* 0x000fe200078e02ff */
[C---:B--2---:R-:W-:Y:S01]  /*08d0*/  PRMT R9, R12.reuse, 0x7632, R9 ;  /* 0x000076320c097816 */ /* 0x044fe20000000009 */
[----:B------:R-:W-:Y:S01]  /*08e0*/  IMAD.U32 R30, R12, 0x10000, RZ ;  /* 0x000100000c1e7824 */ /* 0x000fe200078e00ff */
[C---:B------:R-:W-:Y:S01]  /*08f0*/  PRMT R8, R13.reuse, 0x7632, R8 ;  /* 0x000076320d087816 */ /* 0x040fe20000000008 */
[----:B------:R-:W-:Y:S01]  /*0900*/  IMAD.U32 R29, R13, 0x10000, RZ ;  /* 0x000100000d1d7824 */ /* 0x000fe200078e00ff */
[C---:B------:R-:W-:Y:S01]  /*0910*/  PRMT R5, R15.reuse, 0x7632, R5 ;  /* 0x000076320f057816 */ /* 0x040fe20000000005 */
[----:B------:R-:W-:Y:S01]  /*0920*/  IMAD.U32 R15, R15, 0x10000, RZ ;  /* 0x000100000f0f7824 */ /* 0x000fe200078e00ff */
[C---:B------:R-:W-:Y:S01]  /*0930*/  PRMT R7, R14.reuse, 0x7632, R7 ;  /* 0x000076320e077816 */ /* 0x040fe20000000007 */
[----:B------:R-:W-:Y:S01]  /*0940*/  IMAD.MOV.U32 R13, RZ, RZ, RZ ;  /* 0x000000ffff0d7224 */ /* 0x000fe200078e00ff */
[----:B------:R-:W-:Y:S01]  /*0950*/  SHF.L.U32 R28, R14, 0x10, RZ ;  /* 0x000000100e1c7819 */ /* 0x000fe200000006ff */
[----:B------:R-:W-:Y:S01]  /*0960*/  IMAD.U32 R12, R3, 0x10000, RZ ;  /* 0x00010000030c7824 */ /* 0x000fe200078e00ff */
[----:B------:R-:W-:Y:S01]  /*0970*/  SHF.L.U32 R14, R2, 0x10, RZ ;  /* 0x00000010020e7819 */ /* 0x000fe200000006ff */
[----:B------:R-:W-:Y:S01]  /*0980*/  IMAD.U32 R9, R9, 0x10000, RZ ;  /* 0x0001000009097824 */ /* 0x000fe200078e00ff */
[----:B------:R-:W-:Y:S01]  /*0990*/  SHF.L.U32 R7, R7, 0x10, RZ ;  /* 0x0000001007077819 */ /* 0x000fe200000006ff */
[----:B------:R-:W-:-:S02]  /*09a0*/  IMAD.U32 R8, R8, 0x10000, RZ ;  /* 0x0001000008087824 */ /* 0x000fc400078e00ff */
[----:B01-34-:R-:W-:-:S07]  /*09b0*/  IMAD.U32 R5, R5, 0x10000, RZ ;  /* 0x0001000005057824 */ /* 0x01bfce00078e00ff */
.L_x_544:
        /* <DEDUP_REMOVED lines=17> */
[----:B------:R-:W-:Y:S01]  /*0ad0*/  IMAD.MOV.U32 R40, RZ, RZ, 0x2 ;  /* 0x00000002ff287424 */ /* 0x000fe200078e00ff */
[----:B------:R-:W-:-:S10]  /*0ae0*/  MOV R41, R50 ;  /* 0x0000003200297202 */ /* 0x000fd40000000f00 */
[----:B-1----:R-:W-:Y:S05]  /*0af0*/  @!P0 BRA `(.L_x_447) ;  /* 0x0000000400008947 */ /* 0x002fea0003800000 */
        /* <DEDUP_REMOVED lines=8> */
.L_x_448:
        /* <DEDUP_REMOVED lines=13> */
.L_x_450:
[----:B------:R-:W-:Y:S05]  /*0c50*/  BSYNC.RECONVERGENT B2 ;  /* 0x0000000000027941 */ /* 0x000fea0003800200 */
.L_x_449:
        /* <DEDUP_REMOVED lines=38> */
[----:B------:R-:W-:Y:S02]  /*0ec0*/  LOP3.LUT R47, R52, UR30, R41, 0x96, !PT ;  /* 0x0000001e342f7c12 */ /* 0x000fe4000f8e9629 */
[----:B------:R-:W-:Y:S01]  /*0ed0*/  MOV R41, R6 ;  /* 0x0000000600297202 */ /* 0x000fe20000000f00 */
[----:B------:R-:W-:Y:S02]  /*0ee0*/  IMAD.MOV.U32 R6, RZ, RZ, R40 ;  /* 0x000000ffff067224 */ /* 0x000fe400078e0028 */
[----:B------:R-:W-:-:S07]  /*0ef0*/  IMAD.MOV.U32 R40, RZ, RZ, RZ ;  /* 0x000000ffff287224 */ /* 0x000fce00078e00ff */
.L_x_447:
[----:B------:R-:W-:Y:S05]  /*0f00*/  BSYNC.RECONVERGENT B1 ;  /* 0x0000000000017941 */ /* 0x000fea0003800200 */
.L_x_446:
[----:B------:R-:W0:Y:S01]  /*0f10*/  LDC R61, c[0x0][0x408] ;  /* 0x00010200ff3d7b82 */ /* 0x000e220000000800 */
[----:B------:R-:W-:Y:S01]  /*0f20*/  UISETP.NE.U32.AND UP0, UPT, UR32, URZ, UPT ;  /* 0x000000ff2000728c */ /* 0x000fe2000bf05070 */
[----:B------:R-:W-:Y:S01]  /*0f30*/  I2FP.F32.U32 R41, R41 ;  /* 0x0000002900297245 */ /* 0x000fe20000201000 */
[----:B------:R-:W-:Y:S02]  /*0f40*/  HFMA2 R60, -RZ, RZ, 0.1171875, 0 ;  /* 0x2f800000ff3c7431 */ /* 0x000fe400000001ff */
[C---:B-----5:R-:W-:Y:S01]  /*0f50*/  IMAD.U32 R52, R24.reuse, 0x10000, RZ ;  /* 0x0001000018347824 */ /* 0x060fe200078e00ff */
[----:B------:R-:W-:Y:S01]  /*0f60*/  UISETP.NE.AND.EX UP0, UPT, UR33, URZ, UPT, UP0 ;  /* 0x000000ff2100728c */ /* 0x000fe2000bf05300 */
[----:B------:R-:W-:Y:S01]  /*0f70*/  PRMT R24, R24, 0x7632, R24 ;  /* 0x0000763218187816 */ /* 0x000fe20000000018 */
[----:B------:R-:W1:Y:S01]  /*0f80*/  LDC R62, c[0x0][0x404] ;  /* 0x00010100ff3e7b82 */ /* 0x000e620000000800 */
[----:B------:R-:W-:-:S03]  /*0f90*/  FFMA.FTZ R41, R41, R60, 1.1641532182693481445e-10 ;  /* 0x2f00000029297423 */ /* 0x000fc6000001003c */
[----:B------:R-:W-:Y:S01]  /*0fa0*/  PLOP3.LUT P0, PT, PT, PT, UP0, 0x80, 0x8 ;  /* 0x000000000008781c */ /* 0x000fe20003f0f008 */
[----:B0-----:R-:W-:Y:S01]  /*0fb0*/  FMUL.FTZ R52, R52, R61 ;  /* 0x0000003d34347220 */ /* 0x001fe20000410000 */
[----:B-1----:R-:W-:-:S04]  /*0fc0*/  FSETP.GTU.FTZ.AND P2, PT, R41, R62, PT ;  /* 0x0000003e2900720b */ /* 0x002fc80003f5c000 */
[----:B------:R-:W-:Y:S02]  /*0fd0*/  P2R R64, PR, RZ, 0x4 ;  /* 0x00000004ff407803 */ /* 0x000fe40000000000 */
[----:B------:R-:W-:-:S05]  /*0fe0*/  FSEL R49, R52, RZ, !P2 ;  /* 0x000000ff34317208 */ /* 0x000fca0005000000 */
[----:B------:R-:W-:Y:S05]  /*0ff0*/  @!P0 BRA `(.L_x_451) ;  /* 0x0000000400648947 */ /* 0x000fea0003800000 */
        /* <DEDUP_REMOVED lines=16> */
.L_x_454:
        /* <DEDUP_REMOVED lines=13> */
.L_x_456:
[----:B------:R-:W-:Y:S05]  /*11d0*/  BSYNC.RECONVERGENT B2 ;  /* 0x0000000000027941 */ /* 0x000fea0003800200 */
.L_x_455:
        /* <DEDUP_REMOVED lines=40> */
[----:B------:R-:W-:Y:S01]  /*1460*/  IMAD.MOV.U32 R41, RZ, RZ, R6 ;  /* 0x000000ffff297224 */ /* 0x000fe200078e0006 */
[----:B------:R-:W-:-:S07]  /*1470*/  MOV R51, R40 ;  /* 0x0000002800337202 */ /* 0x000fce0000000f00 */
.L_x_453:
[----:B------:R-:W-:Y:S05]  /*1480*/  BSYNC.RECONVERGENT B1 ;  /* 0x0000000000017941 */ /* 0x000fea0003800200 */
.L_x_452:
[----:B------:R-:W-:Y:S02]  /*1490*/  I2FP.F32.U32 R41, R41 ;  /* 0x0000002900297245 */ /* 0x000fe40000201000 */
[----:B------:R-:W-:Y:S02]  /*14a0*/  SHF.L.U32 R6, R16, 0x10, RZ ;  /* 0x0000001010067819 */ /* 0x000fe400000006ff */
[----:B------:R-:W-:Y:S01]  /*14b0*/  @P1 MOV R40, R3 ;  /* 0x0000000300281202 */ /* 0x000fe20000000f00 */
[----:B------:R-:W-:Y:S01]  /*14c0*/  FFMA.FTZ R41, R41, R60, 1.1641532182693481445e-10 ;  /* 0x2f00000029297423 */ /* 0x000fe2000001003c */
[----:B------:R-:W-:Y:S02]  /*14d0*/  @!P1 IMAD.MOV.U32 R40, RZ, RZ, R3 ;  /* 0x000000ffff289224 */ /* 0x000fe400078e0003 */
[----:B------:R-:W-:Y:S02]  /*14e0*/  FMUL.FTZ R6, R6, R61 ;  /* 0x0000003d06067220 */ /* 0x000fe40000410000 */
[----:B------:R-:W-:Y:S01]  /*14f0*/  FSETP.GTU.FTZ.AND P2, PT, R41, R62, PT ;  /* 0x0000003e2900720b */ /* 0x000fe20003f5c000 */
[----:B------:R-:W-:-:S03]  /*1500*/  @P1 IMAD.U32 R41, R20, 0x10000, RZ ;  /* 0x0001000014291824 */ /* 0x000fc600078e00ff */
[----:B------:R-:W-:Y:S02]  /*1510*/  FSEL R52, R6, RZ, !P2 ;  /* 0x000000ff06347208 */ /* 0x000fe40005000000 */
[----:B------:R-:W-:-:S03]  /*1520*/  SEL R3, RZ, 0x1, P2 ;  /* 0x00000001ff037807 */ /* 0x000fc60001000000 */
[----:B------:R-:W-:-:S04]  /*1530*/  @P1 FADD.FTZ R6, R49, R52 ;  /* 0x0000003431061221 */ /* 0x000fc80000010000 */
[----:B------:R-:W-:Y:S01]  /*1540*/  @P1 FADD.FTZ R49, R6, R41 ;  /* 0x0000002906311221 */ /* 0x000fe20000010000 */
[--C-:B------:R-:W-:Y:S02]  /*1550*/  @P1 IMAD.MOV.U32 R6, RZ, RZ, R51.reuse ;  /* 0x000000ffff061224 */ /* 0x100fe400078e0033 */
[----:B------:R-:W-:Y:S02]  /*1560*/  @!P1 IMAD.MOV.U32 R6, RZ, RZ, R51 ;  /* 0x000000ffff069224 */ /* 0x000fe400078e0033 */
[----:B------:R-:W-:Y:S01]  /*1570*/  @!P1 FADD.FTZ R49, R49, R52 ;  /* 0x0000003431319221 */ /* 0x000fe20000010000 */
[----:B------:R-:W-:Y:S06]  /*1580*/  BRA `(.L_x_457) ;  /* 0x0000000000087947 */ /* 0x000fec0003800000 */
.L_x_451:
[----:B------:R-:W-:-:S05]  /*1590*/  @P1 SHF.L.U32 R52, R20, 0x10, RZ ;  /* 0x0000001014341819 */ /* 0x000fca00000006ff */
[----:B------:R-:W-:-:S07]  /*15a0*/  @P1 FADD.FTZ R49, R49, R52 ;  /* 0x0000003431311221 */ /* 0x000fce0000010000 */
.L_x_457:
        /* <DEDUP_REMOVED lines=13> */
.L_x_460:
        /* <DEDUP_REMOVED lines=13> */
.L_x_462:
[----:B------:R-:W-:Y:S05]  /*1750*/  BSYNC.RECONVERGENT B2 ;  /* 0x0000000000027941 */ /* 0x000fea0003800200 */
.L_x_461:
        /* <DEDUP_REMOVED lines=42> */
.L_x_459:
[----:B------:R-:W-:Y:S05]  /*1a00*/  BSYNC.RECONVERGENT B1 ;  /* 0x0000000000017941 */ /* 0x000fea0003800200 */
.L_x_458:
        /* <DEDUP_REMOVED lines=24> */
.L_x_466:
        /* <DEDUP_REMOVED lines=13> */
.L_x_468:
[----:B------:R-:W-:Y:S05]  /*1c60*/  BSYNC.RECONVERGENT B2 ;  /* 0x0000000000027941 */ /* 0x000fea0003800200 */
.L_x_467:
        /* <DEDUP_REMOVED lines=40> */
[----:B------:R-:W-:-:S07]  /*1ef0*/  LOP3.LUT R47, R54, UR30, R41, 0x96, !PT ;  /* 0x0000001e362f7c12 */ /* 0x000fce000f8e9629 */
.L_x_465:
[----:B------:R-:W-:Y:S05]  /*1f00*/  BSYNC.RECONVERGENT B1 ;  /* 0x0000000000017941 */ /* 0x000fea0003800200 */
.L_x_464:
[----:B------:R-:W-:Y:S02]  /*1f10*/  I2FP.F32.U32 R41, R24 ;  /* 0x0000001800297245 */ /* 0x000fe40000201000 */
[----:B------:R-:W-:Y:S02]  /*1f20*/  PRMT R6, R16, 0x7632, R6 ;  /* 0x0000763210067816 */ /* 0x000fe40000000006 */
[----:B------:R-:W-:Y:S01]  /*1f30*/  @P1 PRMT R24, R20, 0x7632, R24 ;  /* 0x0000763214181816 */ /* 0x000fe20000000018 */
[----:B------:R-:W-:Y:S01]  /*1f40*/  FFMA.FTZ R41, R41, R60, 1.1641532182693481445e-10 ;  /* 0x2f00000029297423 */ /* 0x000fe2000001003c */
[----:B------:R-:W-:-:S04]  /*1f50*/  SHF.L.U32 R6, R6, 0x10, RZ ;  /* 0x0000001006067819 */ /* 0x000fc800000006ff */
[----:B------:R-:W-:Y:S01]  /*1f60*/  FSETP.GTU.FTZ.AND P2, PT, R41, R62, PT ;  /* 0x0000003e2900720b */ /* 0x000fe20003f5c000 */
[----:B------:R-:W-:Y:S01]  /*1f70*/  FMUL.FTZ R6, R6, R61 ;  /* 0x0000003d06067220 */ /* 0x000fe20000410000 */
[----:B------:R-:W-:-:S04]  /*1f80*/  @P1 IMAD.U32 R41, R24, 0x10000, RZ ;  /* 0x0001000018291824 */ /* 0x000fc800078e00ff */
[----:B------:R-:W-:-:S05]  /*1f90*/  FSEL R51, R6, RZ, !P2 ;  /* 0x000000ff06337208 */ /* 0x000fca0005000000 */
[----:B------:R-:W-:-:S04]  /*1fa0*/  @P1 FADD.FTZ R6, R52, R51 ;  /* 0x0000003334061221 */ /* 0x000fc80000010000 */
[----:B------:R-:W-:Y:S01]  /*1fb0*/  @P1 FADD.FTZ R52, R6, R41 ;  /* 0x0000002906341221 */ /* 0x000fe20000010000 */
[----:B------:R-:W-:Y:S01]  /*1fc0*/  @P1 MOV R41, R2 ;  /* 0x0000000200291202 */ /* 0x000fe20000000f00 */
[----:B------:R-:W-:Y:S02]  /*1fd0*/  @P1 IMAD.MOV.U32 R6, RZ, RZ, R40 ;  /* 0x000000ffff061224 */ /* 0x000fe400078e0028 */
[----:B------:R-:W-:Y:S02]  /*1fe0*/  @!P1 IMAD.MOV.U32 R41, RZ, RZ, R2 ;  /* 0x000000ffff299224 */ /* 0x000fe400078e0002 */
[----:B------:R-:W-:Y:S01]  /*1ff0*/  @!P1 FADD.FTZ R52, R52, R51 ;  /* 0x0000003334349221 */ /* 0x000fe20000010000 */
[----:B------:R-:W-:Y:S01]  /*2000*/  @!P1 IMAD.MOV.U32 R6, RZ, RZ, R40 ;  /* 0x000000ffff069224 */ /* 0x000fe200078e0028 */
[----:B------:R-:W-:Y:S01]  /*2010*/  SEL R2, RZ, 0x1, P2 ;  /* 0x00000001ff027807 */ /* 0x000fe20001000000 */
[----:B------:R-:W-:Y:S06]  /*2020*/  BRA `(.L_x_469) ;  /* 0x00000000000c7947 */ /* 0x000fec0003800000 */
.L_x_463:
[----:B------:R-:W-:-:S04]  /*2030*/  @P1 PRMT R24, R20, 0x7632, R24 ;  /* 0x0000763214181816 */ /* 0x000fc80000000018 */
[----:B------:R-:W-:-:S05]  /*2040*/  @P1 SHF.L.U32 R51, R24, 0x10, RZ ;  /* 0x0000001018331819 */ /* 0x000fca00000006ff */
[----:B------:R-:W-:-:S07]  /*2050*/  @P1 FADD.FTZ R52, R52, R51 ;  /* 0x0000003334341221 */ /* 0x000fce0000010000 */
.L_x_469:
        /* <DEDUP_REMOVED lines=13> */
.L_x_472:
        /* <DEDUP_REMOVED lines=13> */
.L_x_474:
[----:B------:R-:W-:Y:S05]  /*2200*/  BSYNC.RECONVERGENT B2 ;  /* 0x0000000000027941 */ /* 0x000fea0003800200 */
.L_x_473:
        /* <DEDUP_REMOVED lines=42> */
.L_x_471:
[----:B------:R-:W-:Y:S05]  /*24b0*/  BSYNC.RECONVERGENT B1 ;  /* 0x0000000000017941 */ /* 0x000fea0003800200 */
.L_x_470:
[----:B------:R-:W-:Y:S01]  /*24c0*/  I2FP.F32.U32 R41, R24 ;  /* 0x0000001800297245 */ /* 0x000fe20000201000 */
[C---:B------:R-:W-:Y:S01]  /*24d0*/  IMAD.U32 R24, R25.reuse, 0x10000, RZ ;  /* 0x0001000019187824 */ /* 0x040fe200078e00ff */
[----:B------:R-:W-:-:S03]  /*24e0*/  PRMT R54, R25, 0x7632, R54 ;  /* 0x0000763219367816 */ /* 0x000fc60000000036 */
        /* <DEDUP_REMOVED lines=22> */
.L_x_478:
        /* <DEDUP_REMOVED lines=13> */
.L_x_480:
[----:B------:R-:W-:Y:S05]  /*2720*/  BSYNC.RECONVERGENT B2 ;  /* 0x0000000000027941 */ /* 0x000fea0003800200 */
.L_x_479:
        /* <DEDUP_REMOVED lines=42> */
.L_x_477:
[----:B------:R-:W-:Y:S05]  /*29d0*/  BSYNC.RECONVERGENT B1 ;  /* 0x0000000000017941 */ /* 0x000fea0003800200 */
.L_x_476:
[----:B------:R-:W-:Y:S01]  /*29e0*/  I2FP.F32.U32 R25, R24 ;  /* 0x0000001800197245 */ /* 0x000fe20000201000 */
[----:B------:R-:W-:Y:S02]  /*29f0*/  IMAD.U32 R6, R17, 0x10000, RZ ;  /* 0x0001000011067824 */ /* 0x000fe400078e00ff */
[----:B------:R-:W-:Y:S01]  /*2a00*/  @P1 IMAD.MOV.U32 R40, RZ, RZ, R0 ;  /* 0x000000ffff281224 */ /* 0x000fe200078e0000 */
[----:B------:R-:W-:Y:S01]  /*2a10*/  @!P1 MOV R40, R0 ;  /* 0x0000000000289202 */ /* 0x000fe20000000f00 */
[----:B------:R-:W-:Y:S01]  /*2a20*/  FFMA.FTZ R25, R25, R60, 1.1641532182693481445e-10 ;  /* 0x2f00000019197423 */ /* 0x000fe2000001003c */
[----:B------:R-:W-:-:S04]  /*2a30*/  FMUL.FTZ R6, R6, R61 ;  /* 0x0000003d06067220 */ /* 0x000fc80000410000 */
[----:B------:R-:W-:Y:S01]  /*2a40*/  FSETP.GTU.FTZ.AND P2, PT, R25, R62, PT ;  /* 0x0000003e1900720b */ /* 0x000fe20003f5c000 */
[----:B------:R-:W-:-:S03]  /*2a50*/  @P1 IMAD.U32 R25, R21, 0x10000, RZ ;  /* 0x0001000015191824 */ /* 0x000fc600078e00ff */
[----:B------:R-:W-:Y:S02]  /*2a60*/  FSEL R24, R6, RZ, !P2 ;  /* 0x000000ff06187208 */ /* 0x000fe40005000000 */
[----:B------:R-:W-:-:S03]  /*2a70*/  SEL R0, RZ, 0x1, P2 ;  /* 0x00000001ff007807 */ /* 0x000fc60001000000 */
[----:B------:R-:W-:-:S04]  /*2a80*/  @P1 FADD.FTZ R6, R53, R24 ;  /* 0x0000001835061221 */ /* 0x000fc80000010000 */
[----:B------:R-:W-:Y:S01]  /*2a90*/  @P1 FADD.FTZ R53, R6, R25 ;  /* 0x0000001906351221 */ /* 0x000fe20000010000 */
[----:B------:R-:W-:Y:S01]  /*2aa0*/  @P1 MOV R6, R41 ;  /* 0x0000002900061202 */ /* 0x000fe20000000f00 */
[----:B------:R-:W-:Y:S02]  /*2ab0*/  @!P1 IMAD.MOV.U32 R6, RZ, RZ, R41 ;  /* 0x000000ffff069224 */ /* 0x000fe400078e0029 */
[----:B------:R-:W-:Y:S01]  /*2ac0*/  @!P1 FADD.FTZ R53, R53, R24 ;  /* 0x0000001835359221 */ /* 0x000fe20000010000 */
[----:B------:R-:W-:Y:S06]  /*2ad0*/  BRA `(.L_x_481) ;  /* 0x0000000000087947 */ /* 0x000fec0003800000 */
.L_x_475:
[----:B------:R-:W-:-:S04]  /*2ae0*/  @P1 IMAD.U32 R24, R21, 0x10000, RZ ;  /* 0x0001000015181824 */ /* 0x000fc800078e00ff */
[----:B------:R-:W-:-:S07]  /*2af0*/  @P1 FADD.FTZ R53, R53, R24 ;  /* 0x0000001835351221 */ /* 0x000fce0000010000 */
.L_x_481:
        /* <DEDUP_REMOVED lines=13> */
.L_x_484:
        /* <DEDUP_REMOVED lines=13> */
.L_x_486:
[----:B------:R-:W-:Y:S05]  /*2ca0*/  BSYNC.RECONVERGENT B2 ;  /* 0x0000000000027941 */ /* 0x000fea0003800200 */
.L_x_485:
[----:B------:R-:W-:Y:S01]  /*2cb0*/  LOP3.LUT R50, R13, UR7, R41, 0x96, !PT ;  /* 0x000000070d327c12 */ /* 0x000fe2000f8e9629 */
[----:B------:R-:W-:-:S04]  /*2cc0*/  IMAD.WIDE.U32 R24, R37, -0x326172a9, RZ ;  /* 0xcd9e8d5725187825 */ /* 0x000fc800078e00ff */
[----:B------:R-:W-:Y:S01]  /*2cd0*/  IMAD.WIDE.U32 R50, R50, -0x326172a9, RZ ;  /* 0xcd9e8d5732327825 */ /* 0x000fe200078e00ff */
[----:B------:R-:W-:-:S04]  /*2ce0*/  LOP3.LUT R25, R35, UR6, R25, 0x96, !PT ;  /* 0x0000000623197c12 */ /* 0x000fc8000f8e9619 */
[----:B------:R-:W-:Y:S01]  /*2cf0*/  LOP3.LUT R41, R24, UR13, R51, 0x96, !PT ;  /* 0x0000000d18297c12 */ /* 0x000fe2000f8e9633 */
[----:B------:R-:W-:-:S05]  /*2d00*/  IMAD.WIDE.U32 R24, R25, -0x2daee0ad, RZ ;  /* 0xd2511f5319187825 */ /* 0x000fca00078e00ff */
        /* <DEDUP_REMOVED lines=32> */
[----:B------:R-:W-:Y:S02]  /*2f10*/  LOP3.LUT R47, R40, UR30, R25, 0x96, !PT ;  /* 0x0000001e282f7c12 */ /* 0x000fe4000f8e9619 */
[----:B------:R-:W-:Y:S01]  /*2f20*/  MOV R25, R6 ;  /* 0x0000000600197202 */ /* 0x000fe20000000f00 */
[----:B------:R-:W-:Y:S02]  /*2f30*/  IMAD.MOV.U32 R6, RZ, RZ, R24 ;  /* 0x000000ffff067224 */ /* 0x000fe400078e0018 */
[----:B------:R-:W-:-:S07]  /*2f40*/  HFMA2 R24, -RZ, RZ, 0, 0 ;  /* 0x00000000ff187431 */ /* 0x000fce00000001ff */
.L_x_483:
[----:B------:R-:W-:Y:S05]  /*2f50*/  BSYNC.RECONVERGENT B1 ;  /* 0x0000000000017941 */ /* 0x000fea0003800200 */
.L_x_482:
        /* <DEDUP_REMOVED lines=24> */
.L_x_490:
        /* <DEDUP_REMOVED lines=8> */
[----:B------:R-:W-:Y:S01]  /*3160*/  @!P2 IADD3 R24, PT, PT, R13, 0x1, RZ ;  /* 0x000000010d18a810 */ /* 0x000fe20007ffe0ff */
[----:B------:R-:W-:-:S03]  /*3170*/  @!P2 IMAD.MOV.U32 R35, RZ, RZ, RZ ;  /* 0x000000ffff23a224 */ /* 0x000fc600078e00ff */
[----:B------:R-:W-:-:S13]  /*3180*/  ISETP.NE.AND P3, PT, R37, RZ, !P2 ;  /* 0x000000ff2500720c */ /* 0x000fda0005765270 */
[----:B------:R-:W-:-:S05]  /*3190*/  @P3 IMAD.MOV R24, RZ, RZ, R13 ;  /* 0x000000ffff183224 */ /* 0x000fca00078e020d */
[----:B------:R-:W-:-:S07]  /*31a0*/  @!P2 MOV R13, R24 ;  /* 0x00000018000da202 */ /* 0x000fce0000000f00 */
.L_x_492:
[----:B------:R-:W-:Y:S05]  /*31b0*/  BSYNC.RECONVERGENT B2 ;  /* 0x0000000000027941 */ /* 0x000fea0003800200 */
.L_x_491:
        /* <DEDUP_REMOVED lines=39> */
[----:B------:R-:W-:Y:S01]  /*3430*/  HFMA2 R25, -RZ, RZ, 0, 0 ;  /* 0x00000000ff197431 */ /* 0x000fe200000001ff */
[----:B------:R-:W-:Y:S01]  /*3440*/  MOV R41, R24 ;  /* 0x0000001800297202 */ /* 0x000fe20000000f00 */
[----:B------:R-:W-:-:S07]  /*3450*/  IMAD.MOV.U32 R40, RZ, RZ, R6 ;  /* 0x000000ffff287224 */ /* 0x000fce00078e0006 */
.L_x_489:
[----:B------:R-:W-:Y:S05]  /*3460*/  BSYNC.RECONVERGENT B1 ;  /* 0x0000000000017941 */ /* 0x000fea0003800200 */
.L_x_488:
[----:B------:R-:W-:Y:S02]  /*3470*/  I2FP.F32.U32 R51, R40 ;  /* 0x0000002800337245 */ /* 0x000fe40000201000 */
[----:B------:R-:W-:Y:S02]  /*3480*/  PRMT R6, R17, 0x7632, R6 ;  /* 0x0000763211067816 */ /* 0x000fe40000000006 */
[----:B------:R-:W-:Y:S01]  /*3490*/  @P1 PRMT R24, R21, 0x7632, R24 ;  /* 0x0000763215181816 */ /* 0x000fe20000000018 */
[----:B------:R-:W-:Y:S02]  /*34a0*/  FFMA.FTZ R51, R51, R60, 1.1641532182693481445e-10 ;  /* 0x2f00000033337423 */ /* 0x000fe4000001003c */
[----:B------:R-:W-:-:S03]  /*34b0*/  IMAD.U32 R6, R6, 0x10000, RZ ;  /* 0x0001000006067824 */ /* 0x000fc600078e00ff */
[----:B------:R-:W-:Y:S01]  /*34c0*/  FSETP.GTU.FTZ.AND P2, PT, R51, R62, PT ;  /* 0x0000003e3300720b */ /* 0x000fe20003f5c000 */
[----:B------:R-:W-:Y:S01]  /*34d0*/  FMUL.FTZ R6, R6, R61 ;  /* 0x0000003d06067220 */ /* 0x000fe20000410000 */
[----:B------:R-:W-:Y:S02]  /*34e0*/  @P1 SHF.L.U32 R51, R24, 0x10, RZ ;  /* 0x0000001018331819 */ /* 0x000fe400000006ff */
[-C--:B------:R-:W-:Y:S02]  /*34f0*/  @P1 MOV R24, R25.reuse ;  /* 0x0000001900181202 */ /* 0x080fe40000000f00 */
[----:B------:R-:W-:Y:S02]  /*3500*/  FSEL R57, R6, RZ, !P2 ;  /* 0x000000ff06397208 */ /* 0x000fe40005000000 */
[----:B------:R-:W-:Y:S02]  /*3510*/  @!P1 MOV R24, R25 ;  /* 0x0000001900189202 */ /* 0x000fe40000000f00 */
[----:B------:R-:W-:Y:S01]  /*3520*/  SEL R42, RZ, 0x1, P2 ;  /* 0x00000001ff2a7807 */ /* 0x000fe20001000000 */
[----:B------:R-:W-:-:S04]  /*3530*/  @P1 FADD.FTZ R6, R54, R57 ;  /* 0x0000003936061221 */ /* 0x000fc80000010000 */
[----:B------:R-:W-:Y:S01]  /*3540*/  @P1 FADD.FTZ R54, R6, R51 ;  /* 0x0000003306361221 */ /* 0x000fe20000010000 */
[--C-:B------:R-:W-:Y:S02]  /*3550*/  @P1 IMAD.MOV.U32 R6, RZ, RZ, R41.reuse ;  /* 0x000000ffff061224 */ /* 0x100fe400078e0029 */
[----:B------:R-:W-:Y:S02]  /*3560*/  @!P1 IMAD.MOV.U32 R6, RZ, RZ, R41 ;  /* 0x000000ffff069224 */ /* 0x000fe400078e0029 */
[----:B------:R-:W-:Y:S01]  /*3570*/  @!P1 FADD.FTZ R54, R54, R57 ;  /* 0x0000003936369221 */ /* 0x000fe20000010000 */
[----:B------:R-:W-:Y:S06]  /*3580*/  BRA `(.L_x_493) ;  /* 0x00000000000c7947 */ /* 0x000fec0003800000 */
.L_x_487:
[----:B------:R-:W-:-:S05]  /*3590*/  @P1 PRMT R25, R21, 0x7632, R25 ;  /* 0x0000763215191816 */ /* 0x000fca0000000019 */
[----:B------:R-:W-:-:S04]  /*35a0*/  @P1 IMAD.U32 R25, R25, 0x10000, RZ ;  /* 0x0001000019191824 */ /* 0x000fc800078e00ff */
[----:B------:R-:W-:-:S07]  /*35b0*/  @P1 FADD.FTZ R54, R54, R25 ;  /* 0x0000001936361221 */ /* 0x000fce0000010000 */
.L_x_493:
        /* <DEDUP_REMOVED lines=13> */
.L_x_496:
        /* <DEDUP_REMOVED lines=13> */
.L_x_498:
[----:B------:R-:W-:Y:S05]  /*3760*/  BSYNC.RECONVERGENT B2 ;  /* 0x0000000000027941 */ /* 0x000fea0003800200 */
.L_x_497:
        /* <DEDUP_REMOVED lines=39> */
[----:B------:R-:W-:Y:S01]  /*39e0*/  IMAD.MOV.U32 R40, RZ, RZ, R6 ;  /* 0x000000ffff287224 */ /* 0x000fe200078e0006 */
[----:B------:R-:W-:Y:S01]  /*39f0*/  MOV R6, R24 ;  /* 0x0000001800067202 */ /* 0x000fe20000000f00 */
[----:B------:R-:W-:-:S07]  /*3a00*/  IMAD.MOV.U32 R25, RZ, RZ, RZ ;  /* 0x000000ffff197224 */ /* 0x000fce00078e00ff */
.L_x_495:
[----:B------:R-:W-:Y:S05]  /*3a10*/  BSYNC.RECONVERGENT B1 ;  /* 0x0000000000017941 */ /* 0x000fea0003800200 */
.L_x_494:
        /* <DEDUP_REMOVED lines=19> */
[-C--:B------:R-:W-:Y:S01]  /*3b50*/  @!P3 MOV R41, R6.reuse ;  /* 0x000000060029b202 */ /* 0x080fe20000000f00 */
[----:B------:R-:W-:Y:S01]  /*3b60*/  @P3 VIADD R24, R25, 0x1 ;  /* 0x0000000119183836 */ /* 0x000fe20000000000 */
[----:B------:R-:W-:Y:S01]  /*3b70*/  @P3 MOV R41, R6 ;  /* 0x0000000600293202 */ /* 0x000fe20000000f00 */
[----:B------:R-:W-:Y:S01]  /*3b80*/  @P3 IMAD.MOV.U32 R40, RZ, RZ, R48 ;  /* 0x000000ffff283224 */ /* 0x000fe200078e0030 */
[----:B------:R-:W-:Y:S06]  /*3b90*/  BRA `(.L_x_501) ;  /* 0x0000000000e07947 */ /* 0x000fec0003800000 */
.L_x_502:
        /* <DEDUP_REMOVED lines=13> */
.L_x_504:
[----:B------:R-:W-:Y:S05]  /*3c70*/  BSYNC.RECONVERGENT B2 ;  /* 0x0000000000027941 */ /* 0x000fea0003800200 */
.L_x_503:
        /* <DEDUP_REMOVED lines=37> */
[----:B------:R-:W-:-:S04]  /*3ed0*/  IMAD.WIDE.U32 R24, R25, -0x2daee0ad, RZ ;  /* 0xd2511f5319187825 */ /* 0x000fc800078e00ff */
[----:B------:R-:W-:Y:S01]  /*3ee0*/  IMAD.MOV.U32 R41, RZ, RZ, R24 ;  /* 0x000000ffff297224 */ /* 0x000fe200078e0018 */
[----:B------:R-:W-:Y:S01]  /*3ef0*/  LOP3.LUT R47, R40, UR30, R25, 0x96, !PT ;  /* 0x0000001e282f7c12 */ /* 0x000fe2000f8e9619 */
[----:B------:R-:W-:Y:S01]  /*3f00*/  IMAD.MOV.U32 R24, RZ, RZ, RZ ;  /* 0x000000ffff187224 */ /* 0x000fe200078e00ff */
[----:B------:R-:W-:-:S07]  /*3f10*/  MOV R40, R6 ;  /* 0x0000000600287202 */ /* 0x000fce0000000f00 */
.L_x_501:
[----:B------:R-:W-:Y:S05]  /*3f20*/  BSYNC.RECONVERGENT B1 ;  /* 0x0000000000017941 */ /* 0x000fea0003800200 */
.L_x_500:
[----:B------:R-:W-:Y:S02]  /*3f30*/  I2FP.F32.U32 R25, R40 ;  /* 0x0000002800197245 */ /* 0x000fe40000201000 */
[----:B------:R-:W-:-:S03]  /*3f40*/  SHF.L.U32 R6, R18, 0x10, RZ ;  /* 0x0000001012067819 */ /* 0x000fc600000006ff */
[----:B------:R-:W-:Y:S02]  /*3f50*/  FFMA.FTZ R25, R25, R60, 1.1641532182693481445e-10 ;  /* 0x2f00000019197423 */ /* 0x000fe4000001003c */
[----:B------:R-:W-:-:S03]  /*3f60*/  FMUL.FTZ R6, R6, R61 ;  /* 0x0000003d06067220 */ /* 0x000fc60000410000 */
[----:B------:R-:W-:Y:S01]  /*3f70*/  FSETP.GTU.FTZ.AND P3, PT, R25, R62, PT ;  /* 0x0000003e1900720b */ /* 0x000fe20003f7c000 */
[----:B------:R-:W-:-:S03]  /*3f80*/  @P1 IMAD.U32 R25, R22, 0x10000, RZ ;  /* 0x0001000016191824 */ /* 0x000fc600078e00ff */
[----:B------:R-:W-:Y:S02]  /*3f90*/  FSEL R51, R6, RZ, !P3 ;  /* 0x000000ff06337208 */ /* 0x000fe40005800000 */
[----:B------:R-:W-:-:S03]  /*3fa0*/  SEL R43, RZ, 0x1, P3 ;  /* 0x00000001ff2b7807 */ /* 0x000fc60001800000 */
[----:B------:R-:W-:-:S04]  /*3fb0*/  @P1 FADD.FTZ R6, R58, R51 ;  /* 0x000000333a061221 */ /* 0x000fc80000010000 */
[----:B------:R-:W-:Y:S01]  /*3fc0*/  @P1 FADD.FTZ R58, R6, R25 ;  /* 0x00000019063a1221 */ /* 0x000fe20000010000 */
[----:B------:R-:W-:Y:S01]  /*3fd0*/  @P1 MOV R6, R41 ;  /* 0x0000002900061202 */ /* 0x000fe20000000f00 */
[----:B------:R-:W-:Y:S01]  /*3fe0*/  @!P1 IMAD.MOV.U32 R6, RZ, RZ, R41 ;  /* 0x000000ffff069224 */ /* 0x000fe200078e0029 */
[----:B------:R-:W-:Y:S01]  /*3ff0*/  @P1 MOV R25, R24 ;  /* 0x0000001800191202 */ /* 0x000fe20000000f00 */
[----:B------:R-:W-:Y:S02]  /*4000*/  @!P1 IMAD.MOV.U32 R25, RZ, RZ, R24 ;  /* 0x000000ffff199224 */ /* 0x000fe400078e0018 */
[----:B------:R-:W-:Y:S01]  /*4010*/  @!P1 FADD.FTZ R58, R58, R51 ;  /* 0x000000333a3a9221 */ /* 0x000fe20000010000 */
[----:B------:R-:W-:Y:S06]  /*4020*/  BRA `(.L_x_505) ;  /* 0x0000000000087947 */ /* 0x000fec0003800000 */
.L_x_499:
[----:B------:R-:W-:-:S05]  /*4030*/  @P1 SHF.L.U32 R41, R22, 0x10, RZ ;  /* 0x0000001016291819 */ /* 0x000fca00000006ff */
[----:B------:R-:W-:-:S07]  /*4040*/  @P1 FADD.FTZ R58, R58, R41 ;  /* 0x000000293a3a1221 */ /* 0x000fce0000010000 */
.L_x_505:
        /* <DEDUP_REMOVED lines=10> */
[----:B------:R-:W-:Y:S01]  /*40f0*/  @!P3 IMAD.MOV.U32 R41, RZ, RZ, R47 ;  /* 0x000000ffff29b224 */ /* 0x000fe200078e002f */
[----:B------:R-:W-:Y:S01]  /*4100*/  @P3 MOV R41, R48 ;  /* 0x0000003000293202 */ /* 0x000fe20000000f00 */
[----:B------:R-:W-:Y:S06]  /*4110*/  BRA `(.L_x_507) ;  /* 0x0000000000e07947 */ /* 0x000fec0003800000 */
.L_x_508:
        /* <DEDUP_REMOVED lines=13> */
.L_x_510:
[----:B------:R-:W-:Y:S05]  /*41f0*/  BSYNC.RECONVERGENT B2 ;  /* 0x0000000000027941 */ /* 0x000fea0003800200 */
.L_x_509:
        /* <DEDUP_REMOVED lines=33> */
[----:B------:R-:W-:Y:S01]  /*4410*/  IMAD.WIDE.U32 R24, R25, -0x326172a9, RZ ;  /* 0xcd9e8d5719187825 */ /* 0x000fe200078e00ff */
[----:B------:R-:W-:-:S04]  /*4420*/  MOV R41, R6 ;  /* 0x0000000600297202 */ /* 0x000fc80000000f00 */
[----:B------:R-:W-:Y:S01]  /*4430*/  LOP3.LUT R25, R50, UR27, R25, 0x96, !PT ;  /* 0x0000001b32197c12 */ /* 0x000fe2000f8e9619 */
[----:B------:R-:W-:-:S05]  /*4440*/  IMAD.WIDE.U32 R50, R51, -0x326172a9, RZ ;  /* 0xcd9e8d5733327825 */ /* 0x000fca00078e00ff */
[----:B------:R-:W-:Y:S01]  /*4450*/  LOP3.LUT R48, R24, UR29, R51, 0x96, !PT ;  /* 0x0000001d18307c12 */ /* 0x000fe2000f8e9633 */
[----:B------:R-:W-:-:S04]  /*4460*/  IMAD.WIDE.U32 R24, R25, -0x2daee0ad, RZ ;  /* 0xd2511f5319187825 */ /* 0x000fc800078e00ff */
[----:B------:R-:W-:Y:S01]  /*4470*/  IMAD.MOV.U32 R6, RZ, RZ, R24 ;  /* 0x000000ffff067224 */ /* 0x000fe200078e0018 */
[----:B------:R-:W-:Y:S01]  /*4480*/  LOP3.LUT R47, R40, UR30, R25, 0x96, !PT ;  /* 0x0000001e282f7c12 */ /* 0x000fe2000f8e9619 */
[----:B------:R-:W-:-:S07]  /*4490*/  HFMA2 R40, -RZ, RZ, 0, 0 ;  /* 0x00000000ff287431 */ /* 0x000fce00000001ff */
.L_x_507:
[----:B------:R-:W-:Y:S05]  /*44a0*/  BSYNC.RECONVERGENT B1 ;  /* 0x0000000000017941 */ /* 0x000fea0003800200 */
.L_x_506:
        /* <DEDUP_REMOVED lines=18> */
[--C-:B------:R-:W-:Y:S01]  /*45d0*/  @!P4 IMAD.MOV.U32 R24, RZ, RZ, R6.reuse ;  /* 0x000000ffff18c224 */ /* 0x100fe200078e0006 */
[----:B------:R-:W-:Y:S01]  /*45e0*/  @P4 IADD3 R25, PT, PT, R40, 0x1, RZ ;  /* 0x0000000128194810 */ /* 0x000fe20007ffe0ff */
[----:B------:R-:W-:Y:S01]  /*45f0*/  @P4 IMAD.MOV.U32 R24, RZ, RZ, R6 ;  /* 0x000000ffff184224 */ /* 0x000fe200078e0006 */
[----:B------:R-:W-:Y:S01]  /*4600*/  @P4 MOV R26, R48 ;  /* 0x00000030001a4202 */ /* 0x000fe20000000f00 */
[----:B------:R-:W-:Y:S06]  /*4610*/  BRA `(.L_x_513) ;  /* 0x0000000000dc7947 */ /* 0x000fec0003800000 */
.L_x_514:
        /* <DEDUP_REMOVED lines=13> */
.L_x_516:
[----:B------:R-:W-:Y:S05]  /*46f0*/  BSYNC.RECONVERGENT B2 ;  /* 0x0000000000027941 */ /* 0x000fea0003800200 */
.L_x_515:
[----:B------:R-:W-:Y:S01]  /*4700*/  LOP3.LUT R50, R13, UR7, R41, 0x96, !PT ;  /* 0x000000070d327c12 */ /* 0x000fe2000f8e9629 */
[----:B------:R-:W-:Y:S01]  /*4710*/  IMAD.WIDE.U32 R24, R37, -0x326172a9, RZ ;  /* 0xcd9e8d5725187825 */ /* 0x000fe200078e00ff */
[----:B------:R-:W-:-:S03]  /*4720*/  MOV R26, R6 ;  /* 0x00000006001a7202 */ /* 0x000fc60000000f00 */
        /* <DEDUP_REMOVED lines=37> */
[----:B------:R-:W-:-:S07]  /*4980*/  IMAD.MOV.U32 R25, RZ, RZ, RZ ;  /* 0x000000ffff197224 */ /* 0x000fce00078e00ff */
.L_x_513:
[----:B------:R-:W-:Y:S05]  /*4990*/  BSYNC.RECONVERGENT B1 ;  /* 0x0000000000017941 */ /* 0x000fea0003800200 */
.L_x_512:
[----:B------:R-:W-:Y:S02]  /*49a0*/  I2FP.F32.U32 R41, R26 ;  /* 0x0000001a00297245 */ /* 0x000fe40000201000 */
[----:B------:R-:W-:Y:S02]  /*49b0*/  PRMT R6, R18, 0x7632, R6 ;  /* 0x0000763212067816 */ /* 0x000fe40000000006 */
[----:B------:R-:W-:Y:S01]  /*49c0*/  @P1 MOV R40, R25 ;  /* 0x0000001900281202 */ /* 0x000fe20000000f00 */
[----:B------:R-:W-:Y:S01]  /*49d0*/  FFMA.FTZ R41, R41, R60, 1.1641532182693481445e-10 ;  /* 0x2f00000029297423 */ /* 0x000fe2000001003c */
[----:B------:R-:W-:Y:S01]  /*49e0*/  SHF.L.U32 R6, R6, 0x10, RZ ;  /* 0x0000001006067819 */ /* 0x000fe200000006ff */
[----:B------:R-:W-:-:S03]  /*49f0*/  @!P1 IMAD.MOV.U32 R40, RZ, RZ, R25 ;  /* 0x000000ffff289224 */ /* 0x000fc600078e0019 */
[----:B------:R-:W-:Y:S01]  /*4a00*/  FSETP.GTU.FTZ.AND P4, PT, R41, R62, PT ;  /* 0x0000003e2900720b */ /* 0x000fe20003f9c000 */
[----:B------:R-:W-:-:S03]  /*4a10*/  FMUL.FTZ R6, R6, R61 ;  /* 0x0000003d06067220 */ /* 0x000fc60000410000 */
[----:B------:R-:W-:Y:S02]  /*4a20*/  SEL R44, RZ, 0x1, P4 ;  /* 0x00000001ff2c7807 */ /* 0x000fe40002000000 */
[----:B------:R-:W-:Y:S02]  /*4a30*/  FSEL R26, R6, RZ, !P4 ;  /* 0x000000ff061a7208 */ /* 0x000fe40006000000 */
[----:B------:R-:W-:-:S05]  /*4a40*/  @P1 PRMT R6, R22, 0x7632, R6 ;  /* 0x0000763216061816 */ /* 0x000fca0000000006 */
[----:B------:R-:W-:Y:S02]  /*4a50*/  @P1 IMAD.U32 R41, R6, 0x10000, RZ ;  /* 0x0001000006291824 */ /* 0x000fe400078e00ff */
[----:B------:R-:W-:-:S04]  /*4a60*/  @P1 FADD.FTZ R6, R57, R26 ;  /* 0x0000001a39061221 */ /* 0x000fc80000010000 */
[----:B------:R-:W-:Y:S01]  /*4a70*/  @P1 FADD.FTZ R57, R6, R41 ;  /* 0x0000002906391221 */ /* 0x000fe20000010000 */
[----:B------:R-:W-:Y:S01]  /*4a80*/  @P1 MOV R6, R24 ;  /* 0x0000001800061202 */ /* 0x000fe20000000f00 */
[----:B------:R-:W-:Y:S02]  /*4a90*/  @!P1 IMAD.MOV.U32 R6, RZ, RZ, R24 ;  /* 0x000000ffff069224 */ /* 0x000fe400078e0018 */
[----:B------:R-:W-:Y:S01]  /*4aa0*/  @!P1 FADD.FTZ R57, R57, R26 ;  /* 0x0000001a39399221 */ /* 0x000fe20000010000 */
[----:B------:R-:W-:Y:S06]  /*4ab0*/  BRA `(.L_x_517) ;  /* 0x00000000000c7947 */ /* 0x000fec0003800000 */
.L_x_511:
[----:B------:R-:W-:-:S04]  /*4ac0*/  @P1 PRMT R24, R22, 0x7632, R24 ;  /* 0x0000763216181816 */ /* 0x000fc80000000018 */
[----:B------:R-:W-:-:S05]  /*4ad0*/  @P1 SHF.L.U32 R24, R24, 0x10, RZ ;  /* 0x0000001018181819 */ /* 0x000fca00000006ff */
[----:B------:R-:W-:-:S07]  /*4ae0*/  @P1 FADD.FTZ R57, R57, R24 ;  /* 0x0000001839391221 */ /* 0x000fce0000010000 */
.L_x_517:
        /* <DEDUP_REMOVED lines=13> */
.L_x_520:
        /* <DEDUP_REMOVED lines=13> */
.L_x_522:
[----:B------:R-:W-:Y:S05]  /*4c90*/  BSYNC.RECONVERGENT B2 ;  /* 0x0000000000027941 */ /* 0x000fea0003800200 */
.L_x_521:
        /* <DEDUP_REMOVED lines=42> */
.L_x_519:
[----:B------:R-:W-:Y:S05]  /*4f40*/  BSYNC.RECONVERGENT B1 ;  /* 0x0000000000017941 */ /* 0x000fea0003800200 */
.L_x_518:
        /* <DEDUP_REMOVED lines=21> */
[----:B------:R-:W-:Y:S01]  /*50a0*/  @!P5 IMAD.MOV.U32 R26, RZ, RZ, R47 ;  /* 0x000000ffff1ad224 */ /* 0x000fe200078e002f */
[----:B------:R-:W-:Y:S01]  /*50b0*/  @P5 MOV R26, R48 ;  /* 0x00000030001a5202 */ /* 0x000fe20000000f00 */
[----:B------:R-:W-:Y:S06]  /*50c0*/  BRA `(.L_x_525) ;  /* 0x0000000000e07947 */ /* 0x000fec0003800000 */
.L_x_526:
        /* <DEDUP_REMOVED lines=13> */
.L_x_528:
[----:B------:R-:W-:Y:S05]  /*51a0*/  BSYNC.RECONVERGENT B2 ;  /* 0x0000000000027941 */ /* 0x000fea0003800200 */
.L_x_527:
        /* <DEDUP_REMOVED lines=34> */
[----:B------:R-:W-:Y:S01]  /*53d0*/  IMAD.WIDE.U32 R50, R50, -0x326172a9, RZ ;  /* 0xcd9e8d5732327825 */ /* 0x000fe200078e00ff */
[----:B------:R-:W-:-:S04]  /*53e0*/  LOP3.LUT R25, R40, UR27, R25, 0x96, !PT ;  /* 0x0000001b28197c12 */ /* 0x000fc8000f8e9619 */
[----:B------:R-:W-:Y:S01]  /*53f0*/  LOP3.LUT R48, R24, UR29, R51, 0x96, !PT ;  /* 0x0000001d18307c12 */ /* 0x000fe2000f8e9633 */
[----:B------:R-:W-:-:S05]  /*5400*/  IMAD.WIDE.U32 R24, R25, -0x2daee0ad, RZ ;  /* 0xd2511f5319187825 */ /* 0x000fca00078e00ff */
[----:B------:R-:W-:Y:S01]  /*5410*/  LOP3.LUT R47, R26, UR30, R25, 0x96, !PT ;  /* 0x0000001e1a2f7c12 */ /* 0x000fe2000f8e9619 */
[----:B------:R-:W-:Y:S01]  /*5420*/  HFMA2 R25, -RZ, RZ, 0, 0 ;  /* 0x00000000ff197431 */ /* 0x000fe200000001ff */
[----:B------:R-:W-:Y:S01]  /*5430*/  MOV R27, R24 ;  /* 0x00000018001b7202 */ /* 0x000fe20000000f00 */
[----:B------:R-:W-:-:S07]  /*5440*/  IMAD.MOV.U32 R26, RZ, RZ, R6 ;  /* 0x000000ffff1a7224 */ /* 0x000fce00078e0006 */
.L_x_525:
[----:B------:R-:W-:Y:S05]  /*5450*/  BSYNC.RECONVERGENT B1 ;  /* 0x0000000000017941 */ /* 0x000fea0003800200 */
.L_x_524:
[----:B------:R-:W-:Y:S01]  /*5460*/  I2FP.F32.U32 R41, R26 ;  /* 0x0000001a00297245 */ /* 0x000fe20000201000 */
[----:B------:R-:W-:Y:S02]  /*5470*/  IMAD.U32 R6, R19, 0x10000, RZ ;  /* 0x0001000013067824 */ /* 0x000fe400078e00ff */
[----:B------:R-:W-:Y:S01]  /*5480*/  @P1 IMAD.MOV.U32 R24, RZ, RZ, R25 ;  /* 0x000000ffff181224 */ /* 0x000fe200078e0019 */
[----:B------:R-:W-:Y:S01]  /*5490*/  @!P1 MOV R24, R25 ;  /* 0x0000001900189202 */ /* 0x000fe20000000f00 */
[----:B------:R-:W-:Y:S01]  /*54a0*/  FFMA.FTZ R41, R41, R60, 1.1641532182693481445e-10 ;  /* 0x2f00000029297423 */ /* 0x000fe2000001003c */
[----:B------:R-:W-:-:S04]  /*54b0*/  FMUL.FTZ R6, R6, R61 ;  /* 0x0000003d06067220 */ /* 0x000fc80000410000 */
[----:B------:R-:W-:Y:S02]  /*54c0*/  FSETP.GTU.FTZ.AND P5, PT, R41, R62, PT ;  /* 0x0000003e2900720b */ /* 0x000fe40003fbc000 */
[----:B------:R-:W-:Y:S02]  /*54d0*/  @P1 SHF.L.U32 R41, R23, 0x10, RZ ;  /* 0x0000001017291819 */ /* 0x000fe400000006ff */
[----:B------:R-:W-:Y:S02]  /*54e0*/  FSEL R26, R6, RZ, !P5 ;  /* 0x000000ff061a7208 */ /* 0x000fe40006800000 */
[----:B------:R-:W-:-:S03]  /*54f0*/  SEL R45, RZ, 0x1, P5 ;  /* 0x00000001ff2d7807 */ /* 0x000fc60002800000 */
[----:B------:R-:W-:-:S04]  /*5500*/  @P1 FADD.FTZ R6, R59, R26 ;  /* 0x0000001a3b061221 */ /* 0x000fc80000010000 */
[----:B------:R-:W-:Y:S01]  /*5510*/  @P1 FADD.FTZ R59, R6, R41 ;  /* 0x00000029063b1221 */ /* 0x000fe20000010000 */
[----:B------:R-:W-:Y:S01]  /*5520*/  @P1 IMAD.MOV.U32 R6, RZ, RZ, R27 ;  /* 0x000000ffff061224 */ /* 0x000fe200078e001b */
[----:B------:R-:W-:Y:S02]  /*5530*/  @!P1 MOV R6, R27 ;  /* 0x0000001b00069202 */ /* 0x000fe40000000f00 */
[----:B------:R-:W-:Y:S01]  /*5540*/  @!P1 FADD.FTZ R59, R59, R26 ;  /* 0x0000001a3b3b9221 */ /* 0x000fe20000010000 */
[----:B------:R-:W-:Y:S06]  /*5550*/  BRA `(.L_x_529) ;  /* 0x0000000000087947 */ /* 0x000fec0003800000 */
.L_x_523:
[----:B------:R-:W-:-:S04]  /*5560*/  @P1 IMAD.U32 R26, R23, 0x10000, RZ ;  /* 0x00010000171a1824 */ /* 0x000fc800078e00ff */
[----:B------:R-:W-:-:S07]  /*5570*/  @P1 FADD.FTZ R59, R59, R26 ;  /* 0x0000001a3b3b1221 */ /* 0x000fce0000010000 */
.L_x_529:
        /* <DEDUP_REMOVED lines=9> */
[----:B------:R-:W-:Y:S01]  /*5610*/  @P5 VIADD R51, R24, 0x1 ;  /* 0x0000000118335836 */ /* 0x000fe20000000000 */
[----:B------:R-:W-:Y:S01]  /*5620*/  @!P5 MOV R25, R47 ;  /* 0x0000002f0019d202 */ /* 0x000fe20000000f00 */
[----:B------:R-:W-:Y:S01]  /*5630*/  @P5 IMAD.MOV.U32 R25, RZ, RZ, R48 ;  /* 0x000000ffff195224 */ /* 0x000fe200078e0030 */
[----:B------:R-:W-:Y:S06]  /*5640*/  BRA `(.L_x_531) ;  /* 0x0000000000e47947 */ /* 0x000fec0003800000 */
.L_x_532:
        /* <DEDUP_REMOVED lines=13> */
.L_x_534:
[----:B------:R-:W-:Y:S05]  /*5720*/  BSYNC.RECONVERGENT B2 ;  /* 0x0000000000027941 */ /* 0x000fea0003800200 */
.L_x_533:
[----:B------:R-:W-:Y:S01]  /*5730*/  LOP3.LUT R24, R13, UR7, R41, 0x96, !PT ;  /* 0x000000070d187c12 */ /* 0x000fe2000f8e9629 */
[----:B------:R-:W-:-:S04]  /*5740*/  IMAD.WIDE.U32 R26, R37, -0x326172a9, RZ ;  /* 0xcd9e8d57251a7825 */ /* 0x000fc800078e00ff */
[----:B------:R-:W-:Y:S02]  /*5750*/  HFMA2 R51, -RZ, RZ, 0, 0 ;  /* 0x00000000ff337431 */ /* 0x000fe400000001ff */
        /* <DEDUP_REMOVED lines=8> */
[----:B------:R-:W-:-:S05]  /*57e0*/  LOP3.LUT R24, R24, UR15, R27, 0x96, !PT ;  /* 0x0000000f18187c12 */ /* 0x000fca000f8e961b */
        /* <DEDUP_REMOVED lines=26> */
[----:B------:R-:W-:Y:S01]  /*5990*/  IMAD.WIDE.U32 R40, R41, -0x326172a9, RZ ;  /* 0xcd9e8d5729287825 */ /* 0x000fe200078e00ff */
[----:B------:R-:W-:-:S03]  /*59a0*/  MOV R25, R6 ;  /* 0x0000000600197202 */ /* 0x000fc60000000f00 */
[----:B------:R-:W-:Y:S01]  /*59b0*/  IMAD.MOV.U32 R50, RZ, RZ, R40 ;  /* 0x000000ffff327224 */ /* 0x000fe200078e0028 */
[----:B------:R-:W-:Y:S01]  /*59c0*/  LOP3.LUT R48, R26, UR29, R41, 0x96, !PT ;  /* 0x0000001d1a307c12 */ /* 0x000fe2000f8e9629 */
[----:B------:R-:W-:-:S07]  /*59d0*/  IMAD.MOV.U32 R6, RZ, RZ, R24 ;  /* 0x000000ffff067224 */ /* 0x000fce00078e0018 */
.L_x_531:
[----:B------:R-:W-:Y:S05]  /*59e0*/  BSYNC.RECONVERGENT B1 ;  /* 0x0000000000017941 */ /* 0x000fea0003800200 */
.L_x_530:
        /* <DEDUP_REMOVED lines=23> */
.L_x_538:
[----:B------:R-:W-:Y:S01]  /*5b60*/  VIADD R36, R36, 0x1 ;  /* 0x0000000124247836 */ /* 0x000fe20000000000 */
[----:B------:R-:W-:Y:S03]  /*5b70*/  BSSY.RECONVERGENT B2, `(.L_x_539) ;  /* 0x000000e000027945 */ /* 0x000fe60003800200 */
[C---:B------:R-:W-:Y:S01]  /*5b80*/  IMAD.WIDE.U32 R26, R36.reuse, -0x2daee0ad, RZ ;  /* 0xd2511f53241a7825 */ /* 0x040fe200078e00ff */
[----:B------:R-:W-:-:S13]  /*5b90*/  ISETP.NE.AND P6, PT, R36, RZ, PT ;  /* 0x000000ff2400720c */ /* 0x000fda0003fc5270 */
[----:B------:R-:W-:Y:S05]  /*5ba0*/  @P6 BRA `(.L_x_540) ;  /* 0x0000000000286947 */ /* 0x000fea0003800000 */
[----:B------:R-:W-:Y:S02]  /*5bb0*/  IADD3 R35, PT, PT, R35, 0x1, RZ ;  /* 0x0000000123237810 */ /* 0x000fe40007ffe0ff */
[----:B------:R-:W-:Y:S02]  /*5bc0*/  P2R R24, PR, RZ, 0x1 ;  /* 0x00000001ff187803 */ /* 0x000fe40000000000 */
[----:B------:R-:W-:-:S13]  /*5bd0*/  ISETP.NE.AND P6, PT, R35, RZ, PT ;  /* 0x000000ff2300720c */ /* 0x000fda0003fc5270 */
[----:B------:R-:W-:Y:S01]  /*5be0*/  @!P6 VIADD R37, R37, 0x1 ;  /* 0x000000012525e836 */ /* 0x000fe20000000000 */
[----:B------:R-:W-:Y:S02]  /*5bf0*/  @!P6 IADD3 R25, PT, PT, R13, 0x1, RZ ;  /* 0x000000010d19e810 */ /* 0x000fe40007ffe0ff */
[----:B------:R-:W-:Y:S02]  /*5c00*/  @!P6 MOV R35, RZ ;  /* 0x000000ff0023e202 */ /* 0x000fe40000000f00 */
[----:B------:R-:W-:-:S13]  /*5c10*/  ISETP.NE.AND P0, PT, R37, RZ, !P6 ;  /* 0x000000ff2500720c */ /* 0x000fda0007705270 */
[----:B------:R-:W-:Y:S01]  /*5c20*/  @P0 IMAD.MOV R25, RZ, RZ, R13 ;  /* 0x000000ffff190224 */ /* 0x000fe200078e020d */
[----:B------:R-:W-:-:S03]  /*5c30*/  ISETP.NE.AND P0, PT, R24, RZ, PT ;  /* 0x000000ff1800720c */ /* 0x000fc60003f05270 */
[----:B------:R-:W-:-:S10]  /*5c40*/  @!P6 IMAD.MOV.U32 R13, RZ, RZ, R25 ;  /* 0x000000ffff0de224 */ /* 0x000fd400078e0019 */
.L_x_540:
[----:B------:R-:W-:Y:S05]  /*5c50*/  BSYNC.RECONVERGENT B2 ;  /* 0x0000000000027941 */ /* 0x000fea0003800200 */
.L_x_539:
        /* <DEDUP_REMOVED lines=39> */
[----:B------:R-:W-:Y:S01]  /*5ed0*/  IMAD.MOV.U32 R25, RZ, RZ, RZ ;  /* 0x000000ffff197224 */ /* 0x000fe200078e00ff */
[----:B------:R-:W-:-:S07]  /*5ee0*/  MOV R26, R6 ;  /* 0x00000006001a7202 */ /* 0x000fce0000000f00 */
.L_x_537:
[----:B------:R-:W-:Y:S05]  /*5ef0*/  BSYNC.RECONVERGENT B1 ;  /* 0x0000000000017941 */ /* 0x000fea0003800200 */
.L_x_536:
        /* <DEDUP_REMOVED lines=9> */
[----:B------:R-:W-:Y:S02]  /*5f90*/  @P1 IMAD.U32 R27, R26, 0x10000, RZ ;  /* 0x000100001a1b1824 */ /* 0x000fe400078e00ff */
[----:B------:R-:W-:Y:S02]  /*5fa0*/  SEL R46, RZ, 0x1, P6 ;  /* 0x00000001ff2e7807 */ /* 0x000fe40003000000 */
[----:B------:R-:W-:-:S05]  /*5fb0*/  FSEL R41, R6, RZ, !P6 ;  /* 0x000000ff06297208 */ /* 0x000fca0007000000 */
[----:B------:R-:W-:-:S04]  /*5fc0*/  @P1 FADD.FTZ R6, R40, R41 ;  /* 0x0000002928061221 */ /* 0x000fc80000010000 */
[----:B------:R-:W-:Y:S01]  /*5fd0*/  @P1 FADD.FTZ R40, R6, R27 ;  /* 0x0000001b06281221 */ /* 0x000fe20000010000 */
[-C--:B------:R-:W-:Y:S02]  /*5fe0*/  @P1 MOV R6, R24.reuse ;  /* 0x0000001800061202 */ /* 0x080fe40000000f00 */
[----:B------:R-:W-:Y:S01]  /*5ff0*/  @!P1 MOV R6, R24 ;  /* 0x0000001800069202 */ /* 0x000fe20000000f00 */
[----:B------:R-:W-:Y:S01]  /*6000*/  @!P1 FADD.FTZ R40, R40, R41 ;  /* 0x0000002928289221 */ /* 0x000fe20000010000 */
[----:B------:R-:W-:Y:S06]  /*6010*/  BRA `(.L_x_541) ;  /* 0x00000000000c7947 */ /* 0x000fec0003800000 */
.L_x_535:
[----:B------:R-:W-:-:S04]  /*6020*/  @P1 PRMT R24, R23, 0x7632, R24 ;  /* 0x0000763217181816 */ /* 0x000fc80000000018 */
[----:B------:R-:W-:-:S05]  /*6030*/  @P1 SHF.L.U32 R25, R24, 0x10, RZ ;  /* 0x0000001018191819 */ /* 0x000fca00000006ff */
[----:B------:R-:W-:-:S07]  /*6040*/  @P1 FADD.FTZ R40, R40, R25 ;  /* 0x0000001928281221 */ /* 0x000fce0000010000 */
.L_x_541:
[----:B------:R-:W0:Y:S01]  /*6050*/  LDC.64 R60, c[0x0][0x3a8] ;  /* 0x0000ea00ff3c7b82 */ /* 0x000e220000000a00 */
[----:B------:R-:W-:Y:S02]  /*6060*/  ISETP.NE.AND P6, PT, R63, RZ, PT ;  /* 0x000000ff3f00720c */ /* 0x000fe40003fc5270 */
[----:B------:R-:W-:Y:S02]  /*6070*/  ISETP.NE.AND P1, PT, R64, RZ, PT ;  /* 0x000000ff4000720c */ /* 0x000fe40003f25270 */
[----:B------:R-:W-:Y:S02]  /*6080*/  SEL R65, RZ, 0x1000000, P5 ;  /* 0x01000000ff417807 */ /* 0x000fe40002800000 */
[----:B------:R-:W-:Y:S01]  /*6090*/  SEL R41, RZ, 0x10000, P4 ;  /* 0x00010000ff297807 */ /* 0x000fe20002000000 */
[----:B------:R-:W1:Y:S01]  /*60a0*/  LDC.64 R62, c[0x0][0x3b0] ;  /* 0x0000ec00ff3e7b82 */ /* 0x000e620000000a00 */
[----:B------:R-:W-:Y:S02]  /*60b0*/  SEL R64, RZ, 0x100, P3 ;  /* 0x00000100ff407807 */ /* 0x000fe40001800000 */
[----:B------:R-:W-:-:S02]  /*60c0*/  ISETP.NE.AND P5, PT, R55, RZ, PT ;  /* 0x000000ff3700720c */ /* 0x000fc40003fa5270 */
[----:B------:R-:W-:Y:S02]  /*60d0*/  ISETP.NE.AND P4, PT, R56, RZ, PT ;  /* 0x000000ff3800720c */ /* 0x000fe40003f85270 */
[----:B------:R-:W-:Y:S02]  /*60e0*/  F2FP.BF16.F32.PACK_AB R24, R52, R49 ;  /* 0x000000313418723e */ /* 0x000fe400000010ff */
[----:B------:R-:W-:Y:S02]  /*60f0*/  F2FP.BF16.F32.PACK_AB R25, R54, R53 ;  /* 0x000000353619723e */ /* 0x000fe400000010ff */
[----:B------:R-:W-:Y:S02]  /*6100*/  F2FP.BF16.F32.PACK_AB R26, R57, R58 ;  /* 0x0000003a391a723e */ /* 0x000fe400000010ff */
[----:B------:R-:W-:Y:S02]  /*6110*/  F2FP.BF16.F32.PACK_AB R27, R40, R59 ;  /* 0x0000003b281b723e */ /* 0x000fe400000010ff */
[----:B------:R-:W-:Y:S01]  /*6120*/  LOP3.LUT R64, R64, R65, R41, 0xfe, !PT ;  /* 0x0000004140407212 */ /* 0x000fe200078efe29 */
[----:B0-----:R-:W-:Y:S01]  /*6130*/  IMAD.WIDE.U32 R60, R4, 0x10, R60 ;  /* 0x00000010043c7825 */ /* 0x001fe200078e003c */
[----:B------:R-:W-:-:S02]  /*6140*/  SEL R55, RZ, 0x1000000, P4 ;  /* 0x01000000ff377807 */ /* 0x000fc40002000000 */
[----:B------:R-:W-:Y:S02]  /*6150*/  SEL R56, RZ, 0x10000, P5 ;  /* 0x00010000ff387807 */ /* 0x000fe40002800000 */
[----:B------:R-:W-:Y:S01]  /*6160*/  SEL R41, RZ, 0x100, P6 ;  /* 0x00000100ff297807 */ /* 0x000fe20003000000 */
[----:B------:R0:W-:Y:S01]  /*6170*/  STG.E.128 desc[UR8][R60.64], R24 ;  /* 0x000000183c007986 */ /* 0x0001e2000c101d08 */
[----:B-1----:R-:W-:Y:S02]  /*6180*/  IMAD.WIDE.U32 R62, R4, 0x8, R62 ;  /* 0x00000008043e7825 */ /* 0x002fe400078e003e */
[----:B------:R-:W-:Y:S02]  /*6190*/  LOP3.LUT R41, R41, R55, R56, 0xfe, !PT ;  /* 0x0000003729297212 */ /* 0x000fe400078efe38 */
[----:B------:R-:W-:Y:S02]  /*61a0*/  SEL R55, RZ, 0x1, P2 ;  /* 0x00000001ff377807 */ /* 0x000fe40001000000 */
[----:B0-----:R-:W-:-:S02]  /*61b0*/  SEL R24, RZ, 0x1, P1 ;  /* 0x00000001ff187807 */ /* 0x001fc40000800000 */
[----:B------:R-:W-:Y:S02]  /*61c0*/  LOP3.LUT R25, R64, R55, RZ, 0xfc, !PT ;  /* 0x0000003740197212 */ /* 0x000fe400078efcff */
[----:B------:R-:W-:-:S05]  /*61d0*/  LOP3.LUT R24, R41, R24, RZ, 0xfc, !PT ;  /* 0x0000001829187212 */ /* 0x000fca00078efcff */
[----:B------:R0:W-:Y:S01]  /*61e0*/  STG.E.64 desc[UR8][R62.64], R24 ;  /* 0x000000183e007986 */ /* 0x0001e2000c101b08 */
[----:B------:R-:W-:Y:S05]  /*61f0*/  @!P0 BRA `(.L_x_542) ;  /* 0x0000000000408947 */ /* 0x000fea0003800000 */
[----:B0-----:R-:W-:Y:S02]  /*6200*/  IMAD.U32 R24, R45, 0x10000, RZ ;  /* 0x000100002d187824 */ /* 0x001fe400078e00ff */
[----:B------:R-:W-:-:S03]  /*6210*/  IMAD.WIDE.U32 R60, R42, 0x1000000, RZ ;  /* 0x010000002a3c7825 */ /* 0x000fc600078e00ff */
[----:B------:R-:W-:Y:S01]  /*6220*/  LOP3.LUT R25, R24, 0xff0000, RZ, 0xc0, !PT ;  /* 0x00ff000018197812 */ /* 0x000fe200078ec0ff */
[----:B------:R-:W-:Y:S01]  /*6230*/  IMAD.WIDE.U32 R26, R0, 0x10000, RZ ;  /* 0x00010000001a7825 */ /* 0x000fe200078e00ff */
[----:B------:R-:W-:Y:S02]  /*6240*/  SHF.L.U32 R24, R44, 0x8, RZ ;  /* 0x000000082c187819 */ /* 0x000fe400000006ff */
[----:B------:R-:W-:-:S04]  /*6250*/  PRMT R25, R25, 0x4210, R46 ;  /* 0x0000421019197816 */ /* 0x000fc8000000002e */
[----:B------:R-:W-:-:S04]  /*6260*/  LOP3.LUT R24, R25, 0xff00, R24, 0xf8, !PT ;  /* 0x0000ff0019187812 */ /* 0x000fc800078ef818 */
[----:B------:R-:W-:Y:S01]  /*6270*/  LOP3.LUT R41, R24, 0xff, R43, 0xf8, !PT ;  /* 0x000000ff18297812 */ /* 0x000fe200078ef82b */
[----:B------:R-:W-:-:S03]  /*6280*/  IMAD.WIDE.U32 R24, R2, 0x100, RZ ;  /* 0x0000010002187825 */ /* 0x000fc600078e00ff */
[----:B------:R-:W-:Y:S02]  /*6290*/  LOP3.LUT R41, R27, R41, R61, 0xfe, !PT ;  /* 0x000000291b297212 */ /* 0x000fe400078efe3d */
[----:B------:R-:W-:Y:S02]  /*62a0*/  LOP3.LUT R60, R24, R60, R26, 0xfe, !PT ;  /* 0x0000003c183c7212 */ /* 0x000fe400078efe1a */
[----:B------:R-:W0:Y:S01]  /*62b0*/  LDC.64 R26, c[0x0][0x3b8] ;  /* 0x0000ee00ff1a7b82 */ /* 0x000e220000000a00 */
[----:B------:R-:W-:Y:S02]  /*62c0*/  LOP3.LUT R25, R41, R25, RZ, 0xfc, !PT ;  /* 0x0000001929197212 */ /* 0x000fe400078efcff */
[----:B------:R-:W-:Y:S01]  /*62d0*/  LOP3.LUT R24, R60, 0xff, R3, 0xf8, !PT ;  /* 0x000000ff3c187812 */ /* 0x000fe200078ef803 */
[----:B0-----:R-:W-:-:S05]  /*62e0*/  IMAD.WIDE.U32 R26, R4, 0x8, R26 ;  /* 0x00000008041a7825 */ /* 0x001fca00078e001a */
[----:B------:R1:W-:Y:S02]  /*62f0*/  STG.E.64 desc[UR8][R26.64], R24 ;  /* 0x000000181a007986 */ /* 0x0003e4000c101b08 */
.L_x_542:
[----:B01----:R-:W-:Y:S01]  /*6300*/  FADD.FTZ R25, RZ, R49 ;  /* 0x00000031ff197221 */ /* 0x003fe20000010000 */
[----:B------:R-:W-:Y:S01]  /*6310*/  UMOV UR31, 0xffffffff ;  /* 0xffffffff001f7882 */ /* 0x000fe20000000000 */
[----:B------:R-:W-:Y:S02]  /*6320*/  ISETP.NE.AND P2, PT, R38, RZ, PT ;  /* 0x000000ff2600720c */ /* 0x000fe40003f45270 */
[----:B------:R-:W-:-:S04]  /*6330*/  FADD.FTZ R24, R25, R52 ;  /* 0x0000003419187221 */ /* 0x000fc80000010000 */
[----:B------:R-:W-:-:S04]  /*6340*/  FADD.FTZ R25, R24, R53 ;  /* 0x0000003518197221 */ /* 0x000fc80000010000 */
[----:B------:R-:W-:-:S04]  /*6350*/  FADD.FTZ R25, R25, R54 ;  /* 0x0000003619197221 */ /* 0x000fc80000010000 */
[----:B------:R-:W-:-:S04]  /*6360*/  FADD.FTZ R24, R25, R58 ;  /* 0x0000003a19187221 */ /* 0x000fc80000010000 */
[----:B------:R-:W-:-:S04]  /*6370*/  FADD.FTZ R24, R24, R57 ;  /* 0x0000003918187221 */ /* 0x000fc80000010000 */
[----:B------:R-:W-:-:S04]  /*6380*/  FADD.FTZ R25, R24, R59 ;  /* 0x0000003b18197221 */ /* 0x000fc80000010000 */
        /* <DEDUP_REMOVED lines=39> */
.L_x_556:
[----:B------:R-:W-:Y:S01]  /*6600*/  FMUL.FTZ R41, R27, R27 ;  /* 0x0000001b1b297220 */ /* 0x000fe20000410000 */
[----:B------:R-:W-:Y:S01]  /*6610*/  ISETP.NE.AND P1, PT, RZ, UR5, PT ;  /* 0x00000005ff007c0c */ /* 0x000fe2000bf25270 */
[----:B-1----:R-:W-:-:S03]  /*6620*/  FADD.FTZ R26, R56, R61 ;  /* 0x0000003d381a7221 */ /* 0x002fc60000010000 */
[----:B------:R-:W-:Y:S01]  /*6630*/  FSEL R41, R41, RZ, P1 ;  /* 0x000000ff29297208 */ /* 0x000fe20000800000 */
[----:B------:R-:W-:Y:S02]  /*6640*/  FFMA.FTZ R26, R26, R25, UR12 ;  /* 0x0000000c1a1a7e23 */ /* 0x000fe40008010019 */
[----:B------:R-:W1:Y:S02]  /*6650*/  @!P2 LDC.64 R24, c[0x0][0x3c0] ;  /* 0x0000f000ff18ab82 */ /* 0x000e640000000a00 */
[----:B------:R-:W-:Y:S01]  /*6660*/  FADD.FTZ R26, R26, R41 ;  /* 0x000000291a1a7221 */ /* 0x000fe20000010000 */
[----:B------:R-:W-:-:S03]  /*6670*/  FSEL R41, R27, RZ, !P1 ;  /* 0x000000ff1b297208 */ /* 0x000fc60004800000 */
[----:B------:R2:W3:Y:S02]  /*6680*/  MUFU.RSQ R61, R26 ;  /* 0x0000001a003d7308 */ /* 0x0004e40000001400 */
[C---:B0-----:R-:W-:Y:S01]  /*6690*/  FADD.FTZ R56, -R41.reuse, R59 ;  /* 0x0000003b29387221 */ /* 0x041fe20000010100 */
[C---:B------:R-:W-:Y:S01]  /*66a0*/  FADD.FTZ R40, -R41.reuse, R40 ;  /* 0x0000002829287221 */ /* 0x040fe20000010100 */
[C---:B------:R-:W-:Y:S01]  /*66b0*/  FADD.FTZ R58, -R41.reuse, R58 ;  /* 0x0000003a293a7221 */ /* 0x040fe20000010100 */
[C---:B------:R-:W-:Y:S01]  /*66c0*/  FADD.FTZ R60, -R41.reuse, R57 ;  /* 0x00000039293c7221 */ /* 0x040fe20000010100 */
[----:B--2---:R-:W-:Y:S01]  /*66d0*/  FADD.FTZ R26, -R41, R53 ;  /* 0x00000035291a7221 */ /* 0x004fe20000010100 */
[C---:B---3--:R-:W-:Y:S01]  /*66e0*/  FMUL.FTZ R55, R61.reuse, R56 ;  /* 0x000000383d377220 */ /* 0x048fe20000410000 */
[----:B------:R-:W-:Y:S01]  /*66f0*/  FMUL.FTZ R59, R61, R40 ;  /* 0x000000283d3b7220 */ /* 0x000fe20000410000 */
[----:B-1----:R-:W-:-:S04]  /*6700*/  @!P2 IMAD.WIDE R24, R39, 0x4, R24 ;  /* 0x000000042718a825 */ /* 0x002fc800078e0218 */
[----:B------:R-:W-:Y:S01]  /*6710*/  FADD.FTZ R56, -R41, R52 ;  /* 0x0000003429387221 */ /* 0x000fe20000010100 */
[----:B------:R-:W-:Y:S01]  /*6720*/  FFMA.FTZ R55, R55, R15, R34 ;  /* 0x0000000f37377223 */ /* 0x000fe20000010022 */
[----:B------:R-:W-:Y:S01]  /*6730*/  FFMA.FTZ R52, R59, R5, R14 ;  /* 0x000000053b347223 */ /* 0x000fe2000001000e */
[----:B------:R-:W-:Y:S01]  /*6740*/  FADD.FTZ R40, -R41, R49 ;  /* 0x0000003129287221 */ /* 0x000fe20000010100 */
[----:B------:R0:W-:Y:S01]  /*6750*/  @!P2 STG.E desc[UR8][R24.64], R27 ;  /* 0x0000001b1800a986 */ /* 0x0001e2000c101908 */
[C---:B------:R-:W-:Y:S01]  /*6760*/  FMUL.FTZ R49, R61.reuse, R60 ;  /* 0x0000003c3d317220 */ /* 0x040fe20000410000 */
[C---:B------:R-:W-:Y:S01]  /*6770*/  FMUL.FTZ R58, R61.reuse, R58 ;  /* 0x0000003a3d3a7220 */ /* 0x040fe20000410000 */
[----:B------:R-:W-:Y:S02]  /*6780*/  FMUL.FTZ R40, R61, R40 ;  /* 0x000000283d287220 */ /* 0x000fe40000410000 */
[----:B------:R-:W-:Y:S01]  /*6790*/  FFMA.FTZ R59, R49, R7, R12 ;  /* 0x00000007313b7223 */ /* 0x000fe2000001000c */
[----:B------:R-:W-:Y:S01]  /*67a0*/  FFMA.FTZ R58, R58, R28, R33 ;  /* 0x0000001c3a3a7223 */ /* 0x000fe20000010021 */
[----:B0-----:R-:W-:Y:S01]  /*67b0*/  FADD.FTZ R24, -R41, R54 ;  /* 0x0000003629187221 */ /* 0x001fe20000010100 */
[----:B------:R-:W-:Y:S01]  /*67c0*/  F2FP.BF16.F32.PACK_AB R27, R52, R55 ;  /* 0x00000037341b723e */ /* 0x000fe200000010ff */
[C---:B------:R-:W-:Y:S01]  /*67d0*/  FMUL.FTZ R41, R61.reuse, R26 ;  /* 0x0000001a3d297220 */ /* 0x040fe20000410000 */
[----:B------:R-:W0:Y:S01]  /*67e0*/  @!P2 LDC.64 R54, c[0x0][0x3c8] ;  /* 0x0000f200ff36ab82 */ /* 0x000e220000000a00 */
[C---:B------:R-:W-:Y:S01]  /*67f0*/  FMUL.FTZ R25, R61.reuse, R56 ;  /* 0x000000383d197220 */ /* 0x040fe20000410000 */
[----:B------:R-:W-:Y:S01]  /*6800*/  FMUL.FTZ R26, R61, R24 ;  /* 0x000000183d1a7220 */ /* 0x000fe20000410000 */
[----:B------:R-:W-:Y:S01]  /*6810*/  FFMA.FTZ R24, R40, R30, R31 ;  /* 0x0000001e28187223 */ /* 0x000fe2000001001f */
[----:B------:R-:W-:Y:S01]  /*6820*/  FFMA.FTZ R56, R41, R29, R32 ;  /* 0x0000001d29387223 */ /* 0x000fe20000010020 */
[----:B------:R-:W-:Y:S01]  /*6830*/  FFMA.FTZ R49, R25, R9, R10 ;  /* 0x0000000919317223 */ /* 0x000fe2000001000a */
[----:B------:R-:W-:Y:S01]  /*6840*/  FFMA.FTZ R57, R26, R8, R11 ;  /* 0x000000081a397223 */ /* 0x000fe2000001000b */
[----:B------:R-:W-:Y:S01]  /*6850*/  F2FP.BF16.F32.PACK_AB R26, R59, R58 ;  /* 0x0000003a3b1a723e */ /* 0x000fe200000010ff */
[----:B------:R-:W1:Y:S02]  /*6860*/  LDC.64 R52, c[0x0][0x428] ;  /* 0x00010a00ff347b82 */ /* 0x000e640000000a00 */
[----:B------:R-:W-:-:S02]  /*6870*/  F2FP.BF16.F32.PACK_AB R24, R49, R24 ;  /* 0x000000183118723e */ /* 0x000fc400000010ff */
[----:B------:R-:W-:-:S04]  /*6880*/  F2FP.BF16.F32.PACK_AB R25, R57, R56 ;  /* 0x000000383919723e */ /* 0x000fc800000010ff */
[----:B------:R-:W2:Y:S01]  /*6890*/  LDC.64 R40, c[0x0][0x380] ;  /* 0x0000e000ff287b82 */ /* 0x000ea20000000a00 */
[----:B0-----:R-:W-:-:S05]  /*68a0*/  @!P2 IMAD.WIDE R54, R39, 0x4, R54 ;  /* 0x000000042736a825 */ /* 0x001fca00078e0236 */
[----:B------:R0:W-:Y:S01]  /*68b0*/  @!P2 STG.E desc[UR8][R54.64], R61 ;  /* 0x0000003d3600a986 */ /* 0x0001e2000c101908 */
[----:B-1----:R-:W-:-:S05]  /*68c0*/  IMAD.WIDE.U32 R52, R4, 0x10, R52 ;  /* 0x0000001004347825 */ /* 0x002fca00078e0034 */
[----:B------:R0:W-:Y:S01]  /*68d0*/  STG.E.128 desc[UR8][R52.64], R24 ;  /* 0x0000001834007986 */ /* 0x0001e2000c101d08 */
[----:B--2---:R-:W-:-:S05]  /*68e0*/  IMAD R39, R40, 0x4, R39 ;  /* 0x0000000428277824 */ /* 0x004fca00078e0227 */
[----:B------:R-:W-:-:S13]  /*68f0*/  ISETP.GE.AND P1, PT, R39, R41, PT ;  /* 0x000000292700720c */ /* 0x000fda0003f26270 */
[----:B0-----:R-:W-:Y:S05]  /*6900*/  @!P1 BRA `(.L_x_544) ;  /* 0xffffffa0002c9947 */ /* 0x001fea000383ffff */
[----:B------:R-:W-:Y:S05]  /*6910*/  BSYNC B0 ;  /* 0x0000000000007941 */ /* 0x000fea0003800000 */
.L_x_445:
[----:B------:R-:W-:Y:S05]  /*6920*/  EXIT ;  /* 0x000000000000794d */ /* 0x000fea0003800000 */
.L_x_543:
        /* <DEDUP_REMOVED lines=8> */
.L_x_546:
[----:B------:R-:W-:Y:S05]  /*69b0*/  BSYNC B1 ;  /* 0x0000000000017941 */ /* 0x000fea0003800000 */
.L_x_545:
        /* <DEDUP_REMOVED lines=9> */
.L_x_547:
[----:B------:R-:W-:Y:S02]  /*6a50*/  IMAD.MOV.U32 R64, RZ, RZ, 0x4 ;  /* 0x00000004ff407424 */ /* 0x000fe400078e00ff */
[----:B------:R-:W-:-:S04]  /*6a60*/  IMAD.MOV.U32 R25, RZ, RZ, R60 ;  /* 0x000000ffff197224 */ /* 0x000fc800078e003c */
[----:B------:R-:W-:-:S05]  /*6a70*/  FADD.FTZ R41, R26, R25 ;  /* 0x000000191a297221 */ /* 0x000fca0000010000 */
[----:B------:R-:W-:-:S07]  /*6a80*/  MOV R63, R41 ;  /* 0x00000029003f7202 */ /* 0x000fce0000000f00 */
[----:B------:R-:W-:Y:S05]  /*6a90*/  WARPSYNC.COLLECTIVE R62, `(.L_x_548) ;  /* 0x000000003e087348 */ /* 0x000fea0003c00000 */
[----:B------:R0:W1:Y:S02]  /*6aa0*/  SHFL.BFLY P1, R60, R63, R64, R65 ;  /* 0x0c0000403f3c7389 */ /* 0x0000640000020041 */
[----:B01----:R-:W-:Y:S05]  /*6ab0*/  ENDCOLLECTIVE ;  /* 0x000000000000791b */ /* 0x003fea0003800000 */
.L_x_548:
[----:B------:R-:W-:Y:S01]  /*6ac0*/  HFMA2 R64, -RZ, RZ, 0, 4.76837158203125e-07 ;  /* 0x00000008ff407431 */ /* 0x000fe200000001ff */
[----:B------:R-:W-:-:S05]  /*6ad0*/  MOV R56, R60 ;  /* 0x0000003c00387202 */ /* 0x000fca0000000f00 */
[----:B------:R-:W-:-:S04]  /*6ae0*/  FADD.FTZ R56, R41, R56 ;  /* 0x0000003829387221 */ /* 0x000fc80000010000 */
[----:B------:R-:W-:-:S07]  /*6af0*/  IMAD.MOV.U32 R63, RZ, RZ, R56 ;  /* 0x000000ffff3f7224 */ /* 0x000fce00078e0038 */
[----:B------:R-:W-:Y:S05]  /*6b00*/  WARPSYNC.COLLECTIVE R62, `(.L_x_549) ;  /* 0x000000003e087348 */ /* 0x000fea0003c00000 */
[----:B------:R0:W1:Y:S02]  /*6b10*/  SHFL.BFLY P1, R60, R63, R64, R65 ;  /* 0x0c0000403f3c7389 */ /* 0x0000640000020041 */
[----:B01----:R-:W-:Y:S05]  /*6b20*/  ENDCOLLECTIVE ;  /* 0x000000000000791b */ /* 0x003fea0003800000 */
.L_x_549:
        /* <DEDUP_REMOVED lines=8> */
.L_x_550:
[----:B------:R-:W-:Y:S02]  /*6bb0*/  IMAD.MOV.U32 R64, RZ, RZ, 0x1 ;  /* 0x00000001ff407424 */ /* 0x000fe400078e00ff */
        /* <DEDUP_REMOVED lines=18> */
[----:B------:R-:W-:-:S07]  /*6ce0*/  MOV R63, R24 ;  /* 0x00000018003f7202 */ /* 0x000fce0000000f00 */
[----:B------:R-:W-:Y:S05]  /*6cf0*/  WARPSYNC.COLLECTIVE R62, `(.L_x_551) ;  /* 0x000000003e087348 */ /* 0x000fea0003c00000 */
[----:B------:R0:W1:Y:S02]  /*6d00*/  SHFL.BFLY P1, R60, R63, R64, R65 ;  /* 0x0c0000403f3c7389 */ /* 0x0000640000020041 */
[----:B01----:R-:W-:Y:S05]  /*6d10*/  ENDCOLLECTIVE ;  /* 0x000000000000791b */ /* 0x003fea0003800000 */
.L_x_551:
[----:B------:R-:W-:Y:S01]  /*6d20*/  HFMA2 R64, -RZ, RZ, 0, 1.1920928955078125e-07 ;  /* 0x00000002ff407431 */ /* 0x000fe200000001ff */
[----:B------:R-:W-:-:S05]  /*6d30*/  MOV R41, R60 ;  /* 0x0000003c00297202 */ /* 0x000fca0000000f00 */
[----:B------:R-:W-:-:S04]  /*6d40*/  FADD.FTZ R41, R24, R41 ;  /* 0x0000002918297221 */ /* 0x000fc80000010000 */
[----:B------:R-:W-:-:S07]  /*6d50*/  IMAD.MOV.U32 R63, RZ, RZ, R41 ;  /* 0x000000ffff3f7224 */ /* 0x000fce00078e0029 */
[----:B------:R-:W-:Y:S05]  /*6d60*/  WARPSYNC.COLLECTIVE R62, `(.L_x_552) ;  /* 0x000000003e087348 */ /* 0x000fea0003c00000 */
[----:B------:R0:W1:Y:S02]  /*6d70*/  SHFL.BFLY P1, R60, R63, R64, R65 ;  /* 0x0c0000403f3c7389 */ /* 0x0000640000020041 */
[----:B01----:R-:W-:Y:S05]  /*6d80*/  ENDCOLLECTIVE ;  /* 0x000000000000791b */ /* 0x003fea0003800000 */
.L_x_552:
[----:B------:R-:W-:Y:S02]  /*6d90*/  IMAD.MOV.U32 R64, RZ, RZ, 0x4 ;  /* 0x00000004ff407424 */ /* 0x000fe400078e00ff */
[----:B------:R-:W-:-:S04]  /*6da0*/  IMAD.MOV.U32 R26, RZ, RZ, R60 ;  /* 0x000000ffff1a7224 */ /* 0x000fc800078e003c */
[----:B------:R-:W-:-:S05]  /*6db0*/  FADD.FTZ R26, R41, R26 ;  /* 0x0000001a291a7221 */ /* 0x000fca0000010000 */
[----:B------:R-:W-:-:S07]  /*6dc0*/  MOV R63, R26 ;  /* 0x0000001a003f7202 */ /* 0x000fce0000000f00 */
[----:B------:R-:W-:Y:S05]  /*6dd0*/  WARPSYNC.COLLECTIVE R62, `(.L_x_553) ;  /* 0x000000003e087348 */ /* 0x000fea0003c00000 */
[----:B------:R0:W1:Y:S02]  /*6de0*/  SHFL.BFLY P1, R60, R63, R64, R65 ;  /* 0x0c0000403f3c7389 */ /* 0x0000640000020041 */
[----:B01----:R-:W-:Y:S05]  /*6df0*/  ENDCOLLECTIVE ;  /* 0x000000000000791b */ /* 0x003fea0003800000 */
.L_x_553:
[----:B------:R-:W-:Y:S01]  /*6e00*/  HFMA2 R64, -RZ, RZ, 0, 4.76837158203125e-07 ;  /* 0x00000008ff407431 */ /* 0x000fe200000001ff */
[----:B------:R-:W-:-:S05]  /*6e10*/  MOV R55, R60 ;  /* 0x0000003c00377202 */ /* 0x000fca0000000f00 */
[----:B------:R-:W-:-:S04]  /*6e20*/  FADD.FTZ R55, R26, R55 ;  /* 0x000000371a377221 */ /* 0x000fc80000010000 */
[----:B------:R-:W-:-:S07]  /*6e30*/  IMAD.MOV.U32 R63, RZ, RZ, R55 ;  /* 0x000000ffff3f7224 */ /* 0x000fce00078e0037 */
[----:B------:R-:W-:Y:S05]  /*6e40*/  WARPSYNC.COLLECTIVE R62, `(.L_x_554) ;  /* 0x000000003e087348 */ /* 0x000fea0003c00000 */
[----:B------:R0:W1:Y:S02]  /*6e50*/  SHFL.BFLY P1, R60, R63, R64, R65 ;  /* 0x0c0000403f3c7389 */ /* 0x0000640000020041 */
[----:B01----:R-:W-:Y:S05]  /*6e60*/  ENDCOLLECTIVE ;  /* 0x000000000000791b */ /* 0x003fea0003800000 */
.L_x_554:
[----:B------:R-:W-:Y:S02]  /*6e70*/  IMAD.MOV.U32 R64, RZ, RZ, 0x10 ;  /* 0x00000010ff407424 */ /* 0x000fe400078e00ff */
[----:B------:R-:W-:-:S04]  /*6e80*/  IMAD.MOV.U32 R56, RZ, RZ, R60 ;  /* 0x000000ffff387224 */ /* 0x000fc800078e003c */
[----:B------:R-:W-:-:S05]  /*6e90*/  FADD.FTZ R56, R55, R56 ;  /* 0x0000003837387221 */ /* 0x000fca0000010000 */
[----:B------:R-:W-:-:S07]  /*6ea0*/  MOV R63, R56 ;  /* 0x00000038003f7202 */ /* 0x000fce0000000f00 */
[----:B------:R-:W-:Y:S05]  /*6eb0*/  WARPSYNC.COLLECTIVE R62, `(.L_x_555) ;  /* 0x000000003e087348 */ /* 0x000fea0003c00000 */
[----:B------:R0:W1:Y:S02]  /*6ec0*/  SHFL.BFLY P1, R60, R63, R64, R65 ;  /* 0x0c0000403f3c7389 */ /* 0x0000640000020041 */
[----:B01----:R-:W-:Y:S05]  /*6ed0*/  ENDCOLLECTIVE ;  /* 0x000000000000791b */ /* 0x003fea0003800000 */
.L_x_555:
[----:B------:R-:W-:Y:S01]  /*6ee0*/  MOV R61, R60 ;  /* 0x0000003c003d7202 */ /* 0x000fe20000000f00 */
[----:B------:R-:W-:Y:S06]  /*6ef0*/  BRA `(.L_x_556) ;  /* 0xfffffff400c07947 */ /* 0x000fec000383ffff */
.L_x_557:
        /* <DEDUP_REMOVED lines=16> */
.L_x_5922:


//--------------------- .text._ZN10layer_norm31ln_parallel_residual_fwd_kernelINS_13Kernel_traitsI6__halfS2_S2_S2_fjLj256ELj1ELj4ELj1ELj16ENS_18Kernel_traits_baseILj256ES2_S2_S2_S2_fjLj128EEEEELb0ELb0ELb0EEEvNS_9FwdParamsE --------------------------
	.section	.text._ZN10layer_norm31ln_parallel_residual_fwd_kernelINS_13Kernel_traitsI6__halfS2_S2_S2_fjLj256ELj1ELj4ELj1ELj16ENS_18Kernel_traits_baseILj256ES2_S2_S2_S2_fjLj128EEEEELb0ELb0ELb0EEEvNS_9FwdParamsE,"ax",@progbits
	.align	128
        .global         _ZN10layer_norm31ln_parallel_residual_fwd_kernelINS_13Kernel_traitsI6__halfS2_S2_S2_fjLj256ELj1ELj4ELj1ELj16ENS_18Kernel_traits_baseILj256ES2_S2_S2_S2_fjLj128EEEEELb0ELb0ELb0EEEvNS_9FwdParamsE
        .type           _ZN10layer_norm31ln_parallel_residual_fwd_kernelINS_13Kernel_traitsI6__halfS2_S2_S2_fjLj256ELj1ELj4ELj1ELj16ENS_18Kernel_traits_baseILj256ES2_S2_S2_S2_fjLj128EEEEELb0ELb0ELb0EEEvNS_9FwdParamsE,@function
        .size           _ZN10layer_norm31ln_parallel_residual_fwd_kernelINS_13Kernel_traitsI6__halfS2_S2_S2_fjLj256ELj1ELj4ELj1ELj16ENS_18Kernel_traits_baseILj256ES2_S2_S2_S2_fjLj128EEEEELb0ELb0ELb0EEEvNS_9FwdParamsE,(.L_x_5923 - _ZN10layer_norm31ln_parallel_residual_fwd_kernelINS_13Kernel_traitsI6__halfS2_S2_S2_fjLj256ELj1ELj4ELj1ELj16ENS_18Kernel_traits_baseILj256ES2_S2_S2_S2_fjLj128EEEEELb0ELb0ELb0EEEvNS_9FwdParamsE)
        .other          _ZN10layer_norm31ln_parallel_residual_fwd_kernelINS_13Kernel_traitsI6__halfS2_S2_S2_fjLj256ELj1ELj4ELj1ELj16ENS_18Kernel_traits_baseILj256ES2_S2_S2_S2_fjLj128EEEEELb0ELb0ELb0EEEvNS_9FwdParamsE,@"STO_CUDA_ENTRY STV_DEFAULT"
_ZN10layer_norm31ln_parallel_residual_fwd_kernelINS_13Kernel_traitsI6__halfS2_S2_S2_fjLj256ELj1ELj4ELj1ELj16ENS_18Kernel_traits_baseILj256ES2_S2_S2_S2_fjLj128EEEEELb0ELb0ELb0EEEvNS_9FwdParamsE:
.text._ZN10layer_norm31ln_parallel_residual_fwd_kernelINS_13Kernel_traitsI6__halfS2_S2_S2_fjLj256ELj1ELj4ELj1ELj16ENS_18Kernel_traits_baseILj256ES2_S2_S2_S2_fjLj128EEEEELb0ELb0ELb0EEEvNS_9FwdParamsE:
        /* <DEDUP_REMOVED lines=38> */
.L_x_559:
[----:B------:R-:W-:Y:S05]  /*0260*/  BSYNC.RECONVERGENT B0 ;  /* 0x0000000000007941 */ /* 0x000fea0003800200 */
.L_x_558:
[----:B------:R-:W1:Y:S02]  /*0270*/  LDCU UR4, c[0x0][0x384] ;  /* 0x00007080ff0477ac */ /* 0x000e640008000800 */
[----:B-1----:R-:W-:-:S13]  /*0280*/  ISETP.GE.AND P0, PT, R42, UR4, PT ;  /* 0x000000042a007c0c */ /* 0x002fda000bf06270 */
[----:B------:R-:W-:Y:S05]  /*0290*/  @P0 EXIT ;  /* 0x000000000000094d */ /* 0x000fea0003800000 */
[----:B0-----:R-:W0:Y:S01]  /*02a0*/  LDC.64 R2, c[0x0][0x398] ;  /* 0x0000e600ff027b82 */ /* 0x001e220000000a00 */
[----:B------:R-:W0:Y:S01]  /*02b0*/  LDCU.64 UR8, c[0x0][0x3a0] ;  /* 0x00007400ff0877ac */ /* 0x000e220008000a00 */
[----:B------:R-:W1:Y:S01]  /*02c0*/  LDCU.U8 UR4, c[0x0][0x410] ;  /* 0x00008200ff0477ac */ /* 0x000e620008000000 */
[----:B------:R-:W2:Y:S01]  /*02d0*/  LDCU UR10, c[0x0][0x388] ;  /* 0x00007100ff0a77ac */ /* 0x000ea20008000800 */
[----:B------:R-:W3:Y:S01]  /*02e0*/  LDCU UR5, c[0x0][0x448] ;  /* 0x00008900ff0577ac */ /* 0x000ee20008000800 */
[----:B------:R-:W4:Y:S01]  /*02f0*/  LDCU.64 UR12, c[0x0][0x398] ;  /* 0x00007300ff0c77ac */ /* 0x000f220008000a00 */
[----:B------:R-:W0:Y:S01]  /*0300*/  LDCU.64 UR14, c[0x0][0x3a0] ;  /* 0x00007400ff0e77ac */ /* 0x000e220008000a00 */
[----:B-1----:R-:W-:Y:S02]  /*0310*/  ISETP.NE.AND P3, PT, RZ, UR4, PT ;  /* 0x00000004ff007c0c */ /* 0x002fe4000bf65270 */
[----:B0-----:R-:W-:-:S04]  /*0320*/  LOP3.LUT P0, RZ, R2, UR8, RZ, 0xfc, !PT ;  /* 0x0000000802ff7c12 */ /* 0x001fc8000f80fcff */
[----:B--234-:R-:W-:-:S13]  /*0330*/  LOP3.LUT P0, RZ, R3, UR9, RZ, 0xfc, P0 ;  /* 0x0000000903ff7c12 */ /* 0x01cfda000800fcff */
.L_x_569:
        /* <DEDUP_REMOVED lines=19> */
[----:B------:R-:W-:Y:S05]  /*0470*/  @!P1 BRA `(.L_x_562) ;  /* 0x00000004002c9947 */ /* 0x000fea0003800000 */
[----:B------:R-:W-:Y:S05]  /*0480*/  @!P2 BRA `(.L_x_563) ;  /* 0x0000000000b4a947 */ /* 0x000fea0003800000 */
[----:B-----5:R-:W-:Y:S02]  /*0490*/  HADD2.F32 R0, -RZ, R28.H0_H0 ;  /* 0x2000001cff007230 */ /* 0x020fe40000004100 */
[----:B0-----:R-:W-:Y:S02]  /*04a0*/  HADD2.F32 R3, -RZ, R16.H0_H0 ;  /* 0x20000010ff037230 */ /* 0x001fe40000004100 */
[----:B------:R-:W-:Y:S02]  /*04b0*/  HADD2.F32 R48, -RZ, R28.H1_H1 ;  /* 0x3000001cff307230 */ /* 0x000fe40000004100 */
[----:B------:R-:W-:Y:S02]  /*04c0*/  HADD2.F32 R2, -RZ, R29.H0_H0 ;  /* 0x2000001dff027230 */ /* 0x000fe40000004100 */
[----:B------:R-:W-:Y:S01]  /*04d0*/  FADD.FTZ R0, R0, R3 ;  /* 0x0000000300007221 */ /* 0x000fe20000010000 */
[----:B------:R-:W-:Y:S02]  /*04e0*/  HADD2.F32 R26, -RZ, R30.H0_H0 ;  /* 0x2000001eff1a7230 */ /* 0x000fe40000004100 */
[----:B------:R-:W-:-:S02]  /*04f0*/  HADD2.F32 R3, -RZ, R16.H1_H1 ;  /* 0x30000010ff037230 */ /* 0x000fc40000004100 */
[----:B------:R-:W-:Y:S02]  /*0500*/  HADD2.F32 R25, -RZ, R17.H0_H0 ;  /* 0x20000011ff197230 */ /* 0x000fe40000004100 */
[----:B------:R-:W-:Y:S02]  /*0510*/  HADD2.F32 R27, -RZ, R18.H0_H0 ;  /* 0x20000012ff1b7230 */ /* 0x000fe40000004100 */
[----:B------:R-:W-:Y:S01]  /*0520*/  FADD.FTZ R48, R48, R3 ;  /* 0x0000000330307221 */ /* 0x000fe20000010000 */
[--C-:B------:R-:W-:Y:S02]  /*0530*/  HADD2.F32 R28, -RZ, R31.reuse.H0_H0 ;  /* 0x2000001fff1c7230 */ /* 0x100fe40000004100 */
[----:B------:R-:W-:Y:S01]  /*0540*/  FADD.FTZ R2, R2, R25 ;  /* 0x0000001902027221 */ /* 0x000fe20000010000 */
[----:B------:R-:W-:Y:S02]  /*0550*/  HADD2.F32 R32, -RZ, R31.H1_H1 ;  /* 0x3000001fff207230 */ /* 0x000fe40000004100 */
[----:B------:R-:W-:Y:S01]  /*0560*/  FADD.FTZ R26, R26, R27 ;  /* 0x0000001b1a1a7221 */ /* 0x000fe20000010000 */
[----:B------:R-:W-:-:S02]  /*0570*/  HADD2.F32 R25, -RZ, R19.H0_H0 ;  /* 0x20000013ff197230 */ /* 0x000fc40000004100 */
[----:B------:R-:W-:Y:S02]  /*0580*/  HADD2.F32 R27, -RZ, R19.H1_H1 ;  /* 0x30000013ff1b7230 */ /* 0x000fe40000004100 */
[----:B------:R-:W-:Y:S02]  /*0590*/  HADD2.F32 R3, -RZ, R21.H0_H0 ;  /* 0x20000015ff037230 */ /* 0x000fe40000004100 */
[----:B------:R-:W-:Y:S01]  /*05a0*/  FADD.FTZ R28, R28, R25 ;  /* 0x000000191c1c7221 */ /* 0x000fe20000010000 */
[----:B------:R-:W-:Y:S02]  /*05b0*/  HADD2.F32 R29, -RZ, R29.H1_H1 ;  /* 0x3000001dff1d7230 */ /* 0x000fe40000004100 */
[----:B------:R-:W-:Y:S01]  /*05c0*/  FADD.FTZ R32, R32, R27 ;  /* 0x0000001b20207221 */ /* 0x000fe20000010000 */
[----:B------:R-:W-:Y:S02]  /*05d0*/  HADD2.F32 R30, -RZ, R30.H1_H1 ;  /* 0x3000001eff1e7230 */ /* 0x000fe40000004100 */
[----:B------:R-:W-:Y:S01]  /*05e0*/  FADD.FTZ R46, R2, R3 ;  /* 0x00000003022e7221 */ /* 0x000fe20000010000 */
[----:B------:R-:W-:-:S02]  /*05f0*/  HADD2.F32 R24, -RZ, R17.H1_H1 ;  /* 0x30000011ff187230 */ /* 0x000fc40000004100 */
[----:B------:R-:W-:Y:S02]  /*0600*/  HADD2.F32 R31, -RZ, R18.H1_H1 ;  /* 0x30000012ff1f7230 */ /* 0x000fe40000004100 */
[----:B------:R-:W-:Y:S02]  /*0610*/  HADD2.F32 R45, -RZ, R20.H0_H0 ;  /* 0x20000014ff2d7230 */ /* 0x000fe40000004100 */
[----:B------:R-:W-:Y:S01]  /*0620*/  FADD.FTZ R24, R29, R24 ;  /* 0x000000181d187221 */ /* 0x000fe20000010000 */
[----:B------:R-:W-:Y:S02]  /*0630*/  HADD2.F32 R47, -RZ, R22.H0_H0 ;  /* 0x20000016ff2f7230 */ /* 0x000fe40000004100 */
[----:B------:R-:W-:Y:S01]  /*0640*/  FADD.FTZ R30, R30, R31 ;  /* 0x0000001f1e1e7221 */ /* 0x000fe20000010000 */
[--C-:B------:R-:W-:Y:S02]  /*0650*/  HADD2.F32 R27, -RZ, R23.reuse.H0_H0 ;  /* 0x20000017ff1b7230 */ /* 0x100fe40000004100 */
[----:B------:R-:W-:Y:S01]  /*0660*/  FADD.FTZ R45, R0, R45 ;  /* 0x0000002d002d7221 */ /* 0x000fe20000010000 */
[----:B------:R-:W-:-:S02]  /*0670*/  HADD2.F32 R51, -RZ, R23.H1_H1 ;  /* 0x30000017ff337230 */ /* 0x000fc40000004100 */
[----:B------:R-:W-:Y:S01]  /*0680*/  FADD.FTZ R47, R26, R47 ;  /* 0x0000002f1a2f7221 */ /* 0x000fe20000010000 */
[----:B------:R-:W-:Y:S02]  /*0690*/  HADD2.F32 R25, -RZ, R22.H1_H1 ;  /* 0x30000016ff197230 */ /* 0x000fe40000004100 */
[----:B------:R-:W-:Y:S01]  /*06a0*/  FADD.FTZ R50, R28, R27 ;  /* 0x0000001b1c327221 */ /* 0x000fe20000010000 */
[----:B------:R-:W-:Y:S02]  /*06b0*/  HADD2.F32 R49, -RZ, R21.H1_H1 ;  /* 0x30000015ff317230 */ /* 0x000fe40000004100 */
[----:B------:R-:W-:Y:S01]  /*06c0*/  FADD.FTZ R51, R32, R51 ;  /* 0x0000003320337221 */ /* 0x000fe20000010000 */
[----:B------:R-:W-:Y:S02]  /*06d0*/  HADD2.F32 R3, -RZ, R20.H1_H1 ;  /* 0x30000014ff037230 */ /* 0x000fe40000004100 */
[----:B------:R-:W-:Y:S01]  /*06e0*/  FADD.FTZ R52, R30, R25 ;  /* 0x000000191e347221 */ /* 0x000fe20000010000 */
[----:B------:R-:W-:Y:S01]  /*06f0*/  FADD.FTZ R49, R24, R49 ;  /* 0x0000003118317221 */ /* 0x000fe20000010000 */
[----:B------:R-:W-:Y:S01]  /*0700*/  F2FP.F16.F32.PACK_AB R27, R51, R50 ;  /* 0x00000032331b723e */ /* 0x000fe200000000ff */
[----:B------:R-:W-:-:S02]  /*0710*/  FADD.FTZ R48, R48, R3 ;  /* 0x0000000330307221 */ /* 0x000fc40000010000 */
[----:B------:R-:W-:Y:S02]  /*0720*/  F2FP.F16.F32.PACK_AB R26, R52, R47 ;  /* 0x0000002f341a723e */ /* 0x000fe400000000ff */
[----:B------:R-:W-:Y:S02]  /*0730*/  F2FP.F16.F32.PACK_AB R25, R49, R46 ;  /* 0x0000002e3119723e */ /* 0x000fe400000000ff */
[----:B------:R-:W-:Y:S01]  /*0740*/  F2FP.F16.F32.PACK_AB R24, R48, R45 ;  /* 0x0000002d3018723e */ /* 0x000fe200000000ff */
[----:B------:R-:W-:Y:S06]  /*0750*/  BRA `(.L_x_564) ;  /* 0x00000004000c7947 */ /* 0x000fec0003800000 */
.L_x_563:
[----:B-----5:R-:W-:Y:S02]  /*0760*/  HADD2.F32 R45, -RZ, R28.H0_H0 ;  /* 0x2000001cff2d7230 */ /* 0x020fe40000004100 */
[----:B------:R-:W-:Y:S02]  /*0770*/  HADD2.F32 R46, -RZ, R29.H0_H0 ;  /* 0x2000001dff2e7230 */ /* 0x000fe40000004100 */
[----:B------:R-:W-:Y:S02]  /*0780*/  HADD2.F32 R47, -RZ, R30.H0_H0 ;  /* 0x2000001eff2f7230 */ /* 0x000fe40000004100 */
[----:B------:R-:W-:Y:S02]  /*0790*/  HADD2.F32 R0, -RZ, R16.H0_H0 ;  /* 0x20000010ff007230 */ /* 0x000fe40000004100 */
[----:B0-----:R-:W-:Y:S02]  /*07a0*/  HADD2.F32 R3, -RZ, R17.H0_H0 ;  /* 0x20000011ff037230 */ /* 0x001fe40000004100 */
[----:B------:R-:W-:-:S02]  /*07b0*/  HADD2.F32 R2, -RZ, R18.H0_H0 ;  /* 0x20000012ff027230 */ /* 0x000fc40000004100 */
[----:B------:R-:W-:Y:S01]  /*07c0*/  FADD.FTZ R45, R45, R0 ;  /* 0x000000002d2d7221 */ /* 0x000fe20000010000 */
[----:B------:R-:W-:Y:S02]  /*07d0*/  HADD2.F32 R50, -RZ, R31.H0_H0 ;  /* 0x2000001fff327230 */ /* 0x000fe40000004100 */
[----:B------:R-:W-:Y:S01]  /*07e0*/  FADD.FTZ R46, R46, R3 ;  /* 0x000000032e2e7221 */ /* 0x000fe20000010000 */
[----:B------:R-:W-:Y:S02]  /*07f0*/  HADD2.F32 R28, -RZ, R28.H1_H1 ;  /* 0x3000001cff1c7230 */ /* 0x000fe40000004100 */
[----:B------:R-:W-:Y:S01]  /*0800*/  FADD.FTZ R47, R47, R2 ;  /* 0x000000022f2f7221 */ /* 0x000fe20000010000 */
[----:B------:R-:W-:Y:S02]  /*0810*/  HADD2.F32 R29, -RZ, R29.H1_H1 ;  /* 0x3000001dff1d7230 */ /* 0x000fe40000004100 */
[----:B------:R-:W-:Y:S02]  /*0820*/  HADD2.F32 R30, -RZ, R30.H1_H1 ;  /* 0x3000001eff1e7230 */ /* 0x000fe40000004100 */
[----:B------:R-:W-:-:S02]  /*0830*/  HADD2.F32 R31, -RZ, R31.H1_H1 ;  /* 0x3000001fff1f7230 */ /* 0x000fc40000004100 */
[--C-:B------:R-:W-:Y:S02]  /*0840*/  HADD2.F32 R27, -RZ, R19.reuse.H0_H0 ;  /* 0x20000013ff1b7230 */ /* 0x100fe40000004100 */
[----:B------:R-:W-:Y:S02]  /*0850*/  HADD2.F32 R2, -RZ, R19.H1_H1 ;  /* 0x30000013ff027230 */ /* 0x000fe40000004100 */
[----:B------:R-:W-:Y:S02]  /*0860*/  HADD2.F32 R25, -RZ, R18.H1_H1 ;  /* 0x30000012ff197230 */ /* 0x000fe40000004100 */
[----:B------:R-:W-:Y:S01]  /*0870*/  FADD.FTZ R50, R50, R27 ;  /* 0x0000001b32327221 */ /* 0x000fe20000010000 */
[----:B------:R-:W-:Y:S02]  /*0880*/  HADD2.F32 R0, -RZ, R17.H1_H1 ;  /* 0x30000011ff007230 */ /* 0x000fe40000004100 */
[----:B------:R-:W-:Y:S01]  /*0890*/  FADD.FTZ R51, R31, R2 ;  /* 0x000000021f337221 */ /* 0x000fe20000010000 */
[----:B------:R-:W-:-:S02]  /*08a0*/  HADD2.F32 R3, -RZ, R16.H1_H1 ;  /* 0x30000010ff037230 */ /* 0x000fc40000004100 */
[----:B------:R-:W-:Y:S01]  /*08b0*/  FADD.FTZ R52, R30, R25 ;  /* 0x000000191e347221 */ /* 0x000fe20000010000 */
[----:B------:R-:W-:Y:S01]  /*08c0*/  FADD.FTZ R49, R29, R0 ;  /* 0x000000001d317221 */ /* 0x000fe20000010000 */
[----:B------:R-:W-:Y:S01]  /*08d0*/  F2FP.F16.F32.PACK_AB R27, R51, R50 ;  /* 0x00000032331b723e */ /* 0x000fe200000000ff */
[----:B------:R-:W-:Y:S02]  /*08e0*/  FADD.FTZ R48, R28, R3 ;  /* 0x000000031c307221 */ /* 0x000fe40000010000 */
[----:B------:R-:W-:Y:S02]  /*08f0*/  F2FP.F16.F32.PACK_AB R26, R52, R47 ;  /* 0x0000002f341a723e */ /* 0x000fe400000000ff */
[----:B------:R-:W-:Y:S02]  /*0900*/  F2FP.F16.F32.PACK_AB R25, R49, R46 ;  /* 0x0000002e3119723e */ /* 0x000fe400000000ff */
[----:B------:R-:W-:Y:S01]  /*0910*/  F2FP.F16.F32.PACK_AB R24, R48, R45 ;  /* 0x0000002d3018723e */ /* 0x000fe200000000ff */
[----:B------:R-:W-:Y:S06]  /*0920*/  BRA `(.L_x_564) ;  /* 0x0000000000987947 */ /* 0x000fec0003800000 */
.L_x_562:
[----:B------:R-:W-:Y:S05]  /*0930*/  @!P2 BRA `(.L_x_565) ;  /* 0x000000000074a947 */ /* 0x000fea0003800000 */
        /* <DEDUP_REMOVED lines=29> */
.L_x_565:
[--C-:B-----5:R-:W-:Y:S02]  /*0b10*/  HADD2.F32 R45, -RZ, R28.reuse.H0_H0 ;  /* 0x2000001cff2d7230 */ /* 0x120fe40000004100 */
[----:B------:R-:W-:Y:S02]  /*0b20*/  HADD2.F32 R48, -RZ, R28.H1_H1 ;  /* 0x3000001cff307230 */ /* 0x000fe40000004100 */
[--C-:B------:R-:W-:Y:S02]  /*0b30*/  HADD2.F32 R46, -RZ, R29.reuse.H0_H0 ;  /* 0x2000001dff2e7230 */ /* 0x100fe40000004100 */
[----:B------:R-:W-:Y:S02]  /*0b40*/  HADD2.F32 R49, -RZ, R29.H1_H1 ;  /* 0x3000001dff317230 */ /* 0x000fe40000004100 */
[--C-:B------:R-:W-:Y:S02]  /*0b50*/  HADD2.F32 R47, -RZ, R30.reuse.H0_H0 ;  /* 0x2000001eff2f7230 */ /* 0x100fe40000004100 */
[----:B------:R-:W-:-:S02]  /*0b60*/  HADD2.F32 R52, -RZ, R30.H1_H1 ;  /* 0x3000001eff347230 */ /* 0x000fc40000004100 */
[--C-:B------:R-:W-:Y:S02]  /*0b70*/  HADD2.F32 R50, -RZ, R31.reuse.H0_H0 ;  /* 0x2000001fff327230 */ /* 0x100fe40000004100 */
[----:B------:R-:W-:-:S07]  /*0b80*/  HADD2.F32 R51, -RZ, R31.H1_H1 ;  /* 0x3000001fff337230 */ /* 0x000fce0000004100 */
.L_x_564:
[----:B0-----:R-:W0:Y:S02]  /*0b90*/  @P0 LDC.64 R2, c[0x0][0x3a8] ;  /* 0x0000ea00ff020b82 */ /* 0x001e240000000a00 */
[----:B0-----:R-:W-:-:S05]  /*0ba0*/  @P0 IMAD.WIDE.U32 R2, R41, 0x10, R2 ;  /* 0x0000001029020825 */ /* 0x001fca00078e0002 */
[----:B------:R0:W-:Y:S02]  /*0bb0*/  @P0 STG.E.128 desc[UR6][R2.64], R24 ;  /* 0x0000001802000986 */ /* 0x0001e4000c101d06 */
.L_x_561:
[----:B------:R-:W-:Y:S05]  /*0bc0*/  BSYNC.RECONVERGENT B0 ;  /* 0x0000000000007941 */ /* 0x000fea0003800200 */
.L_x_560:
        /* <DEDUP_REMOVED lines=29> */
[--C-:B------:R-:W-:Y:S01]  /*0da0*/  FADD.FTZ R33, R46, -R31.reuse ;  /* 0x8000001f2e217221 */ /* 0x100fe20000010000 */
[----:B------:R-:W-:Y:S01]  /*0db0*/  FADD.FTZ R29, R47, -R31 ;  /* 0x8000001f2f1d7221 */ /* 0x000fe20000010000 */
[----:B------:R-:W-:-:S04]  /*0dc0*/  FFMA.FTZ R0, R0, R0, RZ ;  /* 0x0000000000007223 */ /* 0x000fc800000100ff */
[----:B------:R-:W-:Y:S01]  /*0dd0*/  FFMA.FTZ R0, R3, R3, R0 ;  /* 0x0000000303007223 */ /* 0x000fe20000010000 */
[----:B------:R-:W-:-:S03]  /*0de0*/  FADD.FTZ R3, R49, -R31 ;  /* 0x8000001f31037221 */ /* 0x000fc60000010000 */
[----:B------:R-:W-:-:S04]  /*0df0*/  FFMA.FTZ R0, R33, R33, R0 ;  /* 0x0000002121007223 */ /* 0x000fc80000010000 */
        /* <DEDUP_REMOVED lines=19> */
.L_x_581:
[----:B------:R-:W-:Y:S01]  /*0f30*/  FMUL.FTZ R0, R31, R31 ;  /* 0x0000001f1f007220 */ /* 0x000fe20000410000 */
[----:B-1----:R-:W-:Y:S01]  /*0f40*/  FADD.FTZ R35, R28, R33 ;  /* 0x000000211c237221 */ /* 0x002fe20000010000 */
[----:B------:R-:W1:Y:S01]  /*0f50*/  @!P4 LDC.64 R2, c[0x0][0x3c8] ;  /* 0x0000f200ff02cb82 */ /* 0x000e620000000a00 */
[----:B------:R-:W-:Y:S02]  /*0f60*/  BSSY.RECONVERGENT B0, `(.L_x_567) ;  /* 0x000005a000007945 */ /* 0x000fe40003800200 */
[----:B------:R-:W-:Y:S01]  /*0f70*/  FSEL R33, R0, RZ, P3 ;  /* 0x000000ff00217208 */ /* 0x000fe20001800000 */
[----:B------:R-:W-:-:S04]  /*0f80*/  FFMA.FTZ R30, R35, R30, UR5 ;  /* 0x00000005231e7e23 */ /* 0x000fc8000801001e */
[----:B0-----:R-:W0:Y:S01]  /*0f90*/  @!P4 LDC.64 R28, c[0x0][0x3c0] ;  /* 0x0000f000ff1ccb82 */ /* 0x001e220000000a00 */
[----:B------:R-:W-:-:S06]  /*0fa0*/  FADD.FTZ R30, R30, R33 ;  /* 0x000000211e1e7221 */ /* 0x000fcc0000010000 */
[----:B------:R-:W2:Y:S01]  /*0fb0*/  MUFU.RSQ R30, R30 ;  /* 0x0000001e001e7308 */ /* 0x000ea20000001400 */
[----:B-1----:R-:W-:-:S04]  /*0fc0*/  @!P4 IMAD.WIDE R2, R42, 0x4, R2 ;  /* 0x000000042a02c825 */ /* 0x002fc800078e0202 */
[----:B0-----:R-:W-:-:S05]  /*0fd0*/  @!P4 IMAD.WIDE R28, R42, 0x4, R28 ;  /* 0x000000042a1cc825 */ /* 0x001fca00078e021c */
[----:B------:R0:W-:Y:S04]  /*0fe0*/  @!P4 STG.E desc[UR6][R28.64], R31 ;  /* 0x0000001f1c00c986 */ /* 0x0001e8000c101906 */
[----:B--2---:R0:W-:Y:S01]  /*0ff0*/  @!P4 STG.E desc[UR6][R2.64], R30 ;  /* 0x0000001e0200c986 */ /* 0x0041e2000c101906 */
[----:B------:R-:W-:Y:S05]  /*1000*/  @P2 BRA `(.L_x_568) ;  /* 0x00000004003c2947 */ /* 0x000fea0003800000 */
[----:B0-----:R-:W-:Y:S01]  /*1010*/  FSEL R2, R31, RZ, !P3 ;  /* 0x000000ff1f027208 */ /* 0x001fe20005800000 */
[----:B-----5:R-:W-:Y:S02]  /*1020*/  HADD2.F32 R28, -RZ, R8.H0_H0 ;  /* 0x20000008ff1c7230 */ /* 0x020fe40000004100 */
[----:B------:R-:W-:Y:S02]  /*1030*/  HADD2.F32 R0, -RZ, R36.H0_H0 ;  /* 0x20000024ff007230 */ /* 0x000fe40000004100 */
[--C-:B------:R-:W-:Y:S01]  /*1040*/  FADD.FTZ R3, R45, -R2.reuse ;  /* 0x800000022d037221 */ /* 0x100fe20000010000 */
[--C-:B------:R-:W-:Y:S01]  /*1050*/  FADD.FTZ R29, R48, -R2.reuse ;  /* 0x80000002301d7221 */ /* 0x100fe20000010000 */
[----:B------:R-:W-:Y:S02]  /*1060*/  HADD2.F32 R32, -RZ, R12.H0_H0 ;  /* 0x2000000cff207230 */ /* 0x000fe40000004100 */
[----:B------:R-:W-:Y:S01]  /*1070*/  FADD.FTZ R55, R46, -R2 ;  /* 0x800000022e377221 */ /* 0x000fe20000010000 */
[----:B------:R-:W-:Y:S01]  /*1080*/  FMUL.FTZ R3, R30, R3 ;  /* 0x000000031e037220 */ /* 0x000fe20000410000 */
[----:B------:R-:W-:-:S02]  /*1090*/  HADD2.F32 R34, -RZ, R4.H0_H0 ;  /* 0x20000004ff227230 */ /* 0x000fc40000004100 */
[C---:B------:R-:W-:Y:S01]  /*10a0*/  FMUL.FTZ R29, R30.reuse, R29 ;  /* 0x0000001d1e1d7220 */ /* 0x040fe20000410000 */
[----:B------:R-:W-:Y:S02]  /*10b0*/  HADD2.F32 R40, -RZ, R36.H1_H1 ;  /* 0x30000024ff287230 */ /* 0x000fe40000004100 */
[C---:B------:R-:W-:Y:S01]  /*10c0*/  FFMA.FTZ R28, R3.reuse, R28, R0 ;  /* 0x0000001c031c7223 */ /* 0x040fe20000010000 */
[----:B------:R-:W-:Y:S02]  /*10d0*/  HADD2.F32 R0, -RZ, R8.H1_H1 ;  /* 0x30000008ff007230 */ /* 0x000fe40000004100 */
[----:B------:R-:W-:Y:S01]  /*10e0*/  FMUL.FTZ R55, R30, R55 ;  /* 0x000000371e377220 */ /* 0x000fe20000410000 */
[----:B------:R-:W-:Y:S02]  /*10f0*/  HADD2.F32 R54, -RZ, R12.H1_H1 ;  /* 0x3000000cff367230 */ /* 0x000fe40000004100 */
[----:B------:R-:W-:Y:S01]  /*1100*/  FFMA.FTZ R53, R3, R32, R34 ;  /* 0x0000002003357223 */ /* 0x000fe20000010022 */
[----:B------:R-:W-:-:S02]  /*1110*/  HADD2.F32 R31, -RZ, R4.H1_H1 ;  /* 0x30000004ff1f7230 */ /* 0x000fc40000004100 */
[----:B------:R-:W-:Y:S01]  /*1120*/  FADD.FTZ R3, R49, -R2 ;  /* 0x8000000231037221 */ /* 0x000fe20000010000 */
[----:B------:R-:W-:Y:S02]  /*1130*/  HADD2.F32 R56, -RZ, R9.H0_H0 ;  /* 0x20000009ff387230 */ /* 0x000fe40000004100 */
[C---:B------:R-:W-:Y:S01]  /*1140*/  FFMA.FTZ R59, R29.reuse, R0, R40 ;  /* 0x000000001d3b7223 */ /* 0x040fe20000010028 */
[----:B------:R-:W-:Y:S02]  /*1150*/  HADD2.F32 R58, -RZ, R37.H0_H0 ;  /* 0x20000025ff3a7230 */ /* 0x000fe40000004100 */
[----:B------:R-:W-:Y:S01]  /*1160*/  FFMA.FTZ R0, R29, R54, R31 ;  /* 0x000000361d007223 */ /* 0x000fe2000001001f */
[----:B------:R-:W-:Y:S02]  /*1170*/  HADD2.F32 R32, -RZ, R13.H0_H0 ;  /* 0x2000000dff207230 */ /* 0x000fe40000004100 */
[----:B------:R-:W-:Y:S01]  /*1180*/  FMUL.FTZ R3, R30, R3 ;  /* 0x000000031e037220 */ /* 0x000fe20000410000 */
[----:B------:R-:W-:-:S02]  /*1190*/  HADD2.F32 R34, -RZ, R5.H0_H0 ;  /* 0x20000005ff227230 */ /* 0x000fc40000004100 */
[----:B------:R-:W-:Y:S01]  /*11a0*/  FFMA.FTZ R29, R55, R56, R58 ;  /* 0x00000038371d7223 */ /* 0x000fe2000001003a */
[----:B------:R-:W-:Y:S02]  /*11b0*/  HADD2.F32 R40, -RZ, R9.H1_H1 ;  /* 0x30000009ff287230 */ /* 0x000fe40000004100 */
[----:B------:R-:W-:Y:S01]  /*11c0*/  FADD.FTZ R33, R47, -R2 ;  /* 0x800000022f217221 */ /* 0x000fe20000010000 */
[----:B------:R-:W-:Y:S02]  /*11d0*/  HADD2.F32 R54, -RZ, R37.H1_H1 ;  /* 0x30000025ff367230 */ /* 0x000fe40000004100 */
[----:B------:R-:W-:Y:S01]  /*11e0*/  FFMA.FTZ R55, R55, R32, R34 ;  /* 0x0000002037377223 */ /* 0x000fe20000010022 */
[----:B------:R-:W-:Y:S02]  /*11f0*/  HADD2.F32 R56, -RZ, R13.H1_H1 ;  /* 0x3000000dff387230 */ /* 0x000fe40000004100 */
[----:B------:R-:W-:Y:S01]  /*1200*/  FMUL.FTZ R33, R30, R33 ;  /* 0x000000211e217220 */ /* 0x000fe20000410000 */
[----:B------:R-:W-:-:S02]  /*1210*/  HADD2.F32 R31, -RZ, R5.H1_H1 ;  /* 0x30000005ff1f7230 */ /* 0x000fc40000004100 */
[C---:B------:R-:W-:Y:S01]  /*1220*/  FFMA.FTZ R32, R3.reuse, R40, R54 ;  /* 0x0000002803207223 */ /* 0x040fe20000010036 */
[----:B------:R-:W-:Y:S02]  /*1230*/  HADD2.F32 R34, -RZ, R10.H0_H0 ;  /* 0x2000000aff227230 */ /* 0x000fe40000004100 */
[----:B------:R-:W-:Y:S01]  /*1240*/  FADD.FTZ R35, R52, -R2 ;  /* 0x8000000234237221 */ /* 0x000fe20000010000 */
[----:B------:R-:W-:Y:S02]  /*1250*/  HADD2.F32 R40, -RZ, R38.H0_H0 ;  /* 0x20000026ff287230 */ /* 0x000fe40000004100 */
[----:B------:R-:W-:Y:S01]  /*1260*/  FFMA.FTZ R54, R3, R56, R31 ;  /* 0x0000003803367223 */ /* 0x000fe2000001001f */
[----:B------:R-:W-:Y:S02]  /*1270*/  HADD2.F32 R56, -RZ, R14.H0_H0 ;  /* 0x2000000eff387230 */ /* 0x000fe40000004100 */
[----:B------:R-:W-:Y:S01]  /*1280*/  FMUL.FTZ R35, R30, R35 ;  /* 0x000000231e237220 */ /* 0x000fe20000410000 */
[----:B------:R-:W-:-:S02]  /*1290*/  HADD2.F32 R31, -RZ, R6.H0_H0 ;  /* 0x20000006ff1f7230 */ /* 0x000fc40000004100 */
[C---:B------:R-:W-:Y:S01]  /*12a0*/  FFMA.FTZ R3, R33.reuse, R34, R40 ;  /* 0x0000002221037223 */ /* 0x040fe20000010028 */
[----:B------:R-:W-:Y:S01]  /*12b0*/  HADD2.F32 R58, -RZ, R10.H1_H1 ;  /* 0x3000000aff3a7230 */ /* 0x000fe20000004100 */
[----:B------:R-:W-:Y:S01]  /*12c0*/  F2FP.F16.F32.PACK_AB R29, R32, R29 ;  /* 0x0000001d201d723e */ /* 0x000fe200000000ff */
[----:B------:R-:W-:Y:S02]  /*12d0*/  HADD2.F32 R40, -RZ, R38.H1_H1 ;  /* 0x30000026ff287230 */ /* 0x000fe40000004100 */
[----:B------:R-:W-:Y:S01]  /*12e0*/  FFMA.FTZ R34, R33, R56, R31 ;  /* 0x0000003821227223 */ /* 0x000fe2000001001f */
[----:B------:R-:W-:Y:S02]  /*12f0*/  HADD2.F32 R56, -RZ, R14.H1_H1 ;  /* 0x3000000eff387230 */ /* 0x000fe40000004100 */
[----:B------:R-:W-:Y:S01]  /*1300*/  FADD.FTZ R31, R50, -R2 ;  /* 0x80000002321f7221 */ /* 0x000fe20000010000 */
[----:B------:R-:W-:Y:S02]  /*1310*/  HADD2.F32 R57, -RZ, R6.H1_H1 ;  /* 0x30000006ff397230 */ /* 0x000fe40000004100 */
[----:B------:R-:W-:Y:S01]  /*1320*/  FFMA.FTZ R58, R35, R58, R40 ;  /* 0x0000003a233a7223 */ /* 0x000fe20000010028 */
[----:B------:R-:W-:Y:S01]  /*1330*/  HADD2.F32 R40, -RZ, R11.H0_H0 ;  /* 0x2000000bff287230 */ /* 0x000fe20000004100 */
[----:B------:R-:W-:Y:S01]  /*1340*/  F2FP.F16.F32.PACK_AB R28, R59, R28 ;  /* 0x0000001c3b1c723e */ /* 0x000fe200000000ff */
[----:B------:R-:W-:-:S02]  /*1350*/  HADD2.F32 R33, -RZ, R7.H0_H0 ;  /* 0x20000007ff217230 */ /* 0x000fc40000004100 */
[----:B------:R-:W-:Y:S01]  /*1360*/  FFMA.FTZ R57, R35, R56, R57 ;  /* 0x0000003823397223 */ /* 0x000fe20000010039 */
[----:B------:R-:W-:Y:S02]  /*1370*/  HADD2.F32 R56, -RZ, R39.H0_H0 ;  /* 0x20000027ff387230 */ /* 0x000fe40000004100 */
[----:B------:R-:W-:Y:S01]  /*1380*/  FMUL.FTZ R35, R30, R31 ;  /* 0x0000001f1e237220 */ /* 0x000fe20000410000 */
[----:B------:R-:W-:Y:S01]  /*1390*/  HADD2.F32 R61, -RZ, R7.H1_H1 ;  /* 0x30000007ff3d7230 */ /* 0x000fe20000004100 */
[----:B------:R-:W-:Y:S02]  /*13a0*/  F2FP.F16.F32.PACK_AB R34, R57, R34 ;  /* 0x000000223922723e */ /* 0x000fe400000000ff */
[----:B------:R-:W-:Y:S01]  /*13b0*/  FFMA.FTZ R31, R35, R40, R56 ;  /* 0x00000028231f7223 */ /* 0x000fe20000010038 */
[----:B------:R-:W-:Y:S02]  /*13c0*/  HADD2.F32 R40, -RZ, R15.H0_H0 ;  /* 0x2000000fff287230 */ /* 0x000fe40000004100 */
[----:B------:R-:W-:-:S03]  /*13d0*/  HADD2.F32 R56, -RZ, R11.H1_H1 ;  /* 0x3000000bff387230 */ /* 0x000fc60000004100 */
[----:B------:R-:W-:Y:S01]  /*13e0*/  FFMA.FTZ R35, R35, R40, R33 ;  /* 0x0000002823237223 */ /* 0x000fe20000010021 */
[----:B------:R-:W-:Y:S01]  /*13f0*/  FADD.FTZ R33, R51, -R2 ;  /* 0x8000000233217221 */ /* 0x000fe20000010000 */
[----:B------:R-:W-:Y:S02]  /*1400*/  HADD2.F32 R2, -RZ, R39.H1_H1 ;  /* 0x30000027ff027230 */ /* 0x000fe40000004100 */
[----:B------:R-:W-:Y:S02]  /*1410*/  HADD2.F32 R40, -RZ, R15.H1_H1 ;  /* 0x3000000fff287230 */ /* 0x000fe40000004100 */
[----:B------:R-:W-:Y:S01]  /*1420*/  FMUL.FTZ R33, R30, R33 ;  /* 0x000000211e217220 */ /* 0x000fe20000410000 */
[----:B------:R-:W-:-:S03]  /*1430*/  F2FP.F16.F32.PACK_AB R30, R58, R3 ;  /* 0x000000033a1e723e */ /* 0x000fc600000000ff */
[C---:B------:R-:W-:Y:S01]  /*1440*/  FFMA.FTZ R56, R33.reuse, R56, R2 ;  /* 0x0000003821387223 */ /* 0x040fe20000010002 */
[----:B------:R-:W-:Y:S01]  /*1450*/  FFMA.FTZ R40, R33, R40, R61 ;  /* 0x0000002821287223 */ /* 0x000fe2000001003d */
[----:B------:R-:W0:Y:S03]  /*1460*/  LDC.64 R2, c[0x0][0x428] ;  /* 0x00010a00ff027b82 */ /* 0x000e260000000a00 */
[----:B------:R-:W-:Y:S02]  /*1470*/  F2FP.F16.F32.PACK_AB R31, R56, R31 ;  /* 0x0000001f381f723e */ /* 0x000fe400000000ff */
[----:B------:R-:W-:-:S03]  /*1480*/  F2FP.F16.F32.PACK_AB R35, R40, R35 ;  /* 0x000000232823723e */ /* 0x000fc600000000ff */
[----:B------:R-:W1:Y:S01]  /*1490*/  LDC.64 R32, c[0x0][0x430] ;  /* 0x00010c00ff207b82 */ /* 0x000e620000000a00 */
[----:B0-----:R-:W-:-:S05]  /*14a0*/  IMAD.WIDE.U32 R2, R41, 0x10, R2 ;  /* 0x0000001029027825 */ /* 0x001fca00078e0002 */
[----:B------:R2:W-:Y:S01]  /*14b0*/  STG.E.128 desc[UR6][R2.64], R28 ;  /* 0x0000001c02007986 */ /* 0x0005e2000c101d06 */
[----:B-1----:R-:W-:Y:S01]  /*14c0*/  IMAD.WIDE.U32 R40, R41, 0x10, R32 ;  /* 0x0000001029287825 */ /* 0x002fe200078e0020 */
[----:B------:R-:W-:Y:S02]  /*14d0*/  F2FP.F16.F32.PACK_AB R33, R54, R55 ;  /* 0x000000373621723e */ /* 0x000fe400000000ff */
[----:B------:R-:W-:-:S05]  /*14e0*/  F2FP.F16.F32.PACK_AB R32, R0, R53 ;  /* 0x000000350020723e */ /* 0x000fca00000000ff */
[----:B------:R2:W-:Y:S02]  /*14f0*/  STG.E.128 desc[UR6][R40.64], R32 ;  /* 0x0000002028007986 */ /* 0x0005e4000c101d06 */
.L_x_568:
[----:B------:R-:W-:Y:S05]  /*1500*/  BSYNC.RECONVERGENT B0 ;  /* 0x0000000000007941 */ /* 0x000fea0003800200 */
.L_x_567:
[----:B0-2---:R-:W0:Y:S02]  /*1510*/  LDC.64 R2, c[0x0][0x380] ;  /* 0x0000e000ff027b82 */ /* 0x005e240000000a00 */
[----:B0-----:R-:W-:-:S04]  /*1520*/  LEA R42, R2, R42, 0x2 ;  /* 0x0000002a022a7211 */ /* 0x001fc800078e10ff */
[----:B------:R-:W-:-:S13]  /*1530*/  ISETP.GE.AND P1, PT, R42, R3, PT ;  /* 0x000000032a00720c */ /* 0x000fda0003f26270 */
[----:B------:R-:W-:Y:S05]  /*1540*/  @!P1 BRA `(.L_x_569) ;  /* 0xffffffec007c9947 */ /* 0x000fea000383ffff */
[----:B------:R-:W-:Y:S05]  /*1550*/  EXIT ;  /* 0x000000000000794d */ /* 0x000fea0003800000 */
.L_x_566:
[----:B------:R-:W-:Y:S01]  /*1560*/  HFMA2 R34, -RZ, RZ, 0, 5.9604644775390625e-08 ;  /* 0x00000001ff227431 */ /* 0x000fe200000001ff */
[----:B------:R-:W-:Y:S01]  /*1570*/  BSSY B0, `(.L_x_570) ;  /* 0x0000007000007945 */ /* 0x000fe20003800000 */
[----:B------:R-:W-:Y:S02]  /*1580*/  MOV R35, R0 ;  /* 0x0000000000237202 */ /* 0x000fe40000000f00 */
[----:B------:R-:W-:Y:S02]  /*1590*/  MOV R53, 0x1f ;  /* 0x0000001f00357802 */ /* 0x000fe40000000f00 */
[----:B------:R-:W-:-:S07]  /*15a0*/  MOV R32, 0xffffffff ;  /* 0xffffffff00207802 */ /* 0x000fce0000000f00 */
[----:B-----5:R-:W-:Y:S05]  /*15b0*/  WARPSYNC.COLLECTIVE R32, `(.L_x_571) ;  /* 0x0000000020087348 */ /* 0x020fea0003c00000 */
[----:B------:R0:W1:Y:S02]  /*15c0*/  SHFL.BFLY P5, R33, R35, R34, R53 ;  /* 0x0c00002223217389 */ /* 0x00006400000a0035 */
[----:B01---5:R-:W-:Y:S05]  /*15d0*/  ENDCOLLECTIVE ;  /* 0x000000000000791b */ /* 0x023fea0003800000 */
.L_x_571:
[----:B------:R-:W-:Y:S05]  /*15e0*/  BSYNC B0 ;  /* 0x0000000000007941 */ /* 0x000fea0003800000 */
.L_x_570:
[----:B------:R-:W-:Y:S01]  /*15f0*/  MOV R3, R33 ;  /* 0x0000002100037202 */ /* 0x000fe20000000f00 */
[----:B------:R-:W-:Y:S01]  /*1600*/  HFMA2 R34, -RZ, RZ, 0, 1.1920928955078125e-07 ;  /* 0x00000002ff227431 */ /* 0x000fe200000001ff */
[----:B------:R-:W-:Y:S01]  /*1610*/  MOV R53, 0x1f ;  /* 0x0000001f00357802 */ /* 0x000fe20000000f00 */
[----:B------:R-:W0:Y:S01]  /*1620*/  LDC R30, c[0x0][0x400] ;  /* 0x00010000ff1e7b82 */ /* 0x000e220000000800 */
[----:B------:R-:W-:Y:S01]  /*1630*/  MOV R32, 0xffffffff ;  /* 0xffffffff00207802 */ /* 0x000fe20000000f00 */
[----:B------:R-:W-:-:S05]  /*1640*/  FADD.FTZ R3, R0, R3 ;  /* 0x0000000300037221 */ /* 0x000fca0000010000 */
[----:B------:R-:W-:-:S07]  /*1650*/  MOV R35, R3 ;  /* 0x0000000300237202 */ /* 0x000fce0000000f00 */
[----:B0-----:R-:W-:Y:S05]  /*1660*/  WARPSYNC.COLLECTIVE R32, `(.L_x_572) ;  /* 0x0000000020087348 */ /* 0x001fea0003c00000 */
[----:B------:R1:W2:Y:S02]  /*1670*/  SHFL.BFLY P5, R33, R35, R34, R53 ;  /* 0x0c00002223217389 */ /* 0x0002a400000a0035 */
[----:B012---:R-:W-:Y:S05]  /*1680*/  ENDCOLLECTIVE ;  /* 0x000000000000791b */ /* 0x007fea0003800000 */
.L_x_572:
[----:B------:R-:W-:Y:S01]  /*1690*/  HFMA2 R34, -RZ, RZ, 0, 2.384185791015625e-07 ;  /* 0x00000004ff227431 */ /* 0x000fe200000001ff */
[----:B------:R-:W-:-:S05]  /*16a0*/  MOV R2, R33 ;  /* 0x0000002100027202 */ /* 0x000fca0000000f00 */
[----:B------:R-:W-:-:S05]  /*16b0*/  FADD.FTZ R2, R3, R2 ;  /* 0x0000000203027221 */ /* 0x000fca0000010000 */
[----:B------:R-:W-:-:S07]  /*16c0*/  MOV R35, R2 ;  /* 0x0000000200237202 */ /* 0x000fce0000000f00 */
[----:B------:R-:W-:Y:S05]  /*16d0*/  WARPSYNC.COLLECTIVE R32, `(.L_x_573) ;  /* 0x0000000020087348 */ /* 0x000fea0003c00000 */
[----:B------:R0:W1:Y:S02]  /*16e0*/  SHFL.BFLY P5, R33, R35, R34, R53 ;  /* 0x0c00002223217389 */ /* 0x00006400000a0035 */
[----:B01----:R-:W-:Y:S05]  /*16f0*/  ENDCOLLECTIVE ;  /* 0x000000000000791b */ /* 0x003fea0003800000 */
.L_x_573:
[----:B------:R-:W-:Y:S01]  /*1700*/  HFMA2 R34, -RZ, RZ, 0, 4.76837158203125e-07 ;  /* 0x00000008ff227431 */ /* 0x000fe200000001ff */
[----:B------:R-:W-:-:S05]  /*1710*/  MOV R29, R33 ;  /* 0x00000021001d7202 */ /* 0x000fca0000000f00 */
[----:B------:R-:W-:-:S05]  /*1720*/  FADD.FTZ R29, R2, R29 ;  /* 0x0000001d021d7221 */ /* 0x000fca0000010000 */
[----:B------:R-:W-:-:S07]  /*1730*/  MOV R35, R29 ;  /* 0x0000001d00237202 */ /* 0x000fce0000000f00 */
[----:B------:R-:W-:Y:S05]  /*1740*/  WARPSYNC.COLLECTIVE R32, `(.L_x_574) ;  /* 0x0000000020087348 */ /* 0x000fea0003c00000 */
[----:B------:R0:W1:Y:S02]  /*1750*/  SHFL.BFLY P5, R33, R35, R34, R53 ;  /* 0x0c00002223217389 */ /* 0x00006400000a0035 */
[----:B01----:R-:W-:Y:S05]  /*1760*/  ENDCOLLECTIVE ;  /* 0x000000000000791b */ /* 0x003fea0003800000 */
.L_x_574:
[----:B------:R-:W-:Y:S01]  /*1770*/  HFMA2 R34, -RZ, RZ, 0, 9.5367431640625e-07 ;  /* 0x00000010ff227431 */ /* 0x000fe200000001ff */
[----:B------:R-:W-:-:S05]  /*1780*/  MOV R28, R33 ;  /* 0x00000021001c7202 */ /* 0x000fca0000000f00 */
[----:B------:R-:W-:-:S05]  /*1790*/  FADD.FTZ R28, R29, R28 ;  /* 0x0000001c1d1c7221 */ /* 0x000fca0000010000 */
[----:B------:R-:W-:-:S07]  /*17a0*/  MOV R35, R28 ;  /* 0x0000001c00237202 */ /* 0x000fce0000000f00 */
[----:B------:R-:W-:Y:S05]  /*17b0*/  WARPSYNC.COLLECTIVE R32, `(.L_x_575) ;  /* 0x0000000020087348 */ /* 0x000fea0003c00000 */
[----:B------:R0:W1:Y:S02]  /*17c0*/  SHFL.BFLY P5, R33, R35, R34, R53 ;  /* 0x0c00002223217389 */ /* 0x00006400000a0035 */
[----:B01----:R-:W-:Y:S05]  /*17d0*/  ENDCOLLECTIVE ;  /* 0x000000000000791b */ /* 0x003fea0003800000 */
.L_x_575:
        /* <DEDUP_REMOVED lines=26> */
.L_x_576:
[----:B------:R-:W-:Y:S01]  /*1980*/  HFMA2 R34, -RZ, RZ, 0, 1.1920928955078125e-07 ;  /* 0x00000002ff227431 */ /* 0x000fe200000001ff */
[----:B------:R-:W-:-:S05]  /*1990*/  MOV R3, R33 ;  /* 0x0000002100037202 */ /* 0x000fca0000000f00 */
[----:B------:R-:W-:-:S05]  /*19a0*/  FADD.FTZ R3, R0, R3 ;  /* 0x0000000300037221 */ /* 0x000fca0000010000 */
[----:B------:R-:W-:-:S07]  /*19b0*/  MOV R35, R3 ;  /* 0x0000000300237202 */ /* 0x000fce0000000f00 */
[----:B------:R-:W-:Y:S05]  /*19c0*/  WARPSYNC.COLLECTIVE R32, `(.L_x_577) ;  /* 0x0000000020087348 */ /* 0x000fea0003c00000 */
[----:B------:R0:W1:Y:S02]  /*19d0*/  SHFL.BFLY P5, R33, R35, R34, R53 ;  /* 0x0c00002223217389 */ /* 0x00006400000a0035 */
[----:B01----:R-:W-:Y:S05]  /*19e0*/  ENDCOLLECTIVE ;  /* 0x000000000000791b */ /* 0x003fea0003800000 */
.L_x_577:
[----:B------:R-:W-:Y:S01]  /*19f0*/  HFMA2 R34, -RZ, RZ, 0, 2.384185791015625e-07 ;  /* 0x00000004ff227431 */ /* 0x000fe200000001ff */
[----:B------:R-:W-:-:S05]  /*1a00*/  MOV R2, R33 ;  /* 0x0000002100027202 */ /* 0x000fca0000000f00 */
[----:B------:R-:W-:-:S05]  /*1a10*/  FADD.FTZ R2, R3, R2 ;  /* 0x0000000203027221 */ /* 0x000fca0000010000 */
[----:B------:R-:W-:-:S07]  /*1a20*/  MOV R35, R2 ;  /* 0x0000000200237202 */ /* 0x000fce0000000f00 */
[----:B------:R-:W-:Y:S05]  /*1a30*/  WARPSYNC.COLLECTIVE R32, `(.L_x_578) ;  /* 0x0000000020087348 */ /* 0x000fea0003c00000 */
[----:B------:R0:W1:Y:S02]  /*1a40*/  SHFL.BFLY P5, R33, R35, R34, R53 ;  /* 0x0c00002223217389 */ /* 0x00006400000a0035 */
[----:B01----:R-:W-:Y:S05]  /*1a50*/  ENDCOLLECTIVE ;  /* 0x000000000000791b */ /* 0x003fea0003800000 */
.L_x_578:
[----:B------:R-:W-:Y:S01]  /*1a60*/  HFMA2 R34, -RZ, RZ, 0, 4.76837158203125e-07 ;  /* 0x00000008ff227431 */ /* 0x000fe200000001ff */
[----:B------:R-:W-:-:S05]  /*1a70*/  MOV R29, R33 ;  /* 0x00000021001d7202 */ /* 0x000fca0000000f00 */
[----:B------:R-:W-:-:S05]  /*1a80*/  FADD.FTZ R29, R2, R29 ;  /* 0x0000001d021d7221 */ /* 0x000fca0000010000 */
[----:B------:R-:W-:-:S07]  /*1a90*/  MOV R35, R29 ;  /* 0x0000001d00237202 */ /* 0x000fce0000000f00 */
[----:B------:R-:W-:Y:S05]  /*1aa0*/  WARPSYNC.COLLECTIVE R32, `(.L_x_579) ;  /* 0x0000000020087348 */ /* 0x000fea0003c00000 */
[----:B------:R0:W1:Y:S02]  /*1ab0*/  SHFL.BFLY P5, R33, R35, R34, R53 ;  /* 0x0c00002223217389 */ /* 0x00006400000a0035 */
[----:B01----:R-:W-:Y:S05]  /*1ac0*/  ENDCOLLECTIVE ;  /* 0x000000000000791b */ /* 0x003fea0003800000 */
.L_x_579:
[----:B------:R-:W-:Y:S01]  /*1ad0*/  HFMA2 R34, -RZ, RZ, 0, 9.5367431640625e-07 ;  /* 0x00000010ff227431 */ /* 0x000fe200000001ff */
[----:B------:R-:W-:-:S05]  /*1ae0*/  MOV R28, R33 ;  /* 0x00000021001c7202 */ /* 0x000fca0000000f00 */
[----:B------:R-:W-:-:S05]  /*1af0*/  FADD.FTZ R28, R29, R28 ;  /* 0x0000001c1d1c7221 */ /* 0x000fca0000010000 */
[----:B------:R-:W-:-:S07]  /*1b00*/  MOV R35, R28 ;  /* 0x0000001c00237202 */ /* 0x000fce0000000f00 */
[----:B------:R-:W-:Y:S05]  /*1b10*/  WARPSYNC.COLLECTIVE R32, `(.L_x_580) ;  /* 0x0000000020087348 */ /* 0x000fea0003c00000 */
[----:B------:R0:W1:Y:S02]  /*1b20*/  SHFL.BFLY P5, R33, R35, R34, R53 ;  /* 0x0c00002223217389 */ /* 0x00006400000a0035 */
[----:B01----:R-:W-:Y:S05]  /*1b30*/  ENDCOLLECTIVE ;  /* 0x000000000000791b */ /* 0x003fea0003800000 */
.L_x_580:
[----:B------:R-:W-:Y:S05]  /*1b40*/  BRA `(.L_x_581) ;  /* 0xfffffff000f87947 */ /* 0x000fea000383ffff */
.L_x_582:
        /* <DEDUP_REMOVED lines=11> */
.L_x_5923:


//--------------------- .text._ZN10layer_norm31ln_parallel_residual_fwd_kernelINS_13Kernel_traitsI6__halfS2_S2_S2_fjLj256ELj1ELj4ELj1ELj16ENS_18Kernel_traits_baseILj256ES2_S2_S2_S2_fjLj128EEEEELb0ELb0ELb1EEEvNS_9FwdParamsE --------------------------
	.section	.text._ZN10layer_norm31ln_parallel_residual_fwd_kernelINS_13Kernel_traitsI6__halfS2_S2_S2_fjLj256ELj1ELj4ELj1ELj16ENS_18Kernel_traits_baseILj256ES2_S2_S2_S2_fjLj128EEEEELb0ELb0ELb1EEEvNS_9FwdParamsE,"ax",@progbits
	.align	128
        .global         _ZN10layer_norm31ln_parallel_residual_fwd_kernelINS_13Kernel_traitsI6__halfS2_S2_S2_fjLj256ELj1ELj4ELj1ELj16ENS_18Kernel_traits_baseILj256ES2_S2_S2_S2_fjLj128EEEEELb0ELb0ELb1EEEvNS_9FwdParamsE
        .type           _ZN10layer_norm31ln_parallel_residual_fwd_kernelINS_13Kernel_traitsI6__halfS2_S2_S2_fjLj256ELj1ELj4ELj1ELj16ENS_18Kernel_traits_baseILj256ES2_S2_S2_S2_fjLj128EEEEELb0ELb0ELb1EEEvNS_9FwdParamsE,@function
        .size           _ZN10layer_norm31ln_parallel_residual_fwd_kernelINS_13Kernel_traitsI6__halfS2_S2_S2_fjLj256ELj1ELj4ELj1ELj16ENS_18Kernel_traits_baseILj256ES2_S2_S2_S2_fjLj128EEEEELb0ELb0ELb1EEEvNS_9FwdParamsE,(.L_x_5924 - _ZN10layer_norm31ln_parallel_residual_fwd_kernelINS_13Kernel_traitsI6__halfS2_S2_S2_fjLj256ELj1ELj4ELj1ELj16ENS_18Kernel_traits_baseILj256ES2_S2_S2_S2_fjLj128EEEEELb0ELb0ELb1EEEvNS_9FwdParamsE)
        .other          _ZN10layer_norm31ln_parallel_residual_fwd_kernelINS_13Kernel_traitsI6__halfS2_S2_S2_fjLj256ELj1ELj4ELj1ELj16ENS_18Kernel_traits_baseILj256ES2_S2_S2_S2_fjLj128EEEEELb0ELb0ELb1EEEvNS_9FwdParamsE,@"STO_CUDA_ENTRY STV_DEFAULT"
_ZN10layer_norm31ln_parallel_residual_fwd_kernelINS_13Kernel_traitsI6__halfS2_S2_S2_fjLj256ELj1ELj4ELj1ELj16ENS_18Kernel_traits_baseILj256ES2_S2_S2_S2_fjLj128EEEEELb0ELb0ELb1EEEvNS_9FwdParamsE:
.text._ZN10layer_norm31ln_parallel_residual_fwd_kernelINS_13Kernel_traitsI6__halfS2_S2_S2_fjLj256ELj1ELj4ELj1ELj16ENS_18Kernel_traits_baseILj256ES2_S2_S2_S2_fjLj128EEEEELb0ELb0ELb1EEEvNS_9FwdParamsE:
        /* <DEDUP_REMOVED lines=12> */
[----:B-1----:R-:W-:Y:S01]  /*00c0*/  SHF.L.U32 R0, R10, 0x4, RZ ;  /* 0x000000040a007819 */ /* 0x002fe200000006ff */
[----:B--2---:R-:W-:Y:S01]  /*00d0*/  USHF.L.U32 UR4, UR4, 0x2, URZ ;  /* 0x0000000204047899 */ /* 0x004fe200080006ff */
[----:B------:R-:W-:-:S07]  /*00e0*/  SHF.R.U32.HI R11, RZ, 0x5, R10 ;  /* 0x00000005ff0b7819 */ /* 0x000fce000001160a */
[----:B------:R-:W1:Y:S01]  /*00f0*/  @P0 LDC.64 R2, c[0x0][0x438] ;  /* 0x00010e00ff020b82 */ /* 0x000e620000000a00 */
[----:B------:R-:W-:Y:S02]  /*0100*/  LOP3.LUT R10, R10, 0x1f, RZ, 0xc0, !PT ;  /* 0x0000001f0a0a7812 */ /* 0x000fe400078ec0ff */
[----:B------:R-:W-:Y:S02]  /*0110*/  @!P0 CS2R R24, SRZ ;  /* 0x0000000000188805 */ /* 0x000fe4000001ff00 */
[----:B------:R-:W-:Y:S02]  /*0120*/  @!P0 CS2R R26, SRZ ;  /* 0x00000000001a8805 */ /* 0x000fe4000001ff00 */
[----:B------:R-:W-:Y:S02]  /*0130*/  @!P1 CS2R R14, SRZ ;  /* 0x00000000000e9805 */ /* 0x000fe4000001ff00 */
[----:B------:R-:W-:Y:S02]  /*0140*/  @!P1 CS2R R12, SRZ ;  /* 0x00000000000c9805 */ /* 0x000fe4000001ff00 */
[----:B------:R-:W-:Y:S01]  /*0150*/  LOP3.LUT R11, R11, UR4, RZ, 0xfc, !PT ;  /* 0x000000040b0b7c12 */ /* 0x000fe2000f8efcff */
[----:B------:R-:W2:Y:S01]  /*0160*/  @P1 LDC.64 R4, c[0x0][0x440] ;  /* 0x00011000ff041b82 */ /* 0x000ea20000000a00 */
[----:B------:R-:W-:-:S02]  /*0170*/  LOP3.LUT R0, R0, 0x1f0, RZ, 0xc0, !PT ;  /* 0x000001f000007812 */ /* 0x000fc400078ec0ff */
[----:B----4-:R-:W-:Y:S02]  /*0180*/  ISETP.GE.AND P2, PT, R11, UR5, PT ;  /* 0x000000050b007c0c */ /* 0x010fe4000bf46270 */
        /* <DEDUP_REMOVED lines=10> */
[----:B------:R-:W4:Y:S05]  /*0230*/  LDCU.U8 UR4, c[0x0][0x410] ;  /* 0x00008200ff0477ac */ /* 0x000f2a0008000000 */
[----:B------:R-:W3:Y:S01]  /*0240*/  LDC.64 R28, c[0x0][0x398] ;  /* 0x0000e600ff1c7b82 */ /* 0x000ee20000000a00 */
[--C-:B-----5:R-:W-:Y:S01]  /*0250*/  HADD2.F32 R9, -RZ, R24.reuse.H0_H0 ;  /* 0x20000018ff097230 */ /* 0x120fe20000004100 */
[----:B------:R-:W0:Y:S01]  /*0260*/  LDCU UR5, c[0x0][0x388] ;  /* 0x00007100ff0577ac */ /* 0x000e220008000800 */
[----:B------:R-:W-:-:S02]  /*0270*/  HADD2.F32 R8, -RZ, R24.H1_H1 ;  /* 0x30000018ff087230 */ /* 0x000fc40000004100 */
[----:B------:R-:W-:Y:S01]  /*0280*/  HADD2.F32 R7, -RZ, R25.H0_H0 ;  /* 0x20000019ff077230 */ /* 0x000fe20000004100 */
[----:B------:R-:W0:Y:S01]  /*0290*/  LDCU.64 UR10, c[0x0][0x3a0] ;  /* 0x00007400ff0a77ac */ /* 0x000e220008000a00 */
[----:B-1----:R-:W-:-:S06]  /*02a0*/  IMAD.WIDE.U32 R20, R10, 0x10, R20 ;  /* 0x000000100a147825 */ /* 0x002fcc00078e0014 */
[----:B------:R-:W2:Y:S01]  /*02b0*/  LDG.E.128 R20, desc[UR6][R20.64] ;  /* 0x0000000614147981 */ /* 0x000ea2000c1e1d00 */
[----:B------:R-:W-:Y:S01]  /*02c0*/  HADD2.F32 R6, -RZ, R25.H1_H1 ;  /* 0x30000019ff067230 */ /* 0x000fe20000004100 */
[C---:B---3--:R-:W-:Y:S01]  /*02d0*/  LOP3.LUT P0, RZ, R28.reuse, UR8, RZ, 0xfc, !PT ;  /* 0x000000081cff7c12 */ /* 0x048fe2000f80fcff */
[--C-:B0-----:R-:W-:Y:S01]  /*02e0*/  HADD2.F32 R5, -RZ, R26.reuse.H0_H0 ;  /* 0x2000001aff057230 */ /* 0x101fe20000004100 */
[----:B------:R-:W-:Y:S01]  /*02f0*/  ISETP.NE.U32.AND P1, PT, R28, RZ, PT ;  /* 0x000000ff1c00720c */ /* 0x000fe20003f25070 */
[----:B------:R-:W-:Y:S01]  /*0300*/  HADD2.F32 R4, -RZ, R26.H1_H1 ;  /* 0x3000001aff047230 */ /* 0x000fe20000004100 */
[C---:B------:R-:W-:Y:S01]  /*0310*/  LOP3.LUT P0, RZ, R29.reuse, UR9, RZ, 0xfc, P0 ;  /* 0x000000091dff7c12 */ /* 0x040fe2000800fcff */
[--C-:B------:R-:W-:Y:S01]  /*0320*/  HADD2.F32 R3, -RZ, R27.reuse.H0_H0 ;  /* 0x2000001bff037230 */ /* 0x100fe20000004100 */
[----:B------:R-:W-:Y:S01]  /*0330*/  ISETP.NE.AND.EX P1, PT, R29, RZ, PT, P1 ;  /* 0x000000ff1d00720c */ /* 0x000fe20003f25310 */
[----:B------:R-:W-:Y:S01]  /*0340*/  HADD2.F32 R2, -RZ, R27.H1_H1 ;  /* 0x3000001bff027230 */ /* 0x000fe20000004100 */
[----:B----4-:R-:W-:Y:S01]  /*0350*/  ISETP.NE.AND P3, PT, RZ, UR4, PT ;  /* 0x00000004ff007c0c */ /* 0x010fe2000bf65270 */
[--C-:B------:R-:W-:Y:S01]  /*0360*/  HADD2.F32 R0, -RZ, R12.reuse.H0_H0 ;  /* 0x2000000cff007230 */ /* 0x100fe20000004100 */
[----:B------:R-:W0:Y:S01]  /*0370*/  LDCU UR8, c[0x0][0x448] ;  /* 0x00008900ff0877ac */ /* 0x000e220008000800 */
[----:B------:R-:W-:-:S02]  /*0380*/  HADD2.F32 R33, -RZ, R12.H1_H1 ;  /* 0x3000000cff217230 */ /* 0x000fc40000004100 */
[--C-:B------:R-:W-:Y:S02]  /*0390*/  HADD2.F32 R32, -RZ, R13.reuse.H0_H0 ;  /* 0x2000000dff207230 */ /* 0x100fe40000004100 */
[----:B------:R-:W-:Y:S02]  /*03a0*/  HADD2.F32 R35, -RZ, R13.H1_H1 ;  /* 0x3000000dff237230 */ /* 0x000fe40000004100 */
[--C-:B------:R-:W-:Y:S02]  /*03b0*/  HADD2.F32 R34, -RZ, R14.reuse.H0_H0 ;  /* 0x2000000eff227230 */ /* 0x100fe40000004100 */
[----:B------:R-:W-:Y:S02]  /*03c0*/  HADD2.F32 R37, -RZ, R14.H1_H1 ;  /* 0x3000000eff257230 */ /* 0x000fe40000004100 */
[--C-:B------:R-:W-:Y:S02]  /*03d0*/  HADD2.F32 R36, -RZ, R15.reuse.H0_H0 ;  /* 0x2000000fff247230 */ /* 0x100fe40000004100 */
[----:B------:R-:W-:-:S02]  /*03e0*/  HADD2.F32 R39, -RZ, R15.H1_H1 ;  /* 0x3000000fff277230 */ /* 0x000fc40000004100 */
[--C-:B--2---:R-:W-:Y:S02]  /*03f0*/  HADD2.F32 R38, -RZ, R16.reuse.H0_H0 ;  /* 0x20000010ff267230 */ /* 0x104fe40000004100 */
[----:B------:R-:W-:Y:S02]  /*0400*/  HADD2.F32 R41, -RZ, R16.H1_H1 ;  /* 0x30000010ff297230 */ /* 0x000fe40000004100 */
[--C-:B------:R-:W-:Y:S02]  /*0410*/  HADD2.F32 R40, -RZ, R17.reuse.H0_H0 ;  /* 0x20000011ff287230 */ /* 0x100fe40000004100 */
[----:B------:R-:W-:Y:S02]  /*0420*/  HADD2.F32 R49, -RZ, R17.H1_H1 ;  /* 0x30000011ff317230 */ /* 0x000fe40000004100 */
[--C-:B------:R-:W-:Y:S02]  /*0430*/  HADD2.F32 R48, -RZ, R18.reuse.H0_H0 ;  /* 0x20000012ff307230 */ /* 0x100fe40000004100 */
[----:B------:R-:W-:-:S02]  /*0440*/  HADD2.F32 R51, -RZ, R18.H1_H1 ;  /* 0x30000012ff337230 */ /* 0x000fc40000004100 */
[--C-:B------:R-:W-:Y:S02]  /*0450*/  HADD2.F32 R50, -RZ, R19.reuse.H0_H0 ;  /* 0x20000013ff327230 */ /* 0x100fe40000004100 */
        /* <DEDUP_REMOVED lines=8> */
[----:B0-----:R-:W-:-:S07]  /*04e0*/  HADD2.F32 R58, -RZ, R23.H1_H1 ;  /* 0x30000017ff3a7230 */ /* 0x001fce0000004100 */
.L_x_588:
        /* <DEDUP_REMOVED lines=15> */
[----:B------:R-:W-:Y:S05]  /*05e0*/  @!P1 BRA `(.L_x_583) ;  /* 0x00000004002c9947 */ /* 0x000fea0003800000 */
[----:B------:R-:W-:Y:S05]  /*05f0*/  @!P2 BRA `(.L_x_584) ;  /* 0x0000000000b4a947 */ /* 0x000fea0003800000 */
[----:B-----5:R-:W-:Y:S02]  /*0600*/  HADD2.F32 R20, -RZ, R24.H0_H0 ;  /* 0x20000018ff147230 */ /* 0x020fe40000004100 */
[----:B------:R-:W-:Y:S02]  /*0610*/  HADD2.F32 R21, -RZ, R12.H0_H0 ;  /* 0x2000000cff157230 */ /* 0x000fe40000004100 */
[----:B------:R-:W-:Y:S02]  /*0620*/  HADD2.F32 R22, -RZ, R25.H0_H0 ;  /* 0x20000019ff167230 */ /* 0x000fe40000004100 */
[----:B------:R-:W-:Y:S02]  /*0630*/  HADD2.F32 R23, -RZ, R13.H0_H0 ;  /* 0x2000000dff177230 */ /* 0x000fe40000004100 */
[----:B------:R-:W-:Y:S01]  /*0640*/  FADD.FTZ R20, R20, R21 ;  /* 0x0000001514147221 */ /* 0x000fe20000010000 */
[----:B-1----:R-:W-:Y:S02]  /*0650*/  HADD2.F32 R42, -RZ, R24.H1_H1 ;  /* 0x30000018ff2a7230 */ /* 0x002fe40000004100 */
[----:B------:R-:W-:-:S02]  /*0660*/  HADD2.F32 R21, -RZ, R12.H1_H1 ;  /* 0x3000000cff157230 */ /* 0x000fc40000004100 */
[----:B------:R-:W-:Y:S01]  /*0670*/  FADD.FTZ R22, R22, R23 ;  /* 0x0000001716167221 */ /* 0x000fe20000010000 */
[--C-:B------:R-:W-:Y:S02]  /*0680*/  HADD2.F32 R28, -RZ, R27.reuse.H0_H0 ;  /* 0x2000001bff1c7230 */ /* 0x100fe40000004100 */
[----:B------:R-:W-:Y:S02]  /*0690*/  HADD2.F32 R43, -RZ, R27.H1_H1 ;  /* 0x3000001bff2b7230 */ /* 0x000fe40000004100 */
[----:B------:R-:W-:Y:S01]  /*06a0*/  FADD.FTZ R42, R42, R21 ;  /* 0x000000152a2a7221 */ /* 0x000fe20000010000 */
[----:B------:R-:W-:Y:S02]  /*06b0*/  HADD2.F32 R24, -RZ, R26.H0_H0 ;  /* 0x2000001aff187230 */ /* 0x000fe40000004100 */
[----:B------:R-:W-:Y:S02]  /*06c0*/  HADD2.F32 R27, -RZ, R14.H0_H0 ;  /* 0x2000000eff1b7230 */ /* 0x000fe40000004100 */
[----:B------:R-:W-:-:S02]  /*06d0*/  HADD2.F32 R44, -RZ, R25.H1_H1 ;  /* 0x30000019ff2c7230 */ /* 0x000fc40000004100 */
[----:B------:R-:W-:Y:S02]  /*06e0*/  HADD2.F32 R23, -RZ, R15.H0_H0 ;  /* 0x2000000fff177230 */ /* 0x000fe40000004100 */
[----:B------:R-:W-:Y:S01]  /*06f0*/  FADD.FTZ R24, R24, R27 ;  /* 0x0000001b18187221 */ /* 0x000fe20000010000 */
[----:B------:R-:W-:Y:S02]  /*0700*/  HADD2.F32 R26, -RZ, R26.H1_H1 ;  /* 0x3000001aff1a7230 */ /* 0x000fe40000004100 */
[----:B------:R-:W-:Y:S02]  /*0710*/  HADD2.F32 R25, -RZ, R13.H1_H1 ;  /* 0x3000000dff197230 */ /* 0x000fe40000004100 */
[----:B------:R-:W-:Y:S01]  /*0720*/  FADD.FTZ R30, R28, R23 ;  /* 0x000000171c1e7221 */ /* 0x000fe20000010000 */
[----:B------:R-:W-:Y:S02]  /*0730*/  HADD2.F32 R29, -RZ, R14.H1_H1 ;  /* 0x3000000eff1d7230 */ /* 0x000fe40000004100 */
[----:B------:R-:W-:-:S02]  /*0740*/  HADD2.F32 R46, -RZ, R15.H1_H1 ;  /* 0x3000000fff2e7230 */ /* 0x000fc40000004100 */
[----:B------:R-:W-:Y:S01]  /*0750*/  FADD.FTZ R44, R44, R25 ;  /* 0x000000192c2c7221 */ /* 0x000fe20000010000 */
[----:B------:R-:W-:Y:S02]  /*0760*/  HADD2.F32 R21, -RZ, R18.H0_H0 ;  /* 0x20000012ff157230 */ /* 0x000fe40000004100 */
[----:B------:R-:W-:Y:S01]  /*0770*/  FADD.FTZ R26, R26, R29 ;  /* 0x0000001d1a1a7221 */ /* 0x000fe20000010000 */
[----:B------:R-:W-:Y:S02]  /*0780*/  HADD2.F32 R29, -RZ, R16.H0_H0 ;  /* 0x20000010ff1d7230 */ /* 0x000fe40000004100 */
[----:B------:R-:W-:Y:S01]  /*0790*/  FADD.FTZ R46, R43, R46 ;  /* 0x0000002e2b2e7221 */ /* 0x000fe20000010000 */
[----:B------:R-:W-:Y:S02]  /*07a0*/  HADD2.F32 R31, -RZ, R17.H0_H0 ;  /* 0x20000011ff1f7230 */ /* 0x000fe40000004100 */
[----:B------:R-:W-:Y:S01]  /*07b0*/  FADD.FTZ R28, R24, R21 ;  /* 0x00000015181c7221 */ /* 0x000fe20000010000 */
[----:B------:R-:W-:-:S02]  /*07c0*/  HADD2.F32 R25, -RZ, R19.H0_H0 ;  /* 0x20000013ff197230 */ /* 0x000fc40000004100 */
[----:B------:R-:W-:Y:S01]  /*07d0*/  FADD.FTZ R29, R20, R29 ;  /* 0x0000001d141d7221 */ /* 0x000fe20000010000 */
[----:B------:R-:W-:Y:S02]  /*07e0*/  HADD2.F32 R45, -RZ, R19.H1_H1 ;  /* 0x30000013ff2d7230 */ /* 0x000fe40000004100 */
[----:B------:R-:W-:Y:S01]  /*07f0*/  FADD.FTZ R31, R22, R31 ;  /* 0x0000001f161f7221 */ /* 0x000fe20000010000 */
        /* <DEDUP_REMOVED lines=13> */
.L_x_584:
[----:B-----5:R-:W-:Y:S02]  /*08d0*/  HADD2.F32 R29, -RZ, R24.H0_H0 ;  /* 0x20000018ff1d7230 */ /* 0x020fe40000004100 */
[----:B------:R-:W-:Y:S02]  /*08e0*/  HADD2.F32 R28, -RZ, R26.H0_H0 ;  /* 0x2000001aff1c7230 */ /* 0x000fe40000004100 */
[----:B------:R-:W-:Y:S02]  /*08f0*/  HADD2.F32 R20, -RZ, R12.H0_H0 ;  /* 0x2000000cff147230 */ /* 0x000fe40000004100 */
[----:B------:R-:W-:Y:S02]  /*0900*/  HADD2.F32 R21, -RZ, R14.H0_H0 ;  /* 0x2000000eff157230 */ /* 0x000fe40000004100 */
[----:B-1----:R-:W-:Y:S02]  /*0910*/  HADD2.F32 R31, -RZ, R25.H0_H0 ;  /* 0x20000019ff1f7230 */ /* 0x002fe40000004100 */
[----:B------:R-:W-:Y:S01]  /*0920*/  FADD.FTZ R29, R29, R20 ;  /* 0x000000141d1d7221 */ /* 0x000fe20000010000 */
[----:B------:R-:W-:-:S02]  /*0930*/  HADD2.F32 R30, -RZ, R27.H0_H0 ;  /* 0x2000001bff1e7230 */ /* 0x000fc40000004100 */
[----:B------:R-:W-:Y:S01]  /*0940*/  FADD.FTZ R28, R28, R21 ;  /* 0x000000151c1c7221 */ /* 0x000fe20000010000 */
[----:B------:R-:W-:Y:S02]  /*0950*/  HADD2.F32 R24, -RZ, R24.H1_H1 ;  /* 0x30000018ff187230 */ /* 0x000fe40000004100 */
[----:B------:R-:W-:Y:S02]  /*0960*/  HADD2.F32 R25, -RZ, R25.H1_H1 ;  /* 0x30000019ff197230 */ /* 0x000fe40000004100 */
[----:B------:R-:W-:Y:S02]  /*0970*/  HADD2.F32 R26, -RZ, R26.H1_H1 ;  /* 0x3000001aff1a7230 */ /* 0x000fe40000004100 */
[----:B------:R-:W-:Y:S02]  /*0980*/  HADD2.F32 R22, -RZ, R13.H0_H0 ;  /* 0x2000000dff167230 */ /* 0x000fe40000004100 */
[----:B------:R-:W-:Y:S02]  /*0990*/  HADD2.F32 R27, -RZ, R27.H1_H1 ;  /* 0x3000001bff1b7230 */ /* 0x000fe40000004100 */
[----:B------:R-:W-:-:S02]  /*09a0*/  HADD2.F32 R23, -RZ, R15.H0_H0 ;  /* 0x2000000fff177230 */ /* 0x000fc40000004100 */
[----:B------:R-:W-:Y:S01]  /*09b0*/  FADD.FTZ R31, R31, R22 ;  /* 0x000000161f1f7221 */ /* 0x000fe20000010000 */
[----:B------:R-:W-:Y:S02]  /*09c0*/  HADD2.F32 R20, -RZ, R15.H1_H1 ;  /* 0x3000000fff147230 */ /* 0x000fe40000004100 */
        /* <DEDUP_REMOVED lines=13> */
.L_x_583:
[----:B------:R-:W-:Y:S05]  /*0aa0*/  @!P2 BRA `(.L_x_586) ;  /* 0x000000000074a947 */ /* 0x000fea0003800000 */
        /* <DEDUP_REMOVED lines=29> */
.L_x_586:
[--C-:B-----5:R-:W-:Y:S02]  /*0c80*/  HADD2.F32 R29, -RZ, R24.reuse.H0_H0 ;  /* 0x20000018ff1d7230 */ /* 0x120fe40000004100 */
[----:B-1----:R-:W-:Y:S02]  /*0c90*/  HADD2.F32 R42, -RZ, R24.H1_H1 ;  /* 0x30000018ff2a7230 */ /* 0x002fe40000004100 */
[--C-:B------:R-:W-:Y:S02]  /*0ca0*/  HADD2.F32 R31, -RZ, R25.reuse.H0_H0 ;  /* 0x20000019ff1f7230 */ /* 0x100fe40000004100 */
[----:B------:R-:W-:Y:S02]  /*0cb0*/  HADD2.F32 R44, -RZ, R25.H1_H1 ;  /* 0x30000019ff2c7230 */ /* 0x000fe40000004100 */
[--C-:B------:R-:W-:Y:S02]  /*0cc0*/  HADD2.F32 R28, -RZ, R26.reuse.H0_H0 ;  /* 0x2000001aff1c7230 */ /* 0x100fe40000004100 */
[----:B------:R-:W-:-:S02]  /*0cd0*/  HADD2.F32 R43, -RZ, R26.H1_H1 ;  /* 0x3000001aff2b7230 */ /* 0x000fc40000004100 */
[--C-:B------:R-:W-:Y:S02]  /*0ce0*/  HADD2.F32 R30, -RZ, R27.reuse.H0_H0 ;  /* 0x2000001bff1e7230 */ /* 0x100fe40000004100 */
[----:B------:R-:W-:-:S07]  /*0cf0*/  HADD2.F32 R45, -RZ, R27.H1_H1 ;  /* 0x3000001bff2d7230 */ /* 0x000fce0000004100 */
.L_x_585:
        /* <DEDUP_REMOVED lines=33> */
[----:B------:R-:W-:-:S04]  /*0f10*/  FFMA.FTZ R24, R67, R67, R24 ;  /* 0x0000004343187223 */ /* 0x000fc80000010018 */
        /* <DEDUP_REMOVED lines=17> */
.L_x_600:
[----:B------:R-:W-:Y:S01]  /*1030*/  FMUL.FTZ R24, R47, R47 ;  /* 0x0000002f2f187220 */ /* 0x000fe20000410000 */
[----:B-1----:R-:W-:Y:S01]  /*1040*/  FADD.FTZ R46, R62, R69 ;  /* 0x000000453e2e7221 */ /* 0x002fe20000010000 */
[----:B------:R-:W1:Y:S03]  /*1050*/  @!P2 LDC.64 R26, c[0x0][0x3c0] ;  /* 0x0000f000ff1aab82 */ /* 0x000e660000000a00 */
[----:B------:R-:W-:Y:S01]  /*1060*/  FSEL R65, R24, RZ, P3 ;  /* 0x000000ff18417208 */ /* 0x000fe20001800000 */
[----:B------:R-:W-:-:S04]  /*1070*/  FFMA.FTZ R46, R46, R25, UR8 ;  /* 0x000000082e2e7e23 */ /* 0x000fc80008010019 */
[----:B------:R-:W-:Y:S01]  /*1080*/  FADD.FTZ R65, R46, R65 ;  /* 0x000000412e417221 */ /* 0x000fe20000010000 */
[----:B------:R-:W2:Y:S01]  /*1090*/  @!P2 LDC.64 R24, c[0x0][0x3c8] ;  /* 0x0000f200ff18ab82 */ /* 0x000ea20000000a00 */
[----:B------:R-:W-:-:S04]  /*10a0*/  FSEL R46, R47, RZ, !P3 ;  /* 0x000000ff2f2e7208 */ /* 0x000fc80005800000 */
[----:B------:R-:W3:Y:S01]  /*10b0*/  MUFU.RSQ R65, R65 ;  /* 0x0000004100417308 */ /* 0x000ee20000001400 */
[C---:B------:R-:W-:Y:S01]  /*10c0*/  FADD.FTZ R64, -R46.reuse, R42 ;  /* 0x0000002a2e407221 */ /* 0x040fe20000010100 */
[C---:B------:R-:W-:Y:S01]  /*10d0*/  FADD.FTZ R42, -R46.reuse, R28 ;  /* 0x0000001c2e2a7221 */ /* 0x040fe20000010100 */
[C---:B------:R-:W-:Y:S01]  /*10e0*/  FADD.FTZ R28, -R46.reuse, R30 ;  /* 0x0000001e2e1c7221 */ /* 0x040fe20000010100 */
[C---:B0-----:R-:W-:Y:S01]  /*10f0*/  FADD.FTZ R62, -R46.reuse, R29 ;  /* 0x0000001d2e3e7221 */ /* 0x041fe20000010100 */
[C---:B------:R-:W-:Y:S01]  /*1100*/  FADD.FTZ R66, -R46.reuse, R31 ;  /* 0x0000001f2e427221 */ /* 0x040fe20000010100 */
[C---:B------:R-:W-:Y:S01]  /*1110*/  FADD.FTZ R68, -R46.reuse, R44 ;  /* 0x0000002c2e447221 */ /* 0x040fe20000010100 */
[C---:B------:R-:W-:Y:S01]  /*1120*/  FADD.FTZ R60, -R46.reuse, R43 ;  /* 0x0000002b2e3c7221 */ /* 0x040fe20000010100 */
[----:B------:R-:W-:Y:S01]  /*1130*/  FADD.FTZ R46, -R46, R45 ;  /* 0x0000002d2e2e7221 */ /* 0x000fe20000010100 */
[----:B-1----:R-:W-:-:S05]  /*1140*/  @!P2 IMAD.WIDE R26, R11, 0x4, R26 ;  /* 0x000000040b1aa825 */ /* 0x002fca00078e021a */
[----:B------:R0:W-:Y:S01]  /*1150*/  @!P2 STG.E desc[UR6][R26.64], R47 ;  /* 0x0000002f1a00a986 */ /* 0x0001e2000c101906 */
[C---:B---3--:R-:W-:Y:S01]  /*1160*/  FMUL.FTZ R30, R65.reuse, R62 ;  /* 0x0000003e411e7220 */ /* 0x048fe20000410000 */
[----:B------:R-:W-:Y:S01]  /*1170*/  FMUL.FTZ R29, R65, R64 ;  /* 0x00000040411d7220 */ /* 0x000fe20000410000 */
[----:B--2---:R-:W-:-:S04]  /*1180*/  @!P2 IMAD.WIDE R24, R11, 0x4, R24 ;  /* 0x000000040b18a825 */ /* 0x004fc800078e0218 */
[C---:B------:R-:W-:Y:S01]  /*1190*/  FMUL.FTZ R45, R65.reuse, R46 ;  /* 0x0000002e412d7220 */ /* 0x040fe20000410000 */
[----:B------:R-:W-:-:S03]  /*11a0*/  FMUL.FTZ R44, R65, R66 ;  /* 0x00000042412c7220 */ /* 0x000fc60000410000 */
[C---:B------:R-:W-:Y:S01]  /*11b0*/  FFMA.FTZ R46, R45.reuse, R55, R2 ;  /* 0x000000372d2e7223 */ /* 0x040fe20000010002 */
[----:B------:R-:W-:Y:S01]  /*11c0*/  FFMA.FTZ R62, R45, R58, R39 ;  /* 0x0000003a2d3e7223 */ /* 0x000fe20000010027 */
[----:B0-----:R-:W-:Y:S01]  /*11d0*/  FMUL.FTZ R26, R65, R28 ;  /* 0x0000001c411a7220 */ /* 0x001fe20000410000 */
[----:B------:R-:W-:Y:S01]  /*11e0*/  FFMA.FTZ R27, R29, R41, R8 ;  /* 0x000000291d1b7223 */ /* 0x000fe20000010008 */
[----:B------:R0:W-:Y:S01]  /*11f0*/  @!P2 STG.E desc[UR6][R24.64], R65 ;  /* 0x000000411800a986 */ /* 0x0001e2000c101906 */
[C---:B------:R-:W-:Y:S01]  /*1200*/  FMUL.FTZ R28, R65.reuse, R68 ;  /* 0x00000044411c7220 */ /* 0x040fe20000410000 */
[C---:B------:R-:W-:Y:S01]  /*1210*/  FFMA.FTZ R31, R26.reuse, R50, R3 ;  /* 0x000000321a1f7223 */ /* 0x040fe20000010003 */
[----:B------:R-:W-:Y:S01]  /*1220*/  FFMA.FTZ R43, R26, R61, R36 ;  /* 0x0000003d1a2b7223 */ /* 0x000fe20000010024 */
[----:B------:R-:W-:Y:S01]  /*1230*/  FFMA.FTZ R26, R30, R38, R9 ;  /* 0x000000261e1a7223 */ /* 0x000fe20000010009 */
[C---:B------:R-:W-:Y:S01]  /*1240*/  FMUL.FTZ R45, R65.reuse, R42 ;  /* 0x0000002a412d7220 */ /* 0x040fe20000410000 */
[----:B0-----:R-:W-:-:S03]  /*1250*/  FMUL.FTZ R65, R65, R60 ;  /* 0x0000003c41417220 */ /* 0x001fc60000410000 */
[----:B------:R-:W-:Y:S01]  /*1260*/  F2FP.F16.F32.PACK_AB R24, R27, R26 ;  /* 0x0000001a1b18723e */ /* 0x000fe200000000ff */
[----:B------:R-:W-:Y:S01]  /*1270*/  FFMA.FTZ R25, R44, R40, R7 ;  /* 0x000000282c197223 */ /* 0x000fe20000010007 */
[----:B------:R-:W-:Y:S01]  /*1280*/  FFMA.FTZ R26, R28, R49, R6 ;  /* 0x000000311c1a7223 */ /* 0x000fe20000010006 */
[----:B------:R-:W-:Y:S01]  /*1290*/  F2FP.F16.F32.PACK_AB R27, R46, R31 ;  /* 0x0000001f2e1b723e */ /* 0x000fe200000000ff */
[----:B------:R-:W-:Y:S01]  /*12a0*/  FFMA.FTZ R60, R45, R48, R5 ;  /* 0x000000302d3c7223 */ /* 0x000fe20000010005 */
[----:B------:R-:W-:Y:S01]  /*12b0*/  FFMA.FTZ R67, R65, R51, R4 ;  /* 0x0000003341437223 */ /* 0x000fe20000010004 */
[----:B------:R-:W-:Y:S01]  /*12c0*/  F2FP.F16.F32.PACK_AB R31, R62, R43 ;  /* 0x0000002b3e1f723e */ /* 0x000fe200000000ff */
[----:B------:R-:W0:Y:S01]  /*12d0*/  LDC.64 R46, c[0x0][0x428] ;  /* 0x00010a00ff2e7b82 */ /* 0x000e220000000a00 */
[----:B------:R-:W-:Y:S01]  /*12e0*/  F2FP.F16.F32.PACK_AB R25, R26, R25 ;  /* 0x000000191a19723e */ /* 0x000fe200000000ff */
[----:B------:R-:W-:Y:S01]  /*12f0*/  FFMA.FTZ R62, R44, R57, R32 ;  /* 0x000000392c3e7223 */ /* 0x000fe20000010020 */
[----:B------:R-:W-:Y:S01]  /*1300*/  F2FP.F16.F32.PACK_AB R26, R67, R60 ;  /* 0x0000003c431a723e */ /* 0x000fe200000000ff */
[----:B------:R-:W-:Y:S01]  /*1310*/  FFMA.FTZ R60, R30, R53, R0 ;  /* 0x000000351e3c7223 */ /* 0x000fe20000010000 */
[----:B------:R-:W-:Y:S01]  /*1320*/  FFMA.FTZ R30, R45, R59, R34 ;  /* 0x0000003b2d1e7223 */ /* 0x000fe20000010022 */
[----:B------:R-:W-:Y:S01]  /*1330*/  FFMA.FTZ R69, R65, R56, R37 ;  /* 0x0000003841457223 */ /* 0x000fe20000010025 */
[----:B------:R-:W-:Y:S01]  /*1340*/  FFMA.FTZ R67, R28, R54, R35 ;  /* 0x000000361c437223 */ /* 0x000fe20000010023 */
[----:B------:R-:W1:Y:S01]  /*1350*/  LDC.64 R42, c[0x0][0x430] ;  /* 0x00010c00ff2a7b82 */ /* 0x000e620000000a00 */
[----:B------:R-:W-:-:S02]  /*1360*/  FFMA.FTZ R65, R29, R52, R33 ;  /* 0x000000341d417223 */ /* 0x000fc40000010021 */
[----:B------:R-:W-:Y:S02]  /*1370*/  F2FP.F16.F32.PACK_AB R30, R69, R30 ;  /* 0x0000001e451e723e */ /* 0x000fe400000000ff */
[----:B------:R-:W-:Y:S02]  /*1380*/  F2FP.F16.F32.PACK_AB R29, R67, R62 ;  /* 0x0000003e431d723e */ /* 0x000fe400000000ff */
[----:B------:R-:W-:Y:S01]  /*1390*/  F2FP.F16.F32.PACK_AB R28, R65, R60 ;  /* 0x0000003c411c723e */ /* 0x000fe200000000ff */
[----:B------:R-:W2:Y:S01]  /*13a0*/  LDC.64 R44, c[0x0][0x380] ;  /* 0x0000e000ff2c7b82 */ /* 0x000ea20000000a00 */
[----:B0-----:R-:W-:-:S05]  /*13b0*/  IMAD.WIDE.U32 R46, R63, 0x10, R46 ;  /* 0x000000103f2e7825 */ /* 0x001fca00078e002e */
[----:B------:R0:W-:Y:S01]  /*13c0*/  STG.E.128 desc[UR6][R46.64], R24 ;  /* 0x000000182e007986 */ /* 0x0001e2000c101d06 */
[----:B-1----:R-:W-:-:S05]  /*13d0*/  IMAD.WIDE.U32 R42, R63, 0x10, R42 ;  /* 0x000000103f2a7825 */ /* 0x002fca00078e002a */
[----:B------:R0:W-:Y:S01]  /*13e0*/  STG.E.128 desc[UR6][R42.64], R28 ;  /* 0x0000001c2a007986 */ /* 0x0001e2000c101d06 */
[----:B--2---:R-:W-:-:S04]  /*13f0*/  LEA R11, R44, R11, 0x2 ;  /* 0x0000000b2c0b7211 */ /* 0x004fc800078e10ff */
[----:B------:R-:W-:-:S13]  /*1400*/  ISETP.GE.AND P2, PT, R11, R45, PT ;  /* 0x0000002d0b00720c */ /* 0x000fda0003f46270 */
[----:B0-----:R-:W-:Y:S05]  /*1410*/  @!P2 BRA `(.L_x_588) ;  /* 0xfffffff00034a947 */ /* 0x001fea000383ffff */
[----:B------:R-:W-:Y:S05]  /*1420*/  EXIT ;  /* 0x000000000000794d */ /* 0x000fea0003800000 */
.L_x_587:
[----:B------:R-:W-:Y:S01]  /*1430*/  HFMA2 R46, -RZ, RZ, 0, 5.9604644775390625e-08 ;  /* 0x00000001ff2e7431 */ /* 0x000fe200000001ff */
[----:B------:R-:W-:Y:S01]  /*1440*/  BSSY B0, `(.L_x_589) ;  /* 0x0000007000007945 */ /* 0x000fe20003800000 */
[----:B------:R-:W-:Y:S02]  /*1450*/  MOV R66, R47 ;  /* 0x0000002f00427202 */ /* 0x000fe40000000f00 */
[----:B------:R-:W-:Y:S02]  /*1460*/  MOV R27, 0x1f ;  /* 0x0000001f001b7802 */ /* 0x000fe40000000f00 */
[----:B------:R-:W-:-:S07]  /*1470*/  MOV R26, 0xffffffff ;  /* 0xffffffff001a7802 */ /* 0x000fce0000000f00 */
[----:B0-----:R-:W-:Y:S05]  /*1480*/  WARPSYNC.COLLECTIVE R26, `(.L_x_590) ;  /* 0x000000001a087348 */ /* 0x001fea0003c00000 */
[----:B------:R1:W2:Y:S02]  /*1490*/  SHFL.BFLY P4, R69, R66, R46, R27 ;  /* 0x0c00002e42457389 */ /* 0x0002a4000008001b */
[----:B012---:R-:W-:Y:S05]  /*14a0*/  ENDCOLLECTIVE ;  /* 0x000000000000791b */ /* 0x007fea0003800000 */
.L_x_590:
[----:B------:R-:W-:Y:S05]  /*14b0*/  BSYNC B0 ;  /* 0x0000000000007941 */ /* 0x000fea0003800000 */
.L_x_589:
[----:B------:R-:W-:Y:S01]  /*14c0*/  MOV R24, R69 ;  /* 0x0000004500187202 */ /* 0x000fe20000000f00 */
[----:B------:R-:W-:Y:S01]  /*14d0*/  HFMA2 R46, -RZ, RZ, 0, 1.1920928955078125e-07 ;  /* 0x00000002ff2e7431 */ /* 0x000fe200000001ff */
[----:B------:R-:W-:Y:S02]  /*14e0*/  MOV R27, 0x1f ;  /* 0x0000001f001b7802 */ /* 0x000fe40000000f00 */
[----:B------:R-:W-:Y:S01]  /*14f0*/  MOV R26, 0xffffffff ;  /* 0xffffffff001a7802 */ /* 0x000fe20000000f00 */
[----:B------:R-:W-:-:S05]  /*1500*/  FADD.FTZ R60, R47, R24 ;  /* 0x000000182f3c7221 */ /* 0x000fca0000010000 */
[----:B------:R-:W-:-:S07]  /*1510*/  MOV R66, R60 ;  /* 0x0000003c00427202 */ /* 0x000fce0000000f00 */
[----:B------:R-:W-:Y:S05]  /*1520*/  WARPSYNC.COLLECTIVE R26, `(.L_x_591) ;  /* 0x000000001a087348 */ /* 0x000fea0003c00000 */
[----:B------:R0:W1:Y:S02]  /*1530*/  SHFL.BFLY P4, R69, R66, R46, R27 ;  /* 0x0c00002e42457389 */ /* 0x000064000008001b */
[----:B01----:R-:W-:Y:S05]  /*1540*/  ENDCOLLECTIVE ;  /* 0x000000000000791b */ /* 0x003fea0003800000 */
.L_x_591:
[----:B------:R-:W-:Y:S01]  /*1550*/  HFMA2 R46, -RZ, RZ, 0, 2.384185791015625e-07 ;  /* 0x00000004ff2e7431 */ /* 0x000fe200000001ff */
[----:B------:R-:W-:-:S05]  /*1560*/  MOV R25, R69 ;  /* 0x0000004500197202 */ /* 0x000fca0000000f00 */
[----:B------:R-:W-:-:S05]  /*1570*/  FADD.FTZ R62, R60, R25 ;  /* 0x000000193c3e7221 */ /* 0x000fca0000010000 */
[----:B------:R-:W-:-:S07]  /*1580*/  MOV R66, R62 ;  /* 0x0000003e00427202 */ /* 0x000fce0000000f00 */
[----:B------:R-:W-:Y:S05]  /*1590*/  WARPSYNC.COLLECTIVE R26, `(.L_x_592) ;  /* 0x000000001a087348 */ /* 0x000fea0003c00000 */
[----:B------:R0:W1:Y:S02]  /*15a0*/  SHFL.BFLY P4, R69, R66, R46, R27 ;  /* 0x0c00002e42457389 */ /* 0x000064000008001b */
[----:B01----:R-:W-:Y:S05]  /*15b0*/  ENDCOLLECTIVE ;  /* 0x000000000000791b */ /* 0x003fea0003800000 */
.L_x_592:
[----:B------:R-:W-:Y:S01]  /*15c0*/  HFMA2 R46, -RZ, RZ, 0, 4.76837158203125e-07 ;  /* 0x00000008ff2e7431 */ /* 0x000fe200000001ff */
[----:B------:R-:W-:-:S05]  /*15d0*/  MOV R25, R69 ;  /* 0x0000004500197202 */ /* 0x000fca0000000f00 */
[----:B------:R-:W-:-:S05]  /*15e0*/  FADD.FTZ R64, R62, R25 ;  /* 0x000000193e407221 */ /* 0x000fca0000010000 */
[----:B------:R-:W-:-:S07]  /*15f0*/  MOV R66, R64 ;  /* 0x0000004000427202 */ /* 0x000fce0000000f00 */
[----:B------:R-:W-:Y:S05]  /*1600*/  WARPSYNC.COLLECTIVE R26, `(.L_x_593) ;  /* 0x000000001a087348 */ /* 0x000fea0003c00000 */
[----:B------:R0:W1:Y:S02]  /*1610*/  SHFL.BFLY P4, R69, R66, R46, R27 ;  /* 0x0c00002e42457389 */ /* 0x000064000008001b */
[----:B01----:R-:W-:Y:S05]  /*1620*/  ENDCOLLECTIVE ;  /* 0x000000000000791b */ /* 0x003fea0003800000 */
.L_x_593:
        /* <DEDUP_REMOVED lines=8> */
.L_x_594:
[----:B------:R-:W-:Y:S01]  /*16b0*/  HFMA2 R46, -RZ, RZ, 0, 5.9604644775390625e-08 ;  /* 0x00000001ff2e7431 */ /* 0x000fe200000001ff */
        /* <DEDUP_REMOVED lines=24> */
.L_x_595:
[----:B------:R-:W-:Y:S01]  /*1840*/  HFMA2 R46, -RZ, RZ, 0, 1.1920928955078125e-07 ;  /* 0x00000002ff2e7431 */ /* 0x000fe200000001ff */
[----:B------:R-:W-:-:S05]  /*1850*/  MOV R65, R69 ;  /* 0x0000004500417202 */ /* 0x000fca0000000f00 */
[----:B------:R-:W-:-:S05]  /*1860*/  FADD.FTZ R65, R24, R65 ;  /* 0x0000004118417221 */ /* 0x000fca0000010000 */
[----:B------:R-:W-:-:S07]  /*1870*/  MOV R66, R65 ;  /* 0x0000004100427202 */ /* 0x000fce0000000f00 */
[----:B------:R-:W-:Y:S05]  /*1880*/  WARPSYNC.COLLECTIVE R26, `(.L_x_596) ;  /* 0x000000001a087348 */ /* 0x000fea0003c00000 */
[----:B------:R0:W1:Y:S02]  /*1890*/  SHFL.BFLY P4, R69, R66, R46, R27 ;  /* 0x0c00002e42457389 */ /* 0x000064000008001b */
[----:B01----:R-:W-:Y:S05]  /*18a0*/  ENDCOLLECTIVE ;  /* 0x000000000000791b */ /* 0x003fea0003800000 */
.L_x_596:
[----:B------:R-:W-:Y:S01]  /*18b0*/  HFMA2 R46, -RZ, RZ, 0, 2.384185791015625e-07 ;  /* 0x00000004ff2e7431 */ /* 0x000fe200000001ff */
[----:B------:R-:W-:-:S05]  /*18c0*/  MOV R60, R69 ;  /* 0x00000045003c7202 */ /* 0x000fca0000000f00 */
[----:B------:R-:W-:-:S05]  /*18d0*/  FADD.FTZ R60, R65, R60 ;  /* 0x0000003c413c7221 */ /* 0x000fca0000010000 */
[----:B------:R-:W-:-:S07]  /*18e0*/  MOV R66, R60 ;  /* 0x0000003c00427202 */ /* 0x000fce0000000f00 */
[----:B------:R-:W-:Y:S05]  /*18f0*/  WARPSYNC.COLLECTIVE R26, `(.L_x_597) ;  /* 0x000000001a087348 */ /* 0x000fea0003c00000 */
[----:B------:R0:W1:Y:S02]  /*1900*/  SHFL.BFLY P4, R69, R66, R46, R27 ;  /* 0x0c00002e42457389 */ /* 0x000064000008001b */
[----:B01----:R-:W-:Y:S05]  /*1910*/  ENDCOLLECTIVE ;  /* 0x000000000000791b */ /* 0x003fea0003800000 */
.L_x_597:
[----:B------:R-:W-:Y:S01]  /*1920*/  HFMA2 R46, -RZ, RZ, 0, 4.76837158203125e-07 ;  /* 0x00000008ff2e7431 */ /* 0x000fe200000001ff */
[----:B------:R-:W-:-:S05]  /*1930*/  MOV R67, R69 ;  /* 0x0000004500437202 */ /* 0x000fca0000000f00 */
[----:B------:R-:W-:-:S05]  /*1940*/  FADD.FTZ R67, R60, R67 ;  /* 0x000000433c437221 */ /* 0x000fca0000010000 */
[----:B------:R-:W-:-:S07]  /*1950*/  MOV R66, R67 ;  /* 0x0000004300427202 */ /* 0x000fce0000000f00 */
[----:B------:R-:W-:Y:S05]  /*1960*/  WARPSYNC.COLLECTIVE R26, `(.L_x_598) ;  /* 0x000000001a087348 */ /* 0x000fea0003c00000 */
[----:B------:R0:W1:Y:S02]  /*1970*/  SHFL.BFLY P4, R69, R66, R46, R27 ;  /* 0x0c00002e42457389 */ /* 0x000064000008001b */
[----:B01----:R-:W-:Y:S05]  /*1980*/  ENDCOLLECTIVE ;  /* 0x000000000000791b */ /* 0x003fea0003800000 */
.L_x_598:
[----:B------:R-:W-:Y:S01]  /*1990*/  HFMA2 R46, -RZ, RZ, 0, 9.5367431640625e-07 ;  /* 0x00000010ff2e7431 */ /* 0x000fe200000001ff */
[----:B------:R-:W-:-:S05]  /*19a0*/  MOV R62, R69 ;  /* 0x00000045003e7202 */ /* 0x000fca0000000f00 */
[----:B------:R-:W-:-:S05]  /*19b0*/  FADD.FTZ R62, R67, R62 ;  /* 0x0000003e433e7221 */ /* 0x000fca0000010000 */
[----:B------:R-:W-:-:S07]  /*19c0*/  MOV R66, R62 ;  /* 0x0000003e00427202 */ /* 0x000fce0000000f00 */
[----:B------:R-:W-:Y:S05]  /*19d0*/  WARPSYNC.COLLECTIVE R26, `(.L_x_599) ;  /* 0x000000001a087348 */ /* 0x000fea0003c00000 */
[----:B------:R0:W1:Y:S02]  /*19e0*/  SHFL.BFLY P4, R69, R66, R46, R27 ;  /* 0x0c00002e42457389 */ /* 0x000064000008001b */
[----:B01----:R-:W-:Y:S05]  /*19f0*/  ENDCOLLECTIVE ;  /* 0x000000000000791b */ /* 0x003fea0003800000 */
.L_x_599:
[----:B------:R-:W-:Y:S05]  /*1a00*/  BRA `(.L_x_600) ;  /* 0xfffffff400887947 */ /* 0x000fea000383ffff */
.L_x_601:
        /* <DEDUP_REMOVED lines=15> */
.L_x_5924:


//--------------------- .text._ZN10layer_norm31ln_parallel_residual_fwd_kernelINS_13Kernel_traitsI6__halfS2_S2_S2_fjLj256ELj1ELj4ELj1ELj16ENS_18Kernel_traits_baseILj256ES2_S2_S2_S2_fjLj128EEEEELb0ELb1ELb0EEEvNS_9FwdParamsE --------------------------
	.section	.text._ZN10layer_norm31ln_parallel_residual_fwd_kernelINS_13Kernel_traitsI6__halfS2_S2_S2_fjLj256ELj1ELj4ELj1ELj16ENS_18Kernel_traits_baseILj256ES2_S2_S2_S2_fjLj128EEEEELb0ELb1ELb0EEEvNS_9FwdParamsE,"ax",@progbits
	.align	128
        .global         _ZN10layer_norm31ln_parallel_residual_fwd_kernelINS_13Kernel_traitsI6__halfS2_S2_S2_fjLj256ELj1ELj4ELj1ELj16ENS_18Kernel_traits_baseILj256ES2_S2_S2_S2_fjLj128EEEEELb0ELb1ELb0EEEvNS_9FwdParamsE
        .type           _ZN10layer_norm31ln_parallel_residual_fwd_kernelINS_13Kernel_traitsI6__halfS2_S2_S2_fjLj256ELj1ELj4ELj1ELj16ENS_18Kernel_traits_baseILj256ES2_S2_S2_S2_fjLj128EEEEELb0ELb1ELb0EEEvNS_9FwdParamsE,@function
        .size           _ZN10layer_norm31ln_parallel_residual_fwd_kernelINS_13Kernel_traitsI6__halfS2_S2_S2_fjLj256ELj1ELj4ELj1ELj16ENS_18Kernel_traits_baseILj256ES2_S2_S2_S2_fjLj128EEEEELb0ELb1ELb0EEEvNS_9FwdParamsE,(.L_x_5925 - _ZN10layer_norm31ln_parallel_residual_fwd_kernelINS_13Kernel_traitsI6__halfS2_S2_S2_fjLj256ELj1ELj4ELj1ELj16ENS_18Kernel_traits_baseILj256ES2_S2_S2_S2_fjLj128EEEEELb0ELb1ELb0EEEvNS_9FwdParamsE)
        .other          _ZN10layer_norm31ln_parallel_residual_fwd_kernelINS_13Kernel_traitsI6__halfS2_S2_S2_fjLj256ELj1ELj4ELj1ELj16ENS_18Kernel_traits_baseILj256ES2_S2_S2_S2_fjLj128EEEEELb0ELb1ELb0EEEvNS_9FwdParamsE,@"STO_CUDA_ENTRY STV_DEFAULT"
_ZN10layer_norm31ln_parallel_residual_fwd_kernelINS_13Kernel_traitsI6__halfS2_S2_S2_fjLj256ELj1ELj4ELj1ELj16ENS_18Kernel_traits_baseILj256ES2_S2_S2_S2_fjLj128EEEEELb0ELb1ELb0EEEvNS_9FwdParamsE:
.text._ZN10layer_norm31ln_parallel_residual_fwd_kernelINS_13Kernel_traitsI6__halfS2_S2_S2_fjLj256ELj1ELj4ELj1ELj16ENS_18Kernel_traits_baseILj256ES2_S2_S2_S2_fjLj128EEEEELb0ELb1ELb0EEEvNS_9FwdParamsE:
        /* <DEDUP_REMOVED lines=9> */
[----:B---3--:R-:W-:-:S03]  /*0090*/  USHF.L.U32 UR4, UR4, 0x2, URZ ;  /* 0x0000000204047899 */ /* 0x008fc600080006ff */
[----:B------:R-:W-:-:S04]  /*00a0*/  LOP3.LUT R3, RZ, R0, RZ, 0x33, !PT ;  /* 0x00000000ff037212 */ /* 0x000fc800078e33ff */
[----:B------:R-:W-:Y:S02]  /*00b0*/  LEA.HI.SX32 R2, R2, R3, 0x1d ;  /* 0x0000000302027211 */ /* 0x000fe400078feaff */
[----:B------:R-:W-:Y:S02]  /*00c0*/  SHF.R.U32.HI R3, RZ, 0x5, R4 ;  /* 0x00000005ff037819 */ /* 0x000fe40000011604 */
[----:B------:R-:W-:Y:S02]  /*00d0*/  ISETP.GT.U32.AND P1, PT, R2, -0x21, PT ;  /* 0xffffffdf0200780c */ /* 0x000fe40003f24070 */
[----:B------:R-:W-:-:S11]  /*00e0*/  LOP3.LUT R3, R3, UR4, RZ, 0xfc, !PT ;  /* 0x0000000403037c12 */ /* 0x000fd6000f8efcff */
        /* <DEDUP_REMOVED lines=12> */
.L_x_603:
[----:B------:R-:W-:Y:S05]  /*01b0*/  BSYNC.RECONVERGENT B0 ;  /* 0x0000000000007941 */ /* 0x000fea0003800200 */
.L_x_602:
        /* <DEDUP_REMOVED lines=13> */
.L_x_613:
        /* <DEDUP_REMOVED lines=21> */
[----:B0----5:R-:W-:Y:S02]  /*03e0*/  HADD2.F32 R5, -RZ, R28.H0_H0 ;  /* 0x2000001cff057230 */ /* 0x021fe40000004100 */
[----:B------:R-:W-:Y:S02]  /*03f0*/  HADD2.F32 R6, -RZ, R16.H0_H0 ;  /* 0x20000010ff067230 */ /* 0x000fe40000004100 */
[--C-:B------:R-:W-:Y:S02]  /*0400*/  HADD2.F32 R24, -RZ, R29.reuse.H0_H0 ;  /* 0x2000001dff187230 */ /* 0x100fe40000004100 */
[----:B------:R-:W-:Y:S02]  /*0410*/  HADD2.F32 R32, -RZ, R29.H1_H1 ;  /* 0x3000001dff207230 */ /* 0x000fe40000004100 */
[----:B------:R-:W-:Y:S01]  /*0420*/  FADD.FTZ R5, R5, R6 ;  /* 0x0000000605057221 */ /* 0x000fe20000010000 */
[----:B------:R-:W-:Y:S02]  /*0430*/  HADD2.F32 R26, -RZ, R30.H0_H0 ;  /* 0x2000001eff1a7230 */ /* 0x000fe40000004100 */
[----:B------:R-:W-:-:S02]  /*0440*/  HADD2.F32 R29, -RZ, R18.H0_H0 ;  /* 0x20000012ff1d7230 */ /* 0x000fc40000004100 */
[----:B------:R-:W-:Y:S02]  /*0450*/  HADD2.F32 R7, -RZ, R28.H1_H1 ;  /* 0x3000001cff077230 */ /* 0x000fe40000004100 */
[----:B------:R-:W-:Y:S02]  /*0460*/  HADD2.F32 R6, -RZ, R16.H1_H1 ;  /* 0x30000010ff067230 */ /* 0x000fe40000004100 */
[----:B------:R-:W-:Y:S01]  /*0470*/  FADD.FTZ R26, R26, R29 ;  /* 0x0000001d1a1a7221 */ /* 0x000fe20000010000 */
[--C-:B------:R-:W-:Y:S02]  /*0480*/  HADD2.F32 R25, -RZ, R17.reuse.H0_H0 ;  /* 0x20000011ff197230 */ /* 0x100fe40000004100 */
[----:B------:R-:W-:Y:S02]  /*0490*/  HADD2.F32 R27, -RZ, R17.H1_H1 ;  /* 0x30000011ff1b7230 */ /* 0x000fe40000004100 */
[----:B------:R-:W-:Y:S01]  /*04a0*/  FADD.FTZ R7, R7, R6 ;  /* 0x0000000607077221 */ /* 0x000fe20000010000 */
[----:B------:R-:W-:-:S02]  /*04b0*/  HADD2.F32 R4, -RZ, R31.H0_H0 ;  /* 0x2000001fff047230 */ /* 0x000fc40000004100 */
[----:B------:R-:W-:Y:S01]  /*04c0*/  FADD.FTZ R24, R24, R25 ;  /* 0x0000001918187221 */ /* 0x000fe20000010000 */
[----:B------:R-:W-:Y:S02]  /*04d0*/  HADD2.F32 R29, -RZ, R19.H0_H0 ;  /* 0x20000013ff1d7230 */ /* 0x000fe40000004100 */
[----:B------:R-:W-:Y:S01]  /*04e0*/  FADD.FTZ R32, R32, R27 ;  /* 0x0000001b20207221 */ /* 0x000fe20000010000 */
[----:B------:R-:W-:Y:S02]  /*04f0*/  HADD2.F32 R6, -RZ, R20.H0_H0 ;  /* 0x20000014ff067230 */ /* 0x000fe40000004100 */
[----:B------:R-:W-:Y:S02]  /*0500*/  HADD2.F32 R25, -RZ, R21.H0_H0 ;  /* 0x20000015ff197230 */ /* 0x000fe40000004100 */
[----:B------:R-:W-:Y:S01]  /*0510*/  FADD.FTZ R29, R4, R29 ;  /* 0x0000001d041d7221 */ /* 0x000fe20000010000 */
[----:B------:R-:W-:Y:S02]  /*0520*/  HADD2.F32 R27, -RZ, R22.H0_H0 ;  /* 0x20000016ff1b7230 */ /* 0x000fe40000004100 */
[----:B------:R-:W-:Y:S01]  /*0530*/  FADD.FTZ R4, R5, R6 ;  /* 0x0000000605047221 */ /* 0x000fe20000010000 */
[----:B------:R-:W-:-:S02]  /*0540*/  HADD2.F32 R30, -RZ, R30.H1_H1 ;  /* 0x3000001eff1e7230 */ /* 0x000fc40000004100 */
[----:B------:R-:W-:Y:S01]  /*0550*/  FADD.FTZ R5, R24, R25 ;  /* 0x0000001918057221 */ /* 0x000fe20000010000 */
[----:B------:R-:W-:Y:S02]  /*0560*/  HADD2.F32 R31, -RZ, R31.H1_H1 ;  /* 0x3000001fff1f7230 */ /* 0x000fe40000004100 */
[----:B------:R-:W-:Y:S01]  /*0570*/  FADD.FTZ R6, R26, R27 ;  /* 0x0000001b1a067221 */ /* 0x000fe20000010000 */
[----:B------:R-:W-:Y:S02]  /*0580*/  HADD2.F32 R33, -RZ, R18.H1_H1 ;  /* 0x30000012ff217230 */ /* 0x000fe40000004100 */
[----:B------:R-:W-:Y:S02]  /*0590*/  HADD2.F32 R28, -RZ, R19.H1_H1 ;  /* 0x30000013ff1c7230 */ /* 0x000fe40000004100 */
        /* <DEDUP_REMOVED lines=17> */
.L_x_607:
[----:B0----5:R-:W-:Y:S02]  /*06b0*/  HADD2.F32 R4, -RZ, R28.H0_H0 ;  /* 0x2000001cff047230 */ /* 0x021fe40000004100 */
[----:B------:R-:W-:Y:S02]  /*06c0*/  HADD2.F32 R5, -RZ, R16.H0_H0 ;  /* 0x20000010ff057230 */ /* 0x000fe40000004100 */
[----:B------:R-:W-:Y:S02]  /*06d0*/  HADD2.F32 R6, -RZ, R29.H0_H0 ;  /* 0x2000001dff067230 */ /* 0x000fe40000004100 */
[----:B------:R-:W-:Y:S02]  /*06e0*/  HADD2.F32 R25, -RZ, R17.H0_H0 ;  /* 0x20000011ff197230 */ /* 0x000fe40000004100 */
[----:B------:R-:W-:Y:S01]  /*06f0*/  FADD.FTZ R4, R4, R5 ;  /* 0x0000000504047221 */ /* 0x000fe20000010000 */
[----:B------:R-:W-:Y:S02]  /*0700*/  HADD2.F32 R24, -RZ, R30.H0_H0 ;  /* 0x2000001eff187230 */ /* 0x000fe40000004100 */
[----:B------:R-:W-:-:S02]  /*0710*/  HADD2.F32 R27, -RZ, R18.H0_H0 ;  /* 0x20000012ff1b7230 */ /* 0x000fc40000004100 */
[----:B------:R-:W-:Y:S01]  /*0720*/  FADD.FTZ R5, R6, R25 ;  /* 0x0000001906057221 */ /* 0x000fe20000010000 */
[----:B------:R-:W-:Y:S02]  /*0730*/  HADD2.F32 R33, -RZ, R31.H0_H0 ;  /* 0x2000001fff217230 */ /* 0x000fe40000004100 */
        /* <DEDUP_REMOVED lines=20> */
.L_x_606:
[----:B------:R-:W-:Y:S05]  /*0880*/  @!P2 BRA `(.L_x_609) ;  /* 0x000000000074a947 */ /* 0x000fea0003800000 */
        /* <DEDUP_REMOVED lines=29> */
.L_x_609:
[--C-:B0----5:R-:W-:Y:S02]  /*0a60*/  HADD2.F32 R4, -RZ, R28.reuse.H0_H0 ;  /* 0x2000001cff047230 */ /* 0x121fe40000004100 */
[----:B------:R-:W-:Y:S02]  /*0a70*/  HADD2.F32 R7, -RZ, R28.H1_H1 ;  /* 0x3000001cff077230 */ /* 0x000fe40000004100 */
[--C-:B------:R-:W-:Y:S02]  /*0a80*/  HADD2.F32 R5, -RZ, R29.reuse.H0_H0 ;  /* 0x2000001dff057230 */ /* 0x100fe40000004100 */
[----:B------:R-:W-:Y:S02]  /*0a90*/  HADD2.F32 R32, -RZ, R29.H1_H1 ;  /* 0x3000001dff207230 */ /* 0x000fe40000004100 */
[--C-:B------:R-:W-:Y:S02]  /*0aa0*/  HADD2.F32 R6, -RZ, R30.reuse.H0_H0 ;  /* 0x2000001eff067230 */ /* 0x100fe40000004100 */
[----:B------:R-:W-:-:S02]  /*0ab0*/  HADD2.F32 R37, -RZ, R30.H1_H1 ;  /* 0x3000001eff257230 */ /* 0x000fc40000004100 */
[--C-:B------:R-:W-:Y:S02]  /*0ac0*/  HADD2.F32 R33, -RZ, R31.reuse.H0_H0 ;  /* 0x2000001fff217230 */ /* 0x100fe40000004100 */
[----:B------:R-:W-:-:S07]  /*0ad0*/  HADD2.F32 R36, -RZ, R31.H1_H1 ;  /* 0x3000001fff247230 */ /* 0x000fce0000004100 */
.L_x_608:
[----:B------:R-:W0:Y:S02]  /*0ae0*/  @P0 LDC.64 R28, c[0x0][0x3a8] ;  /* 0x0000ea00ff1c0b82 */ /* 0x000e240000000a00 */
[----:B0-----:R-:W-:-:S05]  /*0af0*/  @P0 IMAD.WIDE.U32 R28, R39, 0x10, R28 ;  /* 0x00000010271c0825 */ /* 0x001fca00078e001c */
[----:B------:R0:W-:Y:S02]  /*0b00*/  @P0 STG.E.128 desc[UR6][R28.64], R24 ;  /* 0x000000181c000986 */ /* 0x0001e4000c101d06 */
.L_x_605:
[----:B------:R-:W-:Y:S05]  /*0b10*/  BSYNC.RECONVERGENT B0 ;  /* 0x0000000000007941 */ /* 0x000fea0003800200 */
.L_x_604:
        /* <DEDUP_REMOVED lines=18> */
[----:B0-----:R-:W-:Y:S02]  /*0c40*/  FADD.FTZ R38, R35, R30 ;  /* 0x0000001e23267221 */ /* 0x001fe40000010000 */
[----:B------:R-:W0:Y:S03]  /*0c50*/  LDC R30, c[0x0][0x400] ;  /* 0x00010000ff1e7b82 */ /* 0x000e260000000800 */
[----:B------:R-:W1:Y:S02]  /*0c60*/  SHFL.BFLY PT, R41, R38, 0x4, 0x1f ;  /* 0x0c801f0026297f89 */ /* 0x000e6400000e0000 */
[----:B-1----:R-:W-:-:S05]  /*0c70*/  FADD.FTZ R40, R38, R41 ;  /* 0x0000002926287221 */ /* 0x002fca0000010000 */
[----:B------:R-:W1:Y:S02]  /*0c80*/  SHFL.BFLY PT, R41, R40, 0x8, 0x1f ;  /* 0x0d001f0028297f89 */ /* 0x000e6400000e0000 */
[----:B-1----:R-:W-:-:S05]  /*0c90*/  FADD.FTZ R42, R40, R41 ;  /* 0x00000029282a7221 */ /* 0x002fca0000010000 */
[----:B------:R-:W1:Y:S02]  /*0ca0*/  SHFL.BFLY PT, R41, R42, 0x10, 0x1f ;  /* 0x0e001f002a297f89 */ /* 0x000e6400000e0000 */
[----:B-1----:R-:W-:-:S04]  /*0cb0*/  FADD.FTZ R41, R42, R41 ;  /* 0x000000292a297221 */ /* 0x002fc80000010000 */
[----:B0-----:R-:W-:-:S04]  /*0cc0*/  FMUL.FTZ R41, R41, R30 ;  /* 0x0000001e29297220 */ /* 0x001fc80000410000 */
        /* <DEDUP_REMOVED lines=27> */
.L_x_625:
[----:B-1----:R-:W-:Y:S01]  /*0e80*/  FADD.FTZ R45, R40, R45 ;  /* 0x0000002d282d7221 */ /* 0x002fe20000010000 */
[----:B------:R-:W-:Y:S01]  /*0e90*/  FMUL.FTZ R35, R41, R41 ;  /* 0x0000002929237220 */ /* 0x000fe20000410000 */
[----:B------:R-:W1:Y:S01]  /*0ea0*/  @!P4 LDC.64 R28, c[0x0][0x3c0] ;  /* 0x0000f000ff1ccb82 */ /* 0x000e620000000a00 */
[----:B------:R-:W-:Y:S01]  /*0eb0*/  BSSY.RECONVERGENT B0, `(.L_x_611) ;  /* 0x000003b000007945 */ /* 0x000fe20003800200 */
[----:B------:R-:W-:Y:S02]  /*0ec0*/  FFMA.FTZ R34, R45, R30, UR5 ;  /* 0x000000052d227e23 */ /* 0x000fe4000801001e */
[----:B------:R-:W-:-:S04]  /*0ed0*/  FSEL R35, R35, RZ, P3 ;  /* 0x000000ff23237208 */ /* 0x000fc80001800000 */
        /* <DEDUP_REMOVED lines=8> */
[----:B-1----:R-:W-:Y:S01]  /*0f60*/  FSEL R30, R41, RZ, !P3 ;  /* 0x000000ff291e7208 */ /* 0x002fe20005800000 */
[----:B-----5:R-:W-:Y:S02]  /*0f70*/  HADD2.F32 R41, -RZ, R12.H0_H0 ;  /* 0x2000000cff297230 */ /* 0x020fe40000004100 */
[----:B------:R-:W-:Y:S02]  /*0f80*/  HADD2.F32 R29, -RZ, R8.H0_H0 ;  /* 0x20000008ff1d7230 */ /* 0x000fe40000004100 */
[--C-:B------:R-:W-:Y:S01]  /*0f90*/  FADD.FTZ R28, R4, -R30.reuse ;  /* 0x8000001e041c7221 */ /* 0x100fe20000010000 */
[--C-:B------:R-:W-:Y:S01]  /*0fa0*/  FADD.FTZ R34, R7, -R30.reuse ;  /* 0x8000001e07227221 */ /* 0x100fe20000010000 */
[----:B------:R-:W-:Y:S02]  /*0fb0*/  HADD2.F32 R31, -RZ, R12.H1_H1 ;  /* 0x3000000cff1f7230 */ /* 0x000fe40000004100 */
[----:B------:R-:W-:Y:S01]  /*0fc0*/  FADD.FTZ R38, R5, -R30 ;  /* 0x8000001e05267221 */ /* 0x000fe20000010000 */
[----:B------:R-:W-:Y:S01]  /*0fd0*/  FMUL.FTZ R28, R35, R28 ;  /* 0x0000001c231c7220 */ /* 0x000fe20000410000 */
[----:B------:R-:W-:-:S02]  /*0fe0*/  HADD2.F32 R43, -RZ, R8.H1_H1 ;  /* 0x30000008ff2b7230 */ /* 0x000fc40000004100 */
[C---:B------:R-:W-:Y:S01]  /*0ff0*/  FMUL.FTZ R34, R35.reuse, R34 ;  /* 0x0000002223227220 */ /* 0x040fe20000410000 */
[----:B------:R-:W-:Y:S01]  /*1000*/  FMUL.FTZ R38, R35, R38 ;  /* 0x0000002623267220 */ /* 0x000fe20000410000 */
[----:B------:R-:W-:Y:S01]  /*1010*/  FFMA.FTZ R41, R28, R41, R29 ;  /* 0x000000291c297223 */ /* 0x000fe2000001001d */
[----:B------:R-:W-:Y:S02]  /*1020*/  HADD2.F32 R29, -RZ, R13.H0_H0 ;  /* 0x2000000dff1d7230 */ /* 0x000fe40000004100 */
[----:B------:R-:W-:Y:S01]  /*1030*/  FFMA.FTZ R28, R34, R31, R43 ;  /* 0x0000001f221c7223 */ /* 0x000fe2000001002b */
[----:B------:R-:W-:Y:S02]  /*1040*/  HADD2.F32 R31, -RZ, R9.H0_H0 ;  /* 0x20000009ff1f7230 */ /* 0x000fe40000004100 */
[----:B------:R-:W-:Y:S01]  /*1050*/  FADD.FTZ R34, R32, -R30 ;  /* 0x8000001e20227221 */ /* 0x000fe20000010000 */
[----:B0-----:R-:W-:Y:S02]  /*1060*/  HADD2.F32 R40, -RZ, R13.H1_H1 ;  /* 0x3000000dff287230 */ /* 0x001fe40000004100 */
[----:B------:R-:W-:-:S02]  /*1070*/  HADD2.F32 R42, -RZ, R9.H1_H1 ;  /* 0x30000009ff2a7230 */ /* 0x000fc40000004100 */
[----:B------:R-:W-:Y:S01]  /*1080*/  FFMA.FTZ R38, R38, R29, R31 ;  /* 0x0000001d26267223 */ /* 0x000fe2000001001f */
[C---:B------:R-:W-:Y:S01]  /*1090*/  FMUL.FTZ R29, R35.reuse, R34 ;  /* 0x00000022231d7220 */ /* 0x040fe20000410000 */
[----:B------:R-:W-:Y:S01]  /*10a0*/  FADD.FTZ R34, R6, -R30 ;  /* 0x8000001e06227221 */ /* 0x000fe20000010000 */
[----:B------:R-:W-:Y:S01]  /*10b0*/  HADD2.F32 R31, -RZ, R14.H0_H0 ;  /* 0x2000000eff1f7230 */ /* 0x000fe20000004100 */
[----:B------:R-:W-:Y:S01]  /*10c0*/  F2FP.F16.F32.PACK_AB R28, R28, R41 ;  /* 0x000000291c1c723e */ /* 0x000fe200000000ff */
[----:B------:R-:W-:Y:S02]  /*10d0*/  HADD2.F32 R43, -RZ, R10.H0_H0 ;  /* 0x2000000aff2b7230 */ /* 0x000fe40000004100 */
[----:B------:R-:W-:Y:S01]  /*10e0*/  FMUL.FTZ R34, R35, R34 ;  /* 0x0000002223227220 */ /* 0x000fe20000410000 */
[----:B------:R-:W-:Y:S01]  /*10f0*/  FFMA.FTZ R29, R29, R40, R42 ;  /* 0x000000281d1d7223 */ /* 0x000fe2000001002a */
[----:B------:R-:W-:Y:S02]  /*1100*/  HADD2.F32 R42, -RZ, R11.H0_H0 ;  /* 0x2000000bff2a7230 */ /* 0x000fe40000004100 */
[----:B------:R-:W-:Y:S01]  /*1110*/  FFMA.FTZ R40, R34, R31, R43 ;  /* 0x0000001f22287223 */ /* 0x000fe2000001002b */
[----:B------:R-:W-:Y:S01]  /*1120*/  FADD.FTZ R34, R37, -R30 ;  /* 0x8000001e25227221 */ /* 0x000fe20000010000 */
[----:B------:R-:W-:Y:S01]  /*1130*/  HADD2.F32 R43, -RZ, R14.H1_H1 ;  /* 0x3000000eff2b7230 */ /* 0x000fe20000004100 */
[----:B------:R-:W-:Y:S01]  /*1140*/  F2FP.F16.F32.PACK_AB R29, R29, R38 ;  /* 0x000000261d1d723e */ /* 0x000fe200000000ff */
[----:B------:R-:W-:-:S02]  /*1150*/  HADD2.F32 R31, -RZ, R10.H1_H1 ;  /* 0x3000000aff1f7230 */ /* 0x000fc40000004100 */
[----:B------:R-:W-:Y:S01]  /*1160*/  FMUL.FTZ R34, R35, R34 ;  /* 0x0000002223227220 */ /* 0x000fe20000410000 */
[----:B------:R-:W-:-:S03]  /*1170*/  HADD2.F32 R45, -RZ, R11.H1_H1 ;  /* 0x3000000bff2d7230 */ /* 0x000fc60000004100 */
[----:B------:R-:W-:Y:S01]  /*1180*/  FFMA.FTZ R43, R34, R43, R31 ;  /* 0x0000002b222b7223 */ /* 0x000fe2000001001f */
[--C-:B------:R-:W-:Y:S01]  /*1190*/  FADD.FTZ R34, R33, -R30.reuse ;  /* 0x8000001e21227221 */ /* 0x100fe20000010000 */
[----:B------:R-:W-:-:S03]  /*11a0*/  FADD.FTZ R30, R36, -R30 ;  /* 0x8000001e241e7221 */ /* 0x000fc60000010000 */
[C---:B------:R-:W-:Y:S01]  /*11b0*/  FMUL.FTZ R31, R35.reuse, R34 ;  /* 0x00000022231f7220 */ /* 0x040fe20000410000 */
[----:B------:R-:W-:Y:S01]  /*11c0*/  FMUL.FTZ R30, R35, R30 ;  /* 0x0000001e231e7220 */ /* 0x000fe20000410000 */
[--C-:B------:R-:W-:Y:S02]  /*11d0*/  HADD2.F32 R34, -RZ, R15.reuse.H0_H0 ;  /* 0x2000000fff227230 */ /* 0x100fe40000004100 */
[----:B------:R-:W-:-:S03]  /*11e0*/  HADD2.F32 R35, -RZ, R15.H1_H1 ;  /* 0x3000000fff237230 */ /* 0x000fc60000004100 */
[----:B------:R-:W-:Y:S02]  /*11f0*/  FFMA.FTZ R31, R31, R34, R42 ;  /* 0x000000221f1f7223 */ /* 0x000fe4000001002a */
[----:B------:R-:W-:Y:S02]  /*1200*/  FFMA.FTZ R30, R30, R35, R45 ;  /* 0x000000231e1e7223 */ /* 0x000fe4000001002d */
[----:B------:R-:W0:Y:S03]  /*1210*/  LDC.64 R34, c[0x0][0x428] ;  /* 0x00010a00ff227b82 */ /* 0x000e260000000a00 */
[----:B------:R-:W-:Y:S02]  /*1220*/  F2FP.F16.F32.PACK_AB R31, R30, R31 ;  /* 0x0000001f1e1f723e */ /* 0x000fe400000000ff */
[----:B------:R-:W-:Y:S01]  /*1230*/  F2FP.F16.F32.PACK_AB R30, R43, R40 ;  /* 0x000000282b1e723e */ /* 0x000fe200000000ff */
[----:B0-----:R-:W-:-:S05]  /*1240*/  IMAD.WIDE.U32 R34, R39, 0x10, R34 ;  /* 0x0000001027227825 */ /* 0x001fca00078e0022 */
[----:B------:R2:W-:Y:S02]  /*1250*/  STG.E.128 desc[UR6][R34.64], R28 ;  /* 0x0000001c22007986 */ /* 0x0005e4000c101d06 */
.L_x_612:
[----:B------:R-:W-:Y:S05]  /*1260*/  BSYNC.RECONVERGENT B0 ;  /* 0x0000000000007941 */ /* 0x000fea0003800200 */
.L_x_611:
[----:B-12---:R-:W1:Y:S02]  /*1270*/  LDC.64 R28, c[0x0][0x380] ;  /* 0x0000e000ff1c7b82 */ /* 0x006e640000000a00 */
[----:B-1----:R-:W-:-:S04]  /*1280*/  LEA R3, R28, R3, 0x2 ;  /* 0x000000031c037211 */ /* 0x002fc800078e10ff */
[----:B------:R-:W-:-:S13]  /*1290*/  ISETP.GE.AND P2, PT, R3, R29, PT ;  /* 0x0000001d0300720c */ /* 0x000fda0003f46270 */
[----:B------:R-:W-:Y:S05]  /*12a0*/  @!P2 BRA `(.L_x_613) ;  /* 0xffffffec00f8a947 */ /* 0x000fea000383ffff */
[----:B------:R-:W-:Y:S05]  /*12b0*/  EXIT ;  /* 0x000000000000794d */ /* 0x000fea0003800000 */
.L_x_610:
        /* <DEDUP_REMOVED lines=8> */
.L_x_615:
[----:B------:R-:W-:Y:S05]  /*1340*/  BSYNC B0 ;  /* 0x0000000000007941 */ /* 0x000fea0003800000 */
.L_x_614:
[----:B------:R-:W-:Y:S01]  /*1350*/  MOV R29, R45 ;  /* 0x0000002d001d7202 */ /* 0x000fe20000000f00 */
[----:B------:R-:W-:Y:S01]  /*1360*/  HFMA2 R31, -RZ, RZ, 0, 1.1920928955078125e-07 ;  /* 0x00000002ff1f7431 */ /* 0x000fe200000001ff */
[----:B------:R-:W-:-:S03]  /*1370*/  MOV R34, 0x1f ;  /* 0x0000001f00227802 */ /* 0x000fc60000000f00 */
[----:B------:R-:W-:Y:S01]  /*1380*/  FADD.FTZ R35, R28, R29 ;  /* 0x0000001d1c237221 */ /* 0x000fe20000010000 */
[----:B------:R-:W-:-:S04]  /*1390*/  MOV R29, 0xffffffff ;  /* 0xffffffff001d7802 */ /* 0x000fc80000000f00 */
[----:B------:R-:W-:-:S07]  /*13a0*/  MOV R44, R35 ;  /* 0x00000023002c7202 */ /* 0x000fce0000000f00 */
[----:B------:R-:W-:Y:S05]  /*13b0*/  WARPSYNC.COLLECTIVE R29, `(.L_x_616) ;  /* 0x000000001d087348 */ /* 0x000fea0003c00000 */
[----:B------:R0:W1:Y:S02]  /*13c0*/  SHFL.BFLY P5, R45, R44, R31, R34 ;  /* 0x0c00001f2c2d7389 */ /* 0x00006400000a0022 */
[----:B01----:R-:W-:Y:S05]  /*13d0*/  ENDCOLLECTIVE ;  /* 0x000000000000791b */ /* 0x003fea0003800000 */
.L_x_616:
[----:B------:R-:W-:Y:S01]  /*13e0*/  HFMA2 R31, -RZ, RZ, 0, 2.384185791015625e-07 ;  /* 0x00000004ff1f7431 */ /* 0x000fe200000001ff */
[----:B------:R-:W-:-:S05]  /*13f0*/  MOV R30, R45 ;  /* 0x0000002d001e7202 */ /* 0x000fca0000000f00 */
[----:B------:R-:W-:Y:S02]  /*1400*/  FADD.FTZ R38, R35, R30 ;  /* 0x0000001e23267221 */ /* 0x000fe40000010000 */
[----:B------:R-:W0:Y:S03]  /*1410*/  LDC R30, c[0x0][0x400] ;  /* 0x00010000ff1e7b82 */ /* 0x000e260000000800 */
[----:B------:R-:W-:-:S07]  /*1420*/  MOV R44, R38 ;  /* 0x00000026002c7202 */ /* 0x000fce0000000f00 */
[----:B0-----:R-:W-:Y:S05]  /*1430*/  WARPSYNC.COLLECTIVE R29, `(.L_x_617) ;  /* 0x000000001d087348 */ /* 0x001fea0003c00000 */
[----:B------:R1:W2:Y:S02]  /*1440*/  SHFL.BFLY P5, R45, R44, R31, R34 ;  /* 0x0c00001f2c2d7389 */ /* 0x0002a400000a0022 */
[----:B012---:R-:W-:Y:S05]  /*1450*/  ENDCOLLECTIVE ;  /* 0x000000000000791b */ /* 0x007fea0003800000 */
.L_x_617:
[----:B------:R-:W-:Y:S01]  /*1460*/  HFMA2 R31, -RZ, RZ, 0, 4.76837158203125e-07 ;  /* 0x00000008ff1f7431 */ /* 0x000fe200000001ff */
[----:B------:R-:W-:-:S05]  /*1470*/  MOV R41, R45 ;  /* 0x0000002d00297202 */ /* 0x000fca0000000f00 */
[----:B------:R-:W-:-:S05]  /*1480*/  FADD.FTZ R40, R38, R41 ;  /* 0x0000002926287221 */ /* 0x000fca0000010000 */
[----:B------:R-:W-:-:S07]  /*1490*/  MOV R44, R40 ;  /* 0x00000028002c7202 */ /* 0x000fce0000000f00 */
[----:B------:R-:W-:Y:S05]  /*14a0*/  WARPSYNC.COLLECTIVE R29, `(.L_x_618) ;  /* 0x000000001d087348 */ /* 0x000fea0003c00000 */
[----:B------:R0:W1:Y:S02]  /*14b0*/  SHFL.BFLY P5, R45, R44, R31, R34 ;  /* 0x0c00001f2c2d7389 */ /* 0x00006400000a0022 */
[----:B01----:R-:W-:Y:S05]  /*14c0*/  ENDCOLLECTIVE ;  /* 0x000000000000791b */ /* 0x003fea0003800000 */
.L_x_618:
[----:B------:R-:W-:Y:S01]  /*14d0*/  HFMA2 R31, -RZ, RZ, 0, 9.5367431640625e-07 ;  /* 0x00000010ff1f7431 */ /* 0x000fe200000001ff */
[----:B------:R-:W-:-:S05]  /*14e0*/  MOV R41, R45 ;  /* 0x0000002d00297202 */ /* 0x000fca0000000f00 */
[----:B------:R-:W-:-:S05]  /*14f0*/  FADD.FTZ R42, R40, R41 ;  /* 0x00000029282a7221 */ /* 0x000fca0000010000 */
[----:B------:R-:W-:-:S07]  /*1500*/  MOV R44, R42 ;  /* 0x0000002a002c7202 */ /* 0x000fce0000000f00 */
[----:B------:R-:W-:Y:S05]  /*1510*/  WARPSYNC.COLLECTIVE R29, `(.L_x_619) ;  /* 0x000000001d087348 */ /* 0x000fea0003c00000 */
[----:B------:R0:W1:Y:S02]  /*1520*/  SHFL.BFLY P5, R45, R44, R31, R34 ;  /* 0x0c00001f2c2d7389 */ /* 0x00006400000a0022 */
[----:B01----:R-:W-:Y:S05]  /*1530*/  ENDCOLLECTIVE ;  /* 0x000000000000791b */ /* 0x003fea0003800000 */
.L_x_619:
[----:B------:R-:W-:Y:S01]  /*1540*/  HFMA2 R31, -RZ, RZ, 0, 5.9604644775390625e-08 ;  /* 0x00000001ff1f7431 */ /* 0x000fe200000001ff */
[----:B------:R-:W-:-:S05]  /*1550*/  MOV R41, R45 ;  /* 0x0000002d00297202 */ /* 0x000fca0000000f00 */
[----:B------:R-:W-:-:S04]  /*1560*/  FADD.FTZ R41, R42, R41 ;  /* 0x000000292a297221 */ /* 0x000fc80000010000 */
[----:B------:R-:W-:-:S04]  /*1570*/  FMUL.FTZ R41, R41, R30 ;  /* 0x0000001e29297220 */ /* 0x000fc80000410000 */
[--C-:B------:R-:W-:Y:S01]  /*1580*/  FADD.FTZ R28, R4, -R41.reuse ;  /* 0x80000029041c7221 */ /* 0x100fe20000010000 */
[--C-:B------:R-:W-:Y:S01]  /*1590*/  FADD.FTZ R35, R7, -R41.reuse ;  /* 0x8000002907237221 */ /* 0x100fe20000010000 */
[----:B------:R-:W-:Y:S02]  /*15a0*/  FADD.FTZ R29, R32, -R41 ;  /* 0x80000029201d7221 */ /* 0x000fe40000010000 */
[----:B------:R-:W-:-:S04]  /*15b0*/  FFMA.FTZ R28, R28, R28, RZ ;  /* 0x0000001c1c1c7223 */ /* 0x000fc800000100ff */
[----:B------:R-:W-:Y:S01]  /*15c0*/  FFMA.FTZ R28, R35, R35, R28 ;  /* 0x00000023231c7223 */ /* 0x000fe2000001001c */
[----:B------:R-:W-:-:S04]  /*15d0*/  FADD.FTZ R35, R5, -R41 ;  /* 0x8000002905237221 */ /* 0x000fc80000010000 */
[----:B------:R-:W-:-:S04]  /*15e0*/  FFMA.FTZ R28, R35, R35, R28 ;  /* 0x00000023231c7223 */ /* 0x000fc8000001001c */
        /* <DEDUP_REMOVED lines=9> */
[----:B------:R-:W-:Y:S01]  /*1680*/  FFMA.FTZ R28, R29, R29, R28 ;  /* 0x0000001d1d1c7223 */ /* 0x000fe2000001001c */
[----:B------:R-:W-:-:S04]  /*1690*/  MOV R29, 0xffffffff ;  /* 0xffffffff001d7802 */ /* 0x000fc80000000f00 */
[----:B------:R-:W-:-:S04]  /*16a0*/  FSEL R28, R28, RZ, !P2 ;  /* 0x000000ff1c1c7208 */ /* 0x000fc80005000000 */
[----:B------:R-:W-:-:S07]  /*16b0*/  MOV R44, R28 ;  /* 0x0000001c002c7202 */ /* 0x000fce0000000f00 */
[----:B------:R-:W-:Y:S05]  /*16c0*/  WARPSYNC.COLLECTIVE R29, `(.L_x_620) ;  /* 0x000000001d087348 */ /* 0x000fea0003c00000 */
[----:B------:R0:W1:Y:S02]  /*16d0*/  SHFL.BFLY P5, R45, R44, R31, R34 ;  /* 0x0c00001f2c2d7389 */ /* 0x00006400000a0022 */
[----:B01----:R-:W-:Y:S05]  /*16e0*/  ENDCOLLECTIVE ;  /* 0x000000000000791b */ /* 0x003fea0003800000 */
.L_x_620:
[----:B------:R-:W-:Y:S01]  /*16f0*/  HFMA2 R31, -RZ, RZ, 0, 1.1920928955078125e-07 ;  /* 0x00000002ff1f7431 */ /* 0x000fe200000001ff */
[----:B------:R-:W-:-:S05]  /*1700*/  MOV R35, R45 ;  /* 0x0000002d00237202 */ /* 0x000fca0000000f00 */
[----:B------:R-:W-:-:S05]  /*1710*/  FADD.FTZ R35, R28, R35 ;  /* 0x000000231c237221 */ /* 0x000fca0000010000 */
[----:B------:R-:W-:-:S07]  /*1720*/  MOV R44, R35 ;  /* 0x00000023002c7202 */ /* 0x000fce0000000f00 */
[----:B------:R-:W-:Y:S05]  /*1730*/  WARPSYNC.COLLECTIVE R29, `(.L_x_621) ;  /* 0x000000001d087348 */ /* 0x000fea0003c00000 */
[----:B------:R0:W1:Y:S02]  /*1740*/  SHFL.BFLY P5, R45, R44, R31, R34 ;  /* 0x0c00001f2c2d7389 */ /* 0x00006400000a0022 */
[----:B01----:R-:W-:Y:S05]  /*1750*/  ENDCOLLECTIVE ;  /* 0x000000000000791b */ /* 0x003fea0003800000 */
.L_x_621:
[----:B------:R-:W-:Y:S01]  /*1760*/  HFMA2 R31, -RZ, RZ, 0, 2.384185791015625e-07 ;  /* 0x00000004ff1f7431 */ /* 0x000fe200000001ff */
[----:B------:R-:W-:-:S05]  /*1770*/  MOV R38, R45 ;  /* 0x0000002d00267202 */ /* 0x000fca0000000f00 */
[----:B------:R-:W-:-:S05]  /*1780*/  FADD.FTZ R38, R35, R38 ;  /* 0x0000002623267221 */ /* 0x000fca0000010000 */
[----:B------:R-:W-:-:S07]  /*1790*/  MOV R44, R38 ;  /* 0x00000026002c7202 */ /* 0x000fce0000000f00 */
[----:B------:R-:W-:Y:S05]  /*17a0*/  WARPSYNC.COLLECTIVE R29, `(.L_x_622) ;  /* 0x000000001d087348 */ /* 0x000fea0003c00000 */
[----:B------:R0:W1:Y:S02]  /*17b0*/  SHFL.BFLY P5, R45, R44, R31, R34 ;  /* 0x0c00001f2c2d7389 */ /* 0x00006400000a0022 */
[----:B01----:R-:W-:Y:S05]  /*17c0*/  ENDCOLLECTIVE ;  /* 0x000000000000791b */ /* 0x003fea0003800000 */
.L_x_622:
[----:B------:R-:W-:Y:S01]  /*17d0*/  HFMA2 R31, -RZ, RZ, 0, 4.76837158203125e-07 ;  /* 0x00000008ff1f7431 */ /* 0x000fe200000001ff */
[----:B------:R-:W-:-:S05]  /*17e0*/  MOV R43, R45 ;  /* 0x0000002d002b7202 */ /* 0x000fca0000000f00 */
[----:B------:R-:W-:-:S05]  /*17f0*/  FADD.FTZ R43, R38, R43 ;  /* 0x0000002b262b7221 */ /* 0x000fca0000010000 */
[----:B------:R-:W-:-:S07]  /*1800*/  MOV R44, R43 ;  /* 0x0000002b002c7202 */ /* 0x000fce0000000f00 */
[----:B------:R-:W-:Y:S05]  /*1810*/  WARPSYNC.COLLECTIVE R29, `(.L_x_623) ;  /* 0x000000001d087348 */ /* 0x000fea0003c00000 */
[----:B------:R0:W1:Y:S02]  /*1820*/  SHFL.BFLY P5, R45, R44, R31, R34 ;  /* 0x0c00001f2c2d7389 */ /* 0x00006400000a0022 */
[----:B01----:R-:W-:Y:S05]  /*1830*/  ENDCOLLECTIVE ;  /* 0x000000000000791b */ /* 0x003fea0003800000 */
.L_x_623:
[----:B------:R-:W-:Y:S01]  /*1840*/  HFMA2 R31, -RZ, RZ, 0, 9.5367431640625e-07 ;  /* 0x00000010ff1f7431 */ /* 0x000fe200000001ff */
[----:B------:R-:W-:-:S05]  /*1850*/  MOV R40, R45 ;  /* 0x0000002d00287202 */ /* 0x000fca0000000f00 */
[----:B------:R-:W-:-:S05]  /*1860*/  FADD.FTZ R40, R43, R40 ;  /* 0x000000282b287221 */ /* 0x000fca0000010000 */
[----:B------:R-:W-:-:S07]  /*1870*/  MOV R44, R40 ;  /* 0x00000028002c7202 */ /* 0x000fce0000000f00 */
[----:B------:R-:W-:Y:S05]  /*1880*/  WARPSYNC.COLLECTIVE R29, `(.L_x_624) ;  /* 0x000000001d087348 */ /* 0x000fea0003c00000 */
[----:B------:R0:W1:Y:S02]  /*1890*/  SHFL.BFLY P5, R45, R44, R31, R34 ;  /* 0x0c00001f2c2d7389 */ /* 0x00006400000a0022 */
[----:B01----:R-:W-:Y:S05]  /*18a0*/  ENDCOLLECTIVE ;  /* 0x000000000000791b */ /* 0x003fea0003800000 */
.L_x_624:
[----:B------:R-:W-:Y:S05]  /*18b0*/  BRA `(.L_x_625) ;  /* 0xfffffff400707947 */ /* 0x000fea000383ffff */
.L_x_626:
        /* <DEDUP_REMOVED lines=12> */
.L_x_5925:


//--------------------- .text._ZN10layer_norm31ln_parallel_residual_fwd_kernelINS_13Kernel_traitsI6__halfS2_S2_S2_fjLj256ELj1ELj4ELj1ELj16ENS_18Kernel_traits_baseILj256ES2_S2_S2_S2_fjLj128EEEEELb0ELb1ELb1EEEvNS_9FwdParamsE --------------------------
	.section	.text._ZN10layer_norm31ln_parallel_residual_fwd_kernelINS_13Kernel_traitsI6__halfS2_S2_S2_fjLj256ELj1ELj4ELj1ELj16ENS_18Kernel_traits_baseILj256ES2_S2_S2_S2_fjLj128EEEEELb0ELb1ELb1EEEvNS_9FwdParamsE,"ax",@progbits
	.align	128
        .global         _ZN10layer_norm31ln_parallel_residual_fwd_kernelINS_13Kernel_traitsI6__halfS2_S2_S2_fjLj256ELj1ELj4ELj1ELj16ENS_18Kernel_traits_baseILj256ES2_S2_S2_S2_fjLj128EEEEELb0ELb1ELb1EEEvNS_9FwdParamsE
        .type           _ZN10layer_norm31ln_parallel_residual_fwd_kernelINS_13Kernel_traitsI6__halfS2_S2_S2_fjLj256ELj1ELj4ELj1ELj16ENS_18Kernel_traits_baseILj256ES2_S2_S2_S2_fjLj128EEEEELb0ELb1ELb1EEEvNS_9FwdParamsE,@function
        .size           _ZN10layer_norm31ln_parallel_residual_fwd_kernelINS_13Kernel_traitsI6__halfS2_S2_S2_fjLj256ELj1ELj4ELj1ELj16ENS_18Kernel_traits_baseILj256ES2_S2_S2_S2_fjLj128EEEEELb0ELb1ELb1EEEvNS_9FwdParamsE,(.L_x_5926 - _ZN10layer_norm31ln_parallel_residual_fwd_kernelINS_13Kernel_traitsI6__halfS2_S2_S2_fjLj256ELj1ELj4ELj1ELj16ENS_18Kernel_traits_baseILj256ES2_S2_S2_S2_fjLj128EEEEELb0ELb1ELb1EEEvNS_9FwdParamsE)
        .other          _ZN10layer_norm31ln_parallel_residual_fwd_kernelINS_13Kernel_traitsI6__halfS2_S2_S2_fjLj256ELj1ELj4ELj1ELj16ENS_18Kernel_traits_baseILj256ES2_S2_S2_S2_fjLj128EEEEELb0ELb1ELb1EEEvNS_9FwdParamsE,@"STO_CUDA_ENTRY STV_DEFAULT"
_ZN10layer_norm31ln_parallel_residual_fwd_kernelINS_13Kernel_traitsI6__halfS2_S2_S2_fjLj256ELj1ELj4ELj1ELj16ENS_18Kernel_traits_baseILj256ES2_S2_S2_S2_fjLj128EEEEELb0ELb1ELb1EEEvNS_9FwdParamsE:
.text._ZN10layer_norm31ln_parallel_residual_fwd_kernelINS_13Kernel_traitsI6__halfS2_S2_S2_fjLj256ELj1ELj4ELj1ELj16ENS_18Kernel_traits_baseILj256ES2_S2_S2_S2_fjLj128EEEEELb0ELb1ELb1EEEvNS_9FwdParamsE:
        /* <DEDUP_REMOVED lines=9> */
[----:B-1----:R-:W-:-:S11]  /*0090*/  SHF.L.U32 R0, R11, 0x4, RZ ;  /* 0x000000040b007819 */ /* 0x002fd600000006ff */
[----:B------:R-:W1:Y:S01]  /*00a0*/  @P0 LDC.64 R2, c[0x0][0x438] ;  /* 0x00010e00ff020b82 */ /* 0x000e620000000a00 */
[----:B------:R-:W-:Y:S02]  /*00b0*/  SHF.R.U32.HI R10, RZ, 0x5, R11 ;  /* 0x00000005ff0a7819 */ /* 0x000fe4000001160b */
[----:B------:R-:W-:Y:S02]  /*00c0*/  @!P0 CS2R R16, SRZ ;  /* 0x0000000000108805 */ /* 0x000fe4000001ff00 */
[----:B------:R-:W-:Y:S02]  /*00d0*/  LOP3.LUT R11, R11, 0x1f, RZ, 0xc0, !PT ;  /* 0x0000001f0b0b7812 */ /* 0x000fe400078ec0ff */
[----:B------:R-:W-:Y:S02]  /*00e0*/  @!P0 CS2R R18, SRZ ;  /* 0x0000000000128805 */ /* 0x000fe4000001ff00 */
[----:B------:R-:W-:Y:S01]  /*00f0*/  LOP3.LUT R0, R0, 0x1f0, RZ, 0xc0, !PT ;  /* 0x000001f000007812 */ /* 0x000fe200078ec0ff */
[----:B0-----:R-:W-:-:S03]  /*0100*/  USHF.L.U32 UR4, UR4, 0x2, URZ ;  /* 0x0000000204047899 */ /* 0x001fc600080006ff */
[----:B---3--:R-:W-:-:S04]  /*0110*/  IADD3 R12, P2, PT, R0, UR8, RZ ;  /* 0x00000008000c7c10 */ /* 0x008fc8000ff5e0ff */
[----:B------:R-:W-:Y:S02]  /*0120*/  IADD3.X R13, PT, PT, RZ, UR9, RZ, P2, !PT ;  /* 0x00000009ff0d7c10 */ /* 0x000fe400097fe4ff */
[----:B------:R-:W-:-:S04]  /*0130*/  LOP3.LUT R10, R10, UR4, RZ, 0xfc, !PT ;  /* 0x000000040a0a7c12 */ /* 0x000fc8000f8efcff */
[----:B----4-:R-:W-:Y:S01]  /*0140*/  ISETP.GE.AND P1, PT, R10, UR5, PT ;  /* 0x000000050a007c0c */ /* 0x010fe2000bf26270 */
[----:B-1----:R-:W-:-:S05]  /*0150*/  @P0 IMAD.WIDE.U32 R2, R11, 0x10, R2 ;  /* 0x000000100b020825 */ /* 0x002fca00078e0002 */
[----:B--2---:R0:W5:Y:S07]  /*0160*/  @P0 LDG.E.128 R16, desc[UR6][R2.64] ;  /* 0x0000000602100981 */ /* 0x00416e000c1e1d00 */
[----:B------:R-:W-:Y:S05]  /*0170*/  @P1 EXIT ;  /* 0x000000000000194d */ /* 0x000fea0003800000 */
[----:B------:R-:W2:Y:S01]  /*0180*/  LDG.E.128 R12, desc[UR6][R12.64] ;  /* 0x000000060c0c7981 */ /* 0x000ea2000c1e1d00 */
[----:B------:R-:W1:Y:S01]  /*0190*/  LDC.64 R20, c[0x0][0x398] ;  /* 0x0000e600ff147b82 */ /* 0x000e620000000a00 */
[----:B------:R-:W1:Y:S01]  /*01a0*/  LDCU.64 UR8, c[0x0][0x3a0] ;  /* 0x00007400ff0877ac */ /* 0x000e620008000a00 */
[--C-:B-----5:R-:W-:Y:S02]  /*01b0*/  HADD2.F32 R9, -RZ, R16.reuse.H0_H0 ;  /* 0x20000010ff097230 */ /* 0x120fe40000004100 */
[----:B------:R-:W-:Y:S01]  /*01c0*/  HADD2.F32 R8, -RZ, R16.H1_H1 ;  /* 0x30000010ff087230 */ /* 0x000fe20000004100 */
[----:B------:R-:W3:Y:S01]  /*01d0*/  LDCU.U8 UR4, c[0x0][0x410] ;  /* 0x00008200ff0477ac */ /* 0x000ee20008000000 */
[--C-:B------:R-:W-:Y:S02]  /*01e0*/  HADD2.F32 R7, -RZ, R17.reuse.H0_H0 ;  /* 0x20000011ff077230 */ /* 0x100fe40000004100 */
[----:B------:R-:W-:Y:S01]  /*01f0*/  HADD2.F32 R6, -RZ, R17.H1_H1 ;  /* 0x30000011ff067230 */ /* 0x000fe20000004100 */
[----:B------:R-:W4:Y:S01]  /*0200*/  LDCU UR5, c[0x0][0x388] ;  /* 0x00007100ff0577ac */ /* 0x000f220008000800 */
[----:B------:R-:W-:-:S02]  /*0210*/  HADD2.F32 R5, -RZ, R18.H0_H0 ;  /* 0x20000012ff057230 */ /* 0x000fc40000004100 */
[----:B------:R-:W-:Y:S01]  /*0220*/  HADD2.F32 R4, -RZ, R18.H1_H1 ;  /* 0x30000012ff047230 */ /* 0x000fe20000004100 */
[----:B------:R-:W1:Y:S01]  /*0230*/  LDCU.64 UR10, c[0x0][0x3a0] ;  /* 0x00007400ff0a77ac */ /* 0x000e620008000a00 */
[--C-:B0-----:R-:W-:Y:S02]  /*0240*/  HADD2.F32 R3, -RZ, R19.reuse.H0_H0 ;  /* 0x20000013ff037230 */ /* 0x101fe40000004100 */
[----:B------:R-:W-:Y:S01]  /*0250*/  HADD2.F32 R2, -RZ, R19.H1_H1 ;  /* 0x30000013ff027230 */ /* 0x000fe20000004100 */
[----:B---3--:R-:W-:Y:S02]  /*0260*/  ISETP.NE.AND P3, PT, RZ, UR4, PT ;  /* 0x00000004ff007c0c */ /* 0x008fe4000bf65270 */
[C---:B-1----:R-:W-:Y:S01]  /*0270*/  LOP3.LUT P0, RZ, R20.reuse, UR8, RZ, 0xfc, !PT ;  /* 0x0000000814ff7c12 */ /* 0x042fe2000f80fcff */
[----:B------:R-:W0:Y:S01]  /*0280*/  LDCU UR8, c[0x0][0x448] ;  /* 0x00008900ff0877ac */ /* 0x000e220008000800 */
[----:B------:R-:W-:Y:S02]  /*0290*/  ISETP.NE.U32.AND P1, PT, R20, RZ, PT ;  /* 0x000000ff1400720c */ /* 0x000fe40003f25070 */
[----:B------:R-:W-:-:S02]  /*02a0*/  LOP3.LUT P0, RZ, R21, UR9, RZ, 0xfc, P0 ;  /* 0x0000000915ff7c12 */ /* 0x000fc4000800fcff */
[----:B------:R-:W-:Y:S01]  /*02b0*/  ISETP.NE.AND.EX P1, PT, R21, RZ, PT, P1 ;  /* 0x000000ff1500720c */ /* 0x000fe20003f25310 */
[--C-:B--2---:R-:W-:Y:S02]  /*02c0*/  HADD2.F32 R0, -RZ, R12.reuse.H0_H0 ;  /* 0x2000000cff007230 */ /* 0x104fe40000004100 */
[----:B------:R-:W-:Y:S02]  /*02d0*/  HADD2.F32 R29, -RZ, R12.H1_H1 ;  /* 0x3000000cff1d7230 */ /* 0x000fe40000004100 */
[--C-:B------:R-:W-:Y:S02]  /*02e0*/  HADD2.F32 R28, -RZ, R13.reuse.H0_H0 ;  /* 0x2000000dff1c7230 */ /* 0x100fe40000004100 */
[----:B------:R-:W-:Y:S02]  /*02f0*/  HADD2.F32 R31, -RZ, R13.H1_H1 ;  /* 0x3000000dff1f7230 */ /* 0x000fe40000004100 */
[--C-:B------:R-:W-:Y:S02]  /*0300*/  HADD2.F32 R30, -RZ, R14.reuse.H0_H0 ;  /* 0x2000000eff1e7230 */ /* 0x100fe40000004100 */
[----:B------:R-:W-:-:S02]  /*0310*/  HADD2.F32 R41, -RZ, R14.H1_H1 ;  /* 0x3000000eff297230 */ /* 0x000fc40000004100 */
[--C-:B------:R-:W-:Y:S02]  /*0320*/  HADD2.F32 R40, -RZ, R15.reuse.H0_H0 ;  /* 0x2000000fff287230 */ /* 0x100fe40000004100 */
[----:B0---4-:R-:W-:-:S07]  /*0330*/  HADD2.F32 R43, -RZ, R15.H1_H1 ;  /* 0x3000000fff2b7230 */ /* 0x011fce0000004100 */
.L_x_632:
[----:B------:R-:W-:Y:S01]  /*0340*/  ISETP.NE.U32.AND P2, PT, RZ, UR10, PT ;  /* 0x0000000aff007c0c */ /* 0x000fe2000bf45070 */
[----:B------:R-:W0:Y:S01]  /*0350*/  @P1 LDC.64 R24, c[0x0][0x398] ;  /* 0x0000e600ff181b82 */ /* 0x000e220000000a00 */
[----:B------:R-:W-:Y:S02]  /*0360*/  IMAD R34, R10, UR5, RZ ;  /* 0x000000050a227c24 */ /* 0x000fe4000f8e02ff */
[----:B------:R-:W-:-:S03]  /*0370*/  ISETP.NE.AND.EX P2, PT, RZ, UR11, PT, P2 ;  /* 0x0000000bff007c0c */ /* 0x000fc6000bf45320 */
[----:B------:R-:W-:Y:S02]  /*0380*/  SHF.R.S32.HI R35, RZ, 0x1f, R34 ;  /* 0x0000001fff237819 */ /* 0x000fe40000011422 */
[----:B------:R-:W1:Y:S02]  /*0390*/  LDC.64 R32, c[0x0][0x390] ;  /* 0x0000e400ff207b82 */ /* 0x000e640000000a00 */
[----:B------:R-:W-:-:S04]  /*03a0*/  LEA.HI R34, R35, R34, RZ, 0x3 ;  /* 0x0000002223227211 */ /* 0x000fc800078f18ff */
[----:B------:R-:W-:Y:S02]  /*03b0*/  LEA.HI.SX32 R45, R34, R11, 0x1d ;  /* 0x0000000b222d7211 */ /* 0x000fe400078feaff */
[----:B------:R-:W2:Y:S03]  /*03c0*/  @P2 LDC.64 R26, c[0x0][0x3a0] ;  /* 0x0000e800ff1a2b82 */ /* 0x000ea60000000a00 */
[----:B0-----:R-:W-:-:S05]  /*03d0*/  @P1 IMAD.WIDE.U32 R34, R45, 0x10, R24 ;  /* 0x000000102d221825 */ /* 0x001fca00078e0018 */
[----:B------:R0:W5:Y:S01]  /*03e0*/  @P1 LDG.E.128 R12, desc[UR6][R34.64] ;  /* 0x00000006220c1981 */ /* 0x000162000c1e1d00 */
[----:B-1----:R-:W-:-:S04]  /*03f0*/  IMAD.WIDE.U32 R24, R45, 0x10, R32 ;  /* 0x000000102d187825 */ /* 0x002fc800078e0020 */
[----:B--2---:R-:W-:Y:S02]  /*0400*/  @P2 IMAD.WIDE.U32 R36, R45, 0x10, R26 ;  /* 0x000000102d242825 */ /* 0x004fe400078e001a */
[----:B------:R-:W5:Y:S04]  /*0410*/  LDG.E.128 R24, desc[UR6][R24.64] ;  /* 0x0000000618187981 */ /* 0x000f68000c1e1d00 */
[----:B------:R0:W5:Y:S01]  /*0420*/  @P2 LDG.E.128 R16, desc[UR6][R36.64] ;  /* 0x0000000624102981 */ /* 0x000162000c1e1d00 */
[----:B------:R-:W-:Y:S05]  /*0430*/  @!P1 BRA `(.L_x_627) ;  /* 0x00000004002c9947 */ /* 0x000fea0003800000 */
[----:B------:R-:W-:Y:S05]  /*0440*/  @!P2 BRA `(.L_x_628) ;  /* 0x0000000000b4a947 */ /* 0x000fea0003800000 */
[----:B-----5:R-:W-:Y:S02]  /*0450*/  HADD2.F32 R20, -RZ, R24.H0_H0 ;  /* 0x20000018ff147230 */ /* 0x020fe40000004100 */
[----:B------:R-:W-:Y:S02]  /*0460*/  HADD2.F32 R21, -RZ, R12.H0_H0 ;  /* 0x2000000cff157230 */ /* 0x000fe40000004100 */
[----:B------:R-:W-:Y:S02]  /*0470*/  HADD2.F32 R22, -RZ, R25.H0_H0 ;  /* 0x20000019ff167230 */ /* 0x000fe40000004100 */
[----:B------:R-:W-:Y:S02]  /*0480*/  HADD2.F32 R23, -RZ, R13.H0_H0 ;  /* 0x2000000dff177230 */ /* 0x000fe40000004100 */
[----:B------:R-:W-:Y:S01]  /*0490*/  FADD.FTZ R20, R20, R21 ;  /* 0x0000001514147221 */ /* 0x000fe20000010000 */
[----:B------:R-:W-:Y:S02]  /*04a0*/  HADD2.F32 R42, -RZ, R24.H1_H1 ;  /* 0x30000018ff2a7230 */ /* 0x000fe40000004100 */
[----:B------:R-:W-:-:S02]  /*04b0*/  HADD2.F32 R21, -RZ, R12.H1_H1 ;  /* 0x3000000cff157230 */ /* 0x000fc40000004100 */
[----:B------:R-:W-:Y:S01]  /*04c0*/  FADD.FTZ R22, R22, R23 ;  /* 0x0000001716167221 */ /* 0x000fe20000010000 */
[--C-:B0-----:R-:W-:Y:S02]  /*04d0*/  HADD2.F32 R34, -RZ, R27.reuse.H0_H0 ;  /* 0x2000001bff227230 */ /* 0x101fe40000004100 */
[----:B------:R-:W-:Y:S02]  /*04e0*/  HADD2.F32 R36, -RZ, R27.H1_H1 ;  /* 0x3000001bff247230 */ /* 0x000fe40000004100 */
[----:B------:R-:W-:Y:S01]  /*04f0*/  FADD.FTZ R42, R42, R21 ;  /* 0x000000152a2a7221 */ /* 0x000fe20000010000 */
[----:B------:R-:W-:Y:S02]  /*0500*/  HADD2.F32 R32, -RZ, R26.H1_H1 ;  /* 0x3000001aff207230 */ /* 0x000fe40000004100 */
[----:B------:R-:W-:Y:S02]  /*0510*/  HADD2.F32 R27, -RZ, R14.H1_H1 ;  /* 0x3000000eff1b7230 */ /* 0x000fe40000004100 */
[----:B------:R-:W-:-:S02]  /*0520*/  HADD2.F32 R35, -RZ, R25.H1_H1 ;  /* 0x30000019ff237230 */ /* 0x000fc40000004100 */
[----:B------:R-:W-:Y:S02]  /*0530*/  HADD2.F32 R25, -RZ, R26.H0_H0 ;  /* 0x2000001aff197230 */ /* 0x000fe40000004100 */
[----:B------:R-:W-:Y:S01]  /*0540*/  FADD.FTZ R51, R32, R27 ;  /* 0x0000001b20337221 */ /* 0x000fe20000010000 */
[----:B------:R-:W-:Y:S02]  /*0550*/  HADD2.F32 R23, -RZ, R15.H0_H0 ;  /* 0x2000000fff177230 */ /* 0x000fe40000004100 */
[----:B------:R-:W-:Y:S02]  /*0560*/  HADD2.F32 R24, -RZ, R13.H1_H1 ;  /* 0x3000000dff187230 */ /* 0x000fe40000004100 */
[----:B------:R-:W-:Y:S02]  /*0570*/  HADD2.F32 R26, -RZ, R14.H0_H0 ;  /* 0x2000000eff1a7230 */ /* 0x000fe40000004100 */
[----:B------:R-:W-:Y:S01]  /*0580*/  FADD.FTZ R23, R34, R23 ;  /* 0x0000001722177221 */ /* 0x000fe20000010000 */
[----:B------:R-:W-:-:S02]  /*0590*/  HADD2.F32 R33, -RZ, R16.H0_H0 ;  /* 0x20000010ff217230 */ /* 0x000fc40000004100 */
[----:B------:R-:W-:Y:S01]  /*05a0*/  FADD.FTZ R35, R35, R24 ;  /* 0x0000001823237221 */ /* 0x000fe20000010000 */
[----:B------:R-:W-:Y:S02]  /*05b0*/  HADD2.F32 R21, -RZ, R17.H0_H0 ;  /* 0x20000011ff157230 */ /* 0x000fe40000004100 */
[----:B------:R-:W-:Y:S01]  /*05c0*/  FADD.FTZ R25, R25, R26 ;  /* 0x0000001a19197221 */ /* 0x000fe20000010000 */
[----:B------:R-:W-:Y:S02]  /*05d0*/  HADD2.F32 R27, -RZ, R15.H1_H1 ;  /* 0x3000000fff1b7230 */ /* 0x000fe40000004100 */
        /* <DEDUP_REMOVED lines=20> */
.L_x_628:
[----:B-----5:R-:W-:Y:S02]  /*0720*/  HADD2.F32 R33, -RZ, R24.H0_H0 ;  /* 0x20000018ff217230 */ /* 0x020fe40000004100 */
[----:B0-----:R-:W-:Y:S02]  /*0730*/  HADD2.F32 R34, -RZ, R25.H0_H0 ;  /* 0x20000019ff227230 */ /* 0x001fe40000004100 */
[----:B------:R-:W-:Y:S02]  /*0740*/  HADD2.F32 R32, -RZ, R26.H0_H0 ;  /* 0x2000001aff207230 */ /* 0x000fe40000004100 */
[----:B------:R-:W-:Y:S02]  /*0750*/  HADD2.F32 R20, -RZ, R12.H0_H0 ;  /* 0x2000000cff147230 */ /* 0x000fe40000004100 */
[----:B------:R-:W-:Y:S02]  /*0760*/  HADD2.F32 R21, -RZ, R13.H0_H0 ;  /* 0x2000000dff157230 */ /* 0x000fe40000004100 */
[----:B------:R-:W-:-:S02]  /*0770*/  HADD2.F32 R23, -RZ, R14.H0_H0 ;  /* 0x2000000eff177230 */ /* 0x000fc40000004100 */
[----:B------:R-:W-:Y:S01]  /*0780*/  FADD.FTZ R33, R33, R20 ;  /* 0x0000001421217221 */ /* 0x000fe20000010000 */
[----:B------:R-:W-:Y:S02]  /*0790*/  HADD2.F32 R51, -RZ, R26.H1_H1 ;  /* 0x3000001aff337230 */ /* 0x000fe40000004100 */
[----:B------:R-:W-:Y:S01]  /*07a0*/  FADD.FTZ R34, R34, R21 ;  /* 0x0000001522227221 */ /* 0x000fe20000010000 */
[----:B------:R-:W-:Y:S02]  /*07b0*/  HADD2.F32 R26, -RZ, R27.H0_H0 ;  /* 0x2000001bff1a7230 */ /* 0x000fe40000004100 */
        /* <DEDUP_REMOVED lines=19> */
.L_x_627:
[----:B------:R-:W-:Y:S05]  /*08f0*/  @!P2 BRA `(.L_x_630) ;  /* 0x000000000074a947 */ /* 0x000fea0003800000 */
        /* <DEDUP_REMOVED lines=29> */
.L_x_630:
[--C-:B-----5:R-:W-:Y:S02]  /*0ad0*/  HADD2.F32 R32, -RZ, R26.reuse.H0_H0 ;  /* 0x2000001aff207230 */ /* 0x120fe40000004100 */
[----:B------:R-:W-:Y:S02]  /*0ae0*/  HADD2.F32 R51, -RZ, R26.H1_H1 ;  /* 0x3000001aff337230 */ /* 0x000fe40000004100 */
[----:B------:R-:W-:Y:S02]  /*0af0*/  HADD2.F32 R26, -RZ, R27.H0_H0 ;  /* 0x2000001bff1a7230 */ /* 0x000fe40000004100 */
[--C-:B------:R-:W-:Y:S02]  /*0b00*/  HADD2.F32 R33, -RZ, R24.reuse.H0_H0 ;  /* 0x20000018ff217230 */ /* 0x100fe40000004100 */
[----:B------:R-:W-:Y:S02]  /*0b10*/  HADD2.F32 R42, -RZ, R24.H1_H1 ;  /* 0x30000018ff2a7230 */ /* 0x000fe40000004100 */
[----:B0-----:R-:W-:-:S02]  /*0b20*/  HADD2.F32 R34, -RZ, R25.H0_H0 ;  /* 0x20000019ff227230 */ /* 0x001fc40000004100 */
[----:B------:R-:W-:Y:S02]  /*0b30*/  HADD2.F32 R35, -RZ, R25.H1_H1 ;  /* 0x30000019ff237230 */ /* 0x000fe40000004100 */
[----:B------:R-:W-:-:S07]  /*0b40*/  HADD2.F32 R27, -RZ, R27.H1_H1 ;  /* 0x3000001bff1b7230 */ /* 0x000fce0000004100 */
.L_x_629:
        /* <DEDUP_REMOVED lines=51> */
.L_x_644:
        /* <DEDUP_REMOVED lines=22> */
[----:B------:R-:W2:Y:S01]  /*0fe0*/  @!P2 LDC.64 R32, c[0x0][0x3c8] ;  /* 0x0000f200ff20ab82 */ /* 0x000ea20000000a00 */
[----:B------:R-:W-:Y:S01]  /*0ff0*/  FFMA.FTZ R44, R46, R40, R3 ;  /* 0x000000282e2c7223 */ /* 0x000fe20000010003 */
[----:B------:R-:W-:Y:S01]  /*1000*/  FFMA.FTZ R53, R51, R43, R2 ;  /* 0x0000002b33357223 */ /* 0x000fe20000010002 */
[----:B------:R-:W-:Y:S01]  /*1010*/  FFMA.FTZ R51, R27, R41, R4 ;  /* 0x000000291b337223 */ /* 0x000fe20000010004 */
[----:B------:R-:W-:Y:S01]  /*1020*/  FADD.FTZ R46, -R25, R35 ;  /* 0x00000023192e7221 */ /* 0x000fe20000010100 */
[----:B------:R-:W-:Y:S01]  /*1030*/  FFMA.FTZ R26, R26, R30, R5 ;  /* 0x0000001e1a1a7223 */ /* 0x000fe20000010005 */
[----:B------:R-:W-:Y:S01]  /*1040*/  FMUL.FTZ R24, R49, R24 ;  /* 0x0000001831187220 */ /* 0x000fe20000410000 */
[----:B------:R-:W-:Y:S01]  /*1050*/  F2FP.F16.F32.PACK_AB R27, R53, R44 ;  /* 0x0000002c351b723e */ /* 0x000fe200000000ff */
[C---:B------:R-:W-:Y:S01]  /*1060*/  FMUL.FTZ R44, R49.reuse, R34 ;  /* 0x00000022312c7220 */ /* 0x040fe20000410000 */
[----:B------:R-:W-:Y:S01]  /*1070*/  FMUL.FTZ R53, R49, R46 ;  /* 0x0000002e31357220 */ /* 0x000fe20000410000 */
[----:B------:R-:W3:Y:S01]  /*1080*/  LDC.64 R34, c[0x0][0x380] ;  /* 0x0000e000ff227b82 */ /* 0x000ee20000000a00 */
[----:B------:R-:W-:Y:S01]  /*1090*/  F2FP.F16.F32.PACK_AB R26, R51, R26 ;  /* 0x0000001a331a723e */ /* 0x000fe200000000ff */
[----:B------:R-:W-:Y:S01]  /*10a0*/  FMUL.FTZ R51, R49, R42 ;  /* 0x0000002a31337220 */ /* 0x000fe20000410000 */
[----:B------:R-:W-:Y:S01]  /*10b0*/  FFMA.FTZ R25, R44, R28, R7 ;  /* 0x0000001c2c197223 */ /* 0x000fe20000010007 */
[----:B------:R-:W-:Y:S01]  /*10c0*/  FFMA.FTZ R42, R53, R31, R6 ;  /* 0x0000001f352a7223 */ /* 0x000fe20000010006 */
[----:B------:R-:W-:Y:S01]  /*10d0*/  FFMA.FTZ R24, R24, R0, R9 ;  /* 0x0000000018187223 */ /* 0x000fe20000010009 */
[----:B------:R-:W-:Y:S01]  /*10e0*/  FFMA.FTZ R51, R51, R29, R8 ;  /* 0x0000001d33337223 */ /* 0x000fe20000010008 */
[----:B-1----:R-:W-:-:S02]  /*10f0*/  IMAD.WIDE.U32 R36, R45, 0x10, R36 ;  /* 0x000000102d247825 */ /* 0x002fc400078e0024 */
[----:B------:R-:W-:Y:S02]  /*1100*/  F2FP.F16.F32.PACK_AB R25, R42, R25 ;  /* 0x000000192a19723e */ /* 0x000fe400000000ff */
[----:B------:R-:W-:Y:S01]  /*1110*/  F2FP.F16.F32.PACK_AB R24, R51, R24 ;  /* 0x000000183318723e */ /* 0x000fe200000000ff */
[----:B--2---:R-:W-:-:S05]  /*1120*/  @!P2 IMAD.WIDE R32, R10, 0x4, R32 ;  /* 0x000000040a20a825 */ /* 0x004fca00078e0220 */
[----:B------:R0:W-:Y:S04]  /*1130*/  @!P2 STG.E desc[UR6][R32.64], R49 ;  /* 0x000000312000a986 */ /* 0x0001e8000c101906 */
[----:B------:R0:W-:Y:S01]  /*1140*/  STG.E.128 desc[UR6][R36.64], R24 ;  /* 0x0000001824007986 */ /* 0x0001e2000c101d06 */
[----:B---3--:R-:W-:-:S04]  /*1150*/  LEA R10, R34, R10, 0x2 ;  /* 0x0000000a220a7211 */ /* 0x008fc800078e10ff */
[----:B------:R-:W-:-:S13]  /*1160*/  ISETP.GE.AND P2, PT, R10, R35, PT ;  /* 0x000000230a00720c */ /* 0x000fda0003f46270 */
[----:B0-----:R-:W-:Y:S05]  /*1170*/  @!P2 BRA `(.L_x_632) ;  /* 0xfffffff00070a947 */ /* 0x001fea000383ffff */
[----:B------:R-:W-:Y:S05]  /*1180*/  EXIT ;  /* 0x000000000000794d */ /* 0x000fea0003800000 */
.L_x_631:
        /* <DEDUP_REMOVED lines=8> */
.L_x_634:
[----:B------:R-:W-:Y:S05]  /*1210*/  BSYNC B0 ;  /* 0x0000000000007941 */ /* 0x000fea0003800000 */
.L_x_633:
        /* <DEDUP_REMOVED lines=9> */
.L_x_635:
[----:B------:R-:W-:Y:S01]  /*12b0*/  HFMA2 R38, -RZ, RZ, 0, 2.384185791015625e-07 ;  /* 0x00000004ff267431 */ /* 0x000fe200000001ff */
[----:B------:R-:W-:-:S05]  /*12c0*/  MOV R25, R53 ;  /* 0x0000003500197202 */ /* 0x000fca0000000f00 */
[----:B------:R-:W-:-:S05]  /*12d0*/  FADD.FTZ R46, R44, R25 ;  /* 0x000000192c2e7221 */ /* 0x000fca0000010000 */
[----:B------:R-:W-:-:S07]  /*12e0*/  MOV R50, R46 ;  /* 0x0000002e00327202 */ /* 0x000fce0000000f00 */
[----:B------:R-:W-:Y:S05]  /*12f0*/  WARPSYNC.COLLECTIVE R36, `(.L_x_636) ;  /* 0x0000000024087348 */ /* 0x000fea0003c00000 */
[----:B------:R0:W1:Y:S02]  /*1300*/  SHFL.BFLY P4, R53, R50, R38, R37 ;  /* 0x0c00002632357389 */ /* 0x0000640000080025 */
[----:B01----:R-:W-:Y:S05]  /*1310*/  ENDCOLLECTIVE ;  /* 0x000000000000791b */ /* 0x003fea0003800000 */
.L_x_636:
[----:B------:R-:W-:Y:S01]  /*1320*/  HFMA2 R38, -RZ, RZ, 0, 4.76837158203125e-07 ;  /* 0x00000008ff267431 */ /* 0x000fe200000001ff */
[----:B------:R-:W-:-:S05]  /*1330*/  MOV R25, R53 ;  /* 0x0000003500197202 */ /* 0x000fca0000000f00 */
[----:B------:R-:W-:-:S05]  /*1340*/  FADD.FTZ R48, R46, R25 ;  /* 0x000000192e307221 */ /* 0x000fca0000010000 */
[----:B------:R-:W-:-:S07]  /*1350*/  MOV R50, R48 ;  /* 0x0000003000327202 */ /* 0x000fce0000000f00 */
[----:B------:R-:W-:Y:S05]  /*1360*/  WARPSYNC.COLLECTIVE R36, `(.L_x_637) ;  /* 0x0000000024087348 */ /* 0x000fea0003c00000 */
[----:B------:R0:W1:Y:S02]  /*1370*/  SHFL.BFLY P4, R53, R50, R38, R37 ;  /* 0x0c00002632357389 */ /* 0x0000640000080025 */
[----:B01----:R-:W-:Y:S05]  /*1380*/  ENDCOLLECTIVE ;  /* 0x000000000000791b */ /* 0x003fea0003800000 */
.L_x_637:
        /* <DEDUP_REMOVED lines=8> */
.L_x_638:
        /* <DEDUP_REMOVED lines=25> */
.L_x_639:
[----:B------:R-:W-:Y:S01]  /*15a0*/  HFMA2 R38, -RZ, RZ, 0, 1.1920928955078125e-07 ;  /* 0x00000002ff267431 */ /* 0x000fe200000001ff */
[----:B------:R-:W-:-:S05]  /*15b0*/  MOV R39, R53 ;  /* 0x0000003500277202 */ /* 0x000fca0000000f00 */
[----:B------:R-:W-:-:S05]  /*15c0*/  FADD.FTZ R39, R24, R39 ;  /* 0x0000002718277221 */ /* 0x000fca0000010000 */
[----:B------:R-:W-:-:S07]  /*15d0*/  MOV R50, R39 ;  /* 0x0000002700327202 */ /* 0x000fce0000000f00 */
[----:B------:R-:W-:Y:S05]  /*15e0*/  WARPSYNC.COLLECTIVE R36, `(.L_x_640) ;  /* 0x0000000024087348 */ /* 0x000fea0003c00000 */
[----:B------:R0:W1:Y:S02]  /*15f0*/  SHFL.BFLY P4, R53, R50, R38, R37 ;  /* 0x0c00002632357389 */ /* 0x0000640000080025 */
[----:B01----:R-:W-:Y:S05]  /*1600*/  ENDCOLLECTIVE ;  /* 0x000000000000791b */ /* 0x003fea0003800000 */
.L_x_640:
[----:B------:R-:W-:Y:S01]  /*1610*/  HFMA2 R38, -RZ, RZ, 0, 2.384185791015625e-07 ;  /* 0x00000004ff267431 */ /* 0x000fe200000001ff */
[----:B------:R-:W-:-:S05]  /*1620*/  MOV R44, R53 ;  /* 0x00000035002c7202 */ /* 0x000fca0000000f00 */
[----:B------:R-:W-:-:S05]  /*1630*/  FADD.FTZ R44, R39, R44 ;  /* 0x0000002c272c7221 */ /* 0x000fca0000010000 */
[----:B------:R-:W-:-:S07]  /*1640*/  MOV R50, R44 ;  /* 0x0000002c00327202 */ /* 0x000fce0000000f00 */
[----:B------:R-:W-:Y:S05]  /*1650*/  WARPSYNC.COLLECTIVE R36, `(.L_x_641) ;  /* 0x0000000024087348 */ /* 0x000fea0003c00000 */
[----:B------:R0:W1:Y:S02]  /*1660*/  SHFL.BFLY P4, R53, R50, R38, R37 ;  /* 0x0c00002632357389 */ /* 0x0000640000080025 */
[----:B01----:R-:W-:Y:S05]  /*1670*/  ENDCOLLECTIVE ;  /* 0x000000000000791b */ /* 0x003fea0003800000 */
.L_x_641:
[----:B------:R-:W-:Y:S01]  /*1680*/  HFMA2 R38, -RZ, RZ, 0, 4.76837158203125e-07 ;  /* 0x00000008ff267431 */ /* 0x000fe200000001ff */
[----:B------:R-:W-:-:S05]  /*1690*/  MOV R49, R53 ;  /* 0x0000003500317202 */ /* 0x000fca0000000f00 */
[----:B------:R-:W-:-:S05]  /*16a0*/  FADD.FTZ R49, R44, R49 ;  /* 0x000000312c317221 */ /* 0x000fca0000010000 */
[----:B------:R-:W-:-:S07]  /*16b0*/  MOV R50, R49 ;  /* 0x0000003100327202 */ /* 0x000fce0000000f00 */
[----:B------:R-:W-:Y:S05]  /*16c0*/  WARPSYNC.COLLECTIVE R36, `(.L_x_642) ;  /* 0x0000000024087348 */ /* 0x000fea0003c00000 */
[----:B------:R0:W1:Y:S02]  /*16d0*/  SHFL.BFLY P4, R53, R50, R38, R37 ;  /* 0x0c00002632357389 */ /* 0x0000640000080025 */
[----:B01----:R-:W-:Y:S05]  /*16e0*/  ENDCOLLECTIVE ;  /* 0x000000000000791b */ /* 0x003fea0003800000 */
.L_x_642:
[----:B------:R-:W-:Y:S01]  /*16f0*/  HFMA2 R38, -RZ, RZ, 0, 9.5367431640625e-07 ;  /* 0x00000010ff267431 */ /* 0x000fe200000001ff */
[----:B------:R-:W-:-:S05]  /*1700*/  MOV R46, R53 ;  /* 0x00000035002e7202 */ /* 0x000fca0000000f00 */
[----:B------:R-:W-:-:S05]  /*1710*/  FADD.FTZ R46, R49, R46 ;  /* 0x0000002e312e7221 */ /* 0x000fca0000010000 */
[----:B------:R-:W-:-:S07]  /*1720*/  MOV R50, R46 ;  /* 0x0000002e00327202 */ /* 0x000fce0000000f00 */
[----:B------:R-:W-:Y:S05]  /*1730*/  WARPSYNC.COLLECTIVE R36, `(.L_x_643) ;  /* 0x0000000024087348 */ /* 0x000fea0003c00000 */
[----:B------:R0:W1:Y:S02]  /*1740*/  SHFL.BFLY P4, R53, R50, R38, R37 ;  /* 0x0c00002632357389 */ /* 0x0000640000080025 */
[----:B01----:R-:W-:Y:S05]  /*1750*/  ENDCOLLECTIVE ;  /* 0x000000000000791b */ /* 0x003fea0003800000 */
.L_x_643:
[----:B------:R-:W-:Y:S05]  /*1760*/  BRA `(.L_x_644) ;  /* 0xfffffff400c47947 */ /* 0x000fea000383ffff */
.L_x_645:
        /* <DEDUP_REMOVED lines=9> */
.L_x_5926:


//--------------------- .text._ZN10layer_norm31ln_parallel_residual_fwd_kernelINS_13Kernel_traitsI6__halfS2_S2_S2_fjLj256ELj1ELj4ELj1ELj16ENS_18Kernel_traits_baseILj256ES2_S2_S2_S2_fjLj128EEEEELb1ELb0ELb0EEEvNS_9FwdParamsE --------------------------
	.section	.text._ZN10layer_norm31ln_parallel_residual_fwd_kernelINS_13Kernel_traitsI6__halfS2_S2_S2_fjLj256ELj1ELj4ELj1ELj16ENS_18Kernel_traits_baseILj256ES2_S2_S2_S2_fjLj128EEEEELb1ELb0ELb0EEEvNS_9FwdParamsE,"ax",@progbits
	.align	128
        .global         _ZN10layer_norm31ln_parallel_residual_fwd_kernelINS_13Kernel_traitsI6__halfS2_S2_S2_fjLj256ELj1ELj4ELj1ELj16ENS_18Kernel_traits_baseILj256ES2_S2_S2_S2_fjLj128EEEEELb1ELb0ELb0EEEvNS_9FwdParamsE
        .type           _ZN10layer_norm31ln_parallel_residual_fwd_kernelINS_13Kernel_traitsI6__halfS2_S2_S2_fjLj256ELj1ELj4ELj1ELj16ENS_18Kernel_traits_baseILj256ES2_S2_S2_S2_fjLj128EEEEELb1ELb0ELb0EEEvNS_9FwdParamsE,@function
        .size           _ZN10layer_norm31ln_parallel_residual_fwd_kernelINS_13Kernel_traitsI6__halfS2_S2_S2_fjLj256ELj1ELj4ELj1ELj16ENS_18Kernel_traits_baseILj256ES2_S2_S2_S2_fjLj128EEEEELb1ELb0ELb0EEEvNS_9FwdParamsE,(.L_x_5927 - _ZN10layer_norm31ln_parallel_residual_fwd_kernelINS_13Kernel_traitsI6__halfS2_S2_S2_fjLj256ELj1ELj4ELj1ELj16ENS_18Kernel_traits_baseILj256ES2_S2_S2_S2_fjLj128EEEEELb1ELb0ELb0EEEvNS_9FwdParamsE)
        .other          _ZN10layer_norm31ln_parallel_residual_fwd_kernelINS_13Kernel_traitsI6__halfS2_S2_S2_fjLj256ELj1ELj4ELj1ELj16ENS_18Kernel_traits_baseILj256ES2_S2_S2_S2_fjLj128EEEEELb1ELb0ELb0EEEvNS_9FwdParamsE,@"STO_CUDA_ENTRY STV_DEFAULT"
_ZN10layer_norm31ln_parallel_residual_fwd_kernelINS_13Kernel_traitsI6__halfS2_S2_S2_fjLj256ELj1ELj4ELj1ELj16ENS_18Kernel_traits_baseILj256ES2_S2_S2_S2_fjLj128EEEEELb1ELb0ELb0EEEvNS_9FwdParamsE:
.text._ZN10layer_norm31ln_parallel_residual_fwd_kernelINS_13Kernel_traitsI6__halfS2_S2_S2_fjLj256ELj1ELj4ELj1ELj16ENS_18Kernel_traits_baseILj256ES2_S2_S2_S2_fjLj128EEEEELb1ELb0ELb0EEEvNS_9FwdParamsE:
[----:B------:R-:W-:Y:S01]  /*0000*/  LDC R1, c[0x0][0x37c] ;  /* 0x0000df00ff017b82 */ /* 0x000fe20000000800 */
[----:B------:R-:W0:Y:S01]  /*0010*/  LDCU.U8 UR4, c[0x0][0x464] ;  /* 0x00008c80ff0477ac */ /* 0x000e220008000000 */
[----:B------:R-:W1:Y:S01]  /*0020*/  LDCU.64 UR6, c[0x0][0x450] ;  /* 0x00008a00ff0677ac */ /* 0x000e620008000a00 */
[----:B------:R-:W2:Y:S05]  /*0030*/  LDCU.64 UR8, c[0x0][0x358] ;  /* 0x00006b00ff0877ac */ /* 0x000eaa0008000a00 */
[----:B------:R-:W3:Y:S08]  /*0040*/  LDC R0, c[0x0][0x458] ;  /* 0x00011600ff007b82 */ /* 0x000ef00000000800 */
[----:B------:R-:W4:Y:S01]  /*0050*/  LDC R9, c[0x0][0x45c] ;  /* 0x00011700ff097b82 */ /* 0x000f220000000800 */
[----:B0-----:R-:W-:-:S02]  /*0060*/  ISETP.NE.AND P3, PT, RZ, UR4, PT ;  /* 0x00000004ff007c0c */ /* 0x001fc4000bf65270 */
[----:B-1----:R-:W-:Y:S01]  /*0070*/  MOV R2, UR6 ;  /* 0x0000000600027c02 */ /* 0x002fe20008000f00 */
[----:B------:R-:W-:Y:S01]  /*0080*/  IMAD.U32 R3, RZ, RZ, UR7 ;  /* 0x00000007ff037e24 */ /* 0x000fe2000f8e00ff */
[----:B------:R-:W0:Y:S03]  /*0090*/  S2R R44, SR_TID.X ;  /* 0x00000000002c7919 */ /* 0x000e260000002100 */
[----:B------:R-:W1:Y:S06]  /*00a0*/  LDC R11, c[0x0][0x388] ;  /* 0x0000e200ff0b7b82 */ /* 0x000e6c0000000800 */
[----:B--2---:R-:W2:Y:S01]  /*00b0*/  @P3 LDG.E.64 R2, desc[UR8][R2.64] ;  /* 0x0000000802023981 */ /* 0x004ea2000c1e1b00 */
[----:B---3--:R-:W-:Y:S01]  /*00c0*/  @P3 MOV R4, R0 ;  /* 0x0000000000043202 */ /* 0x008fe20000000f00 */
[----:B------:R-:W3:Y:S01]  /*00d0*/  S2UR UR5, SR_CTAID.X ;  /* 0x00000000000579c3 */ /* 0x000ee20000002500 */
[----:B----4-:R-:W-:-:S07]  /*00e0*/  @P3 IMAD.MOV.U32 R5, RZ, RZ, R9 ;  /* 0x000000ffff053224 */ /* 0x010fce00078e0009 */
[----:B------:R-:W4:Y:S01]  /*00f0*/  LDC R7, c[0x0][0x360] ;  /* 0x0000d800ff077b82 */ /* 0x000f220000000800 */
[----:B------:R-:W5:Y:S01]  /*0100*/  @P3 LDG.E.64 R4, desc[UR8][R4.64] ;  /* 0x0000000804043981 */ /* 0x000f62000c1e1b00 */
[----:B------:R-:W-:Y:S01]  /*0110*/  BSSY.RECONVERGENT B0, `(.L_x_646) ;  /* 0x000002c000007945 */ /* 0x000fe20003800200 */
[----:B-1----:R-:W-:-:S05]  /*0120*/  SHF.R.S32.HI R6, RZ, 0x1f, R11 ;  /* 0x0000001fff067819 */ /* 0x002fca000001140b */
[----:B------:R-:W1:Y:S01]  /*0130*/  @P3 LDC R29, c[0x0][0x460] ;  /* 0x00011800ff1d3b82 */ /* 0x000e620000000800 */
[----:B------:R-:W-:Y:S02]  /*0140*/  LEA.HI R6, R6, R11, RZ, 0x3 ;  /* 0x0000000b06067211 */ /* 0x000fe400078f18ff */
[----:B0-----:R-:W-:Y:S01]  /*0150*/  LOP3.LUT R46, R44, 0x1f, RZ, 0xc0, !PT ;  /* 0x0000001f2c2e7812 */ /* 0x001fe200078ec0ff */
[----:B---3--:R-:W-:Y:S01]  /*0160*/  USHF.L.U32 UR4, UR5, 0x2, URZ ;  /* 0x0000000205047899 */ /* 0x008fe200080006ff */
[----:B------:R-:W-:Y:S02]  /*0170*/  SHF.R.U32.HI R11, RZ, 0x5, R44 ;  /* 0x00000005ff0b7819 */ /* 0x000fe4000001162c */
[----:B------:R-:W-:-:S03]  /*0180*/  LOP3.LUT R45, RZ, R46, RZ, 0x33, !PT ;  /* 0x0000002eff2d7212 */ /* 0x000fc600078e33ff */
[----:B------:R-:W-:Y:S02]  /*0190*/  LOP3.LUT R11, R11, UR4, RZ, 0xfc, !PT ;  /* 0x000000040b0b7c12 */ /* 0x000fe4000f8efcff */
[----:B------:R-:W-:Y:S01]  /*01a0*/  LEA.HI.SX32 R45, R6, R45, 0x1d ;  /* 0x0000002d062d7211 */ /* 0x000fe200078feaff */
[----:B----4-:R-:W-:-:S03]  /*01b0*/  IMAD R44, R7, UR5, R44 ;  /* 0x00000005072c7c24 */ /* 0x010fc6000f8e022c */
[----:B------:R-:W-:Y:S02]  /*01c0*/  ISETP.GT.U32.AND P2, PT, R45, -0x21, PT ;  /* 0xffffffdf2d00780c */ /* 0x000fe40003f44070 */
        /* <DEDUP_REMOVED lines=32> */
.L_x_647:
[----:B------:R-:W-:Y:S05]  /*03d0*/  BSYNC.RECONVERGENT B0 ;  /* 0x0000000000007941 */ /* 0x000fea0003800200 */
.L_x_646:
        /* <DEDUP_REMOVED lines=22> */
[----:B------:R-:W-:Y:S01]  /*0540*/  IMAD.HI.U32 R3, R10, -0x2daee0ad, RZ ;  /* 0xd2511f530a037827 */ /* 0x000fe200078e00ff */
[----:B------:R-:W-:Y:S01]  /*0550*/  LOP3.LUT R2, R9, UR6, R2, 0x96, !PT ;  /* 0x0000000609027c12 */ /* 0x000fe2000f8e9602 */
[----:B------:R-:W1:Y:S02]  /*0560*/  LDCU UR32, c[0x0][0x388] ;  /* 0x00007100ff2077ac */ /* 0x000e640008000800 */
[----:B------:R-:W-:Y:S01]  /*0570*/  IMAD R5, R44, -0x326172a9, RZ ;  /* 0xcd9e8d572c057824 */ /* 0x000fe200078e02ff */
[----:B------:R-:W-:Y:S01]  /*0580*/  LOP3.LUT R3, R3, UR7, RZ, 0x3c, !PT ;  /* 0x0000000703037c12 */ /* 0x000fe2000f8e3cff */
[----:B------:R-:W-:Y:S01]  /*0590*/  IMAD R7, R10, -0x2daee0ad, RZ ;  /* 0xd2511f530a077824 */ /* 0x000fe200078e02ff */
[----:B------:R-:W2:Y:S01]  /*05a0*/  LDCU UR5, c[0x0][0x448] ;  /* 0x00008900ff0577ac */ /* 0x000ea20008000800 */
[C---:B------:R-:W-:Y:S01]  /*05b0*/  IMAD.HI.U32 R6, R2.reuse, -0x2daee0ad, RZ ;  /* 0xd2511f5302067827 */ /* 0x040fe200078e00ff */
[----:B------:R-:W3:Y:S03]  /*05c0*/  LDCU.64 UR10, c[0x0][0x398] ;  /* 0x00007300ff0a77ac */ /* 0x000ee60008000a00 */
[----:B------:R-:W-:Y:S01]  /*05d0*/  IMAD.HI.U32 R4, R3, -0x326172a9, RZ ;  /* 0xcd9e8d5703047827 */ /* 0x000fe200078e00ff */
[----:B------:R-:W-:Y:S01]  /*05e0*/  LOP3.LUT R6, R7, UR15, R6, 0x96, !PT ;  /* 0x0000000f07067c12 */ /* 0x000fe2000f8e9606 */
[----:B------:R-:W4:Y:S02]  /*05f0*/  LDCU.64 UR12, c[0x0][0x3a0] ;  /* 0x00007400ff0c77ac */ /* 0x000f240008000a00 */
        /* <DEDUP_REMOVED lines=49> */
[----:B------:R-:W-:Y:S01]  /*0910*/  IMAD.MOV.U32 R7, RZ, RZ, RZ ;  /* 0x000000ffff077224 */ /* 0x000fe200078e00ff */
[----:B------:R-:W-:Y:S01]  /*0920*/  LOP3.LUT R54, R5, UR30, R54, 0x96, !PT ;  /* 0x0000001e05367c12 */ /* 0x000fe2000f8e9636 */
[----:B------:R-:W-:Y:S02]  /*0930*/  IMAD R8, R2, -0x2daee0ad, RZ ;  /* 0xd2511f5302087824 */ /* 0x000fe400078e02ff */
[----:B-1234-:R-:W-:-:S07]  /*0940*/  IMAD R60, R4, -0x326172a9, RZ ;  /* 0xcd9e8d57043c7824 */ /* 0x01efce00078e02ff */
.L_x_750:
        /* <DEDUP_REMOVED lines=21> */
[----:B------:R-:W-:Y:S02]  /*0aa0*/  HFMA2 R50, -RZ, RZ, 0, 1.1920928955078125e-07 ;  /* 0x00000002ff327431 */ /* 0x000fe400000001ff */
[----:B------:R-:W-:-:S09]  /*0ab0*/  IMAD.MOV.U32 R6, RZ, RZ, R60 ;  /* 0x000000ffff067224 */ /* 0x000fd200078e003c */
[----:B0-----:R-:W-:Y:S05]  /*0ac0*/  @!P2 BRA `(.L_x_652) ;  /* 0x000000040000a947 */ /* 0x001fea0003800000 */
        /* <DEDUP_REMOVED lines=8> */
.L_x_653:
        /* <DEDUP_REMOVED lines=13> */
.L_x_655:
[----:B------:R-:W-:Y:S05]  /*0c20*/  BSYNC.RECONVERGENT B3 ;  /* 0x0000000000037941 */ /* 0x000fea0003800200 */
.L_x_654:
        /* <DEDUP_REMOVED lines=39> */
[----:B------:R-:W-:Y:S01]  /*0ea0*/  IMAD.MOV.U32 R50, RZ, RZ, RZ ;  /* 0x000000ffff327224 */ /* 0x000fe200078e00ff */
[----:B------:R-:W-:Y:S02]  /*0eb0*/  LOP3.LUT R55, R40, UR31, R43, 0x96, !PT ;  /* 0x0000001f28377c12 */ /* 0x000fe4000f8e962b */
[----:B------:R-:W-:-:S07]  /*0ec0*/  MOV R8, R42 ;  /* 0x0000002a00087202 */ /* 0x000fce0000000f00 */
.L_x_652:
[----:B------:R-:W-:Y:S05]  /*0ed0*/  BSYNC.RECONVERGENT B2 ;  /* 0x0000000000027941 */ /* 0x000fea0003800200 */
.L_x_651:
[----:B------:R-:W0:Y:S01]  /*0ee0*/  LDC R62, c[0x0][0x408] ;  /* 0x00010200ff3e7b82 */ /* 0x000e220000000800 */
[----:B------:R-:W-:Y:S01]  /*0ef0*/  I2FP.F32.U32 R6, R6 ;  /* 0x0000000600067245 */ /* 0x000fe20000201000 */
[----:B------:R-:W-:Y:S02]  /*0f00*/  HFMA2 R61, -RZ, RZ, 0.1171875, 0 ;  /* 0x2f800000ff3d7431 */ /* 0x000fe400000001ff */
[----:B-----5:R-:W-:-:S03]  /*0f10*/  HADD2.F32 R41, -RZ, R36.H0_H0 ;  /* 0x20000024ff297230 */ /* 0x020fc60000004100 */
        /* <DEDUP_REMOVED lines=23> */
.L_x_659:
        /* <DEDUP_REMOVED lines=13> */
.L_x_661:
[----:B------:R-:W-:Y:S05]  /*1160*/  BSYNC.RECONVERGENT B3 ;  /* 0x0000000000037941 */ /* 0x000fea0003800200 */
.L_x_660:
        /* <DEDUP_REMOVED lines=43> */
.L_x_658:
[----:B------:R-:W-:Y:S05]  /*1420*/  BSYNC.RECONVERGENT B2 ;  /* 0x0000000000027941 */ /* 0x000fea0003800200 */
.L_x_657:
[----:B------:R-:W-:Y:S01]  /*1430*/  I2FP.F32.U32 R8, R40 ;  /* 0x0000002800087245 */ /* 0x000fe20000201000 */
[----:B------:R-:W-:Y:S01]  /*1440*/  HADD2.F32 R41, -RZ, R28.H0_H0 ;  /* 0x2000001cff297230 */ /* 0x000fe20000004100 */
[-C--:B------:R-:W-:Y:S02]  /*1450*/  @P1 MOV R50, R5.reuse ;  /* 0x0000000500321202 */ /* 0x080fe40000000f00 */
[----:B------:R-:W-:Y:S01]  /*1460*/  @!P1 MOV R50, R5 ;  /* 0x0000000500329202 */ /* 0x000fe20000000f00 */
[----:B------:R-:W-:Y:S01]  /*1470*/  FFMA.FTZ R8, R8, R61, 1.1641532182693481445e-10 ;  /* 0x2f00000008087423 */ /* 0x000fe2000001003d */
[----:B------:R-:W-:-:S04]  /*1480*/  FMUL.FTZ R41, R41, R62 ;  /* 0x0000003e29297220 */ /* 0x000fc80000410000 */
[----:B------:R-:W-:Y:S01]  /*1490*/  FSETP.GTU.FTZ.AND P2, PT, R8, R63, PT ;  /* 0x0000003f0800720b */ /* 0x000fe20003f5c000 */
[--C-:B------:R-:W-:Y:S02]  /*14a0*/  @P1 IMAD.MOV.U32 R8, RZ, RZ, R42.reuse ;  /* 0x000000ffff081224 */ /* 0x100fe400078e002a */
[----:B------:R-:W-:Y:S01]  /*14b0*/  @!P1 IMAD.MOV.U32 R8, RZ, RZ, R42 ;  /* 0x000000ffff089224 */ /* 0x000fe200078e002a */
[----:B------:R-:W-:Y:S01]  /*14c0*/  FSEL R43, R41, RZ, !P2 ;  /* 0x000000ff292b7208 */ /* 0x000fe20005000000 */
[----:B------:R-:W-:Y:S01]  /*14d0*/  @P1 HADD2.F32 R41, -RZ, R32.H0_H0 ;  /* 0x20000020ff291230 */ /* 0x000fe20000004100 */
[----:B------:R-:W-:-:S03]  /*14e0*/  SEL R5, RZ, 0x1, P2 ;  /* 0x00000001ff057807 */ /* 0x000fc60001000000 */
[----:B------:R-:W-:-:S04]  /*14f0*/  @P1 FADD.FTZ R40, R43, R6 ;  /* 0x000000062b281221 */ /* 0x000fc80000010000 */
[----:B------:R-:W-:-:S04]  /*1500*/  @P1 FADD.FTZ R6, R40, R41 ;  /* 0x0000002928061221 */ /* 0x000fc80000010000 */
[----:B------:R-:W-:Y:S01]  /*1510*/  @!P1 FADD.FTZ R6, R43, R6 ;  /* 0x000000062b069221 */ /* 0x000fe20000010000 */
[----:B------:R-:W-:Y:S06]  /*1520*/  BRA `(.L_x_662) ;  /* 0x0000000000087947 */ /* 0x000fec0003800000 */
.L_x_656:
[----:B------:R-:W-:-:S05]  /*1530*/  @P1 HADD2.F32 R41, -RZ, R32.H0_H0 ;  /* 0x20000020ff291230 */ /* 0x000fca0000004100 */
[----:B------:R-:W-:-:S07]  /*1540*/  @P1 FADD.FTZ R6, R41, R6 ;  /* 0x0000000629061221 */ /* 0x000fce0000010000 */
.L_x_662:
        /* <DEDUP_REMOVED lines=13> */
.L_x_665:
        /* <DEDUP_REMOVED lines=13> */
.L_x_667:
[----:B------:R-:W-:Y:S05]  /*16f0*/  BSYNC.RECONVERGENT B3 ;  /* 0x0000000000037941 */ /* 0x000fea0003800200 */
.L_x_666:
        /* <DEDUP_REMOVED lines=43> */
.L_x_664:
[----:B------:R-:W-:Y:S05]  /*19b0*/  BSYNC.RECONVERGENT B2 ;  /* 0x0000000000027941 */ /* 0x000fea0003800200 */
.L_x_663:
[----:B------:R-:W-:Y:S01]  /*19c0*/  I2FP.F32.U32 R42, R41 ;  /* 0x00000029002a7245 */ /* 0x000fe20000201000 */
[----:B------:R-:W-:-:S04]  /*19d0*/  HADD2.F32 R41, -RZ, R36.H1_H1 ;  /* 0x30000024ff297230 */ /* 0x000fc80000004100 */
        /* <DEDUP_REMOVED lines=9> */
[----:B------:R-:W-:Y:S01]  /*1a70*/  IMAD.MOV.U32 R36, RZ, RZ, R60 ;  /* 0x000000ffff247224 */ /* 0x000fe200078e003c */
[----:B------:R-:W-:-:S08]  /*1a80*/  MOV R42, R8 ;  /* 0x00000008002a7202 */ /* 0x000fd00000000f00 */
        /* <DEDUP_REMOVED lines=11> */
.L_x_671:
        /* <DEDUP_REMOVED lines=13> */
.L_x_673:
[----:B------:R-:W-:Y:S05]  /*1c10*/  BSYNC.RECONVERGENT B3 ;  /* 0x0000000000037941 */ /* 0x000fea0003800200 */
.L_x_672:
[----:B------:R-:W-:Y:S01]  /*1c20*/  IMAD.WIDE.U32 R42, R44, -0x326172a9, RZ ;  /* 0xcd9e8d572c2a7825 */ /* 0x000fe200078e00ff */
[----:B------:R-:W-:Y:S02]  /*1c30*/  LOP3.LUT R40, R7, UR7, R55, 0x96, !PT ;  /* 0x0000000707287c12 */ /* 0x000fe4000f8e9637 */
[----:B------:R-:W-:Y:S01]  /*1c40*/  MOV R36, R8 ;  /* 0x0000000800247202 */ /* 0x000fe20000000f00 */
        /* <DEDUP_REMOVED lines=39> */
[----:B------:R-:W-:-:S07]  /*1ec0*/  IMAD.MOV.U32 R42, RZ, RZ, R40 ;  /* 0x000000ffff2a7224 */ /* 0x000fce00078e0028 */
.L_x_670:
[----:B------:R-:W-:Y:S05]  /*1ed0*/  BSYNC.RECONVERGENT B2 ;  /* 0x0000000000027941 */ /* 0x000fea0003800200 */
.L_x_669:
[----:B------:R-:W-:Y:S01]  /*1ee0*/  I2FP.F32.U32 R8, R36 ;  /* 0x0000002400087245 */ /* 0x000fe20000201000 */
[----:B------:R-:W-:Y:S02]  /*1ef0*/  HADD2.F32 R41, -RZ, R28.H1_H1 ;  /* 0x3000001cff297230 */ /* 0x000fe40000004100 */
[--C-:B------:R-:W-:Y:S02]  /*1f00*/  @P1 IMAD.MOV.U32 R40, RZ, RZ, R4.reuse ;  /* 0x000000ffff281224 */ /* 0x100fe400078e0004 */
[----:B------:R-:W-:Y:S01]  /*1f10*/  FFMA.FTZ R8, R8, R61, 1.1641532182693481445e-10 ;  /* 0x2f00000008087423 */ /* 0x000fe2000001003d */
[----:B------:R-:W-:Y:S01]  /*1f20*/  FMUL.FTZ R41, R41, R62 ;  /* 0x0000003e29297220 */ /* 0x000fe20000410000 */
[----:B------:R-:W-:-:S03]  /*1f30*/  @!P1 IMAD.MOV.U32 R40, RZ, RZ, R4 ;  /* 0x000000ffff289224 */ /* 0x000fc600078e0004 */
[----:B------:R-:W-:Y:S02]  /*1f40*/  FSETP.GTU.FTZ.AND P2, PT, R8, R63, PT ;  /* 0x0000003f0800720b */ /* 0x000fe40003f5c000 */
[-C--:B------:R-:W-:Y:S02]  /*1f50*/  @P1 MOV R8, R42.reuse ;  /* 0x0000002a00081202 */ /* 0x080fe40000000f00 */
[----:B------:R-:W-:Y:S01]  /*1f60*/  FSEL R50, R41, RZ, !P2 ;  /* 0x000000ff29327208 */ /* 0x000fe20005000000 */
[----:B------:R-:W-:Y:S01]  /*1f70*/  @P1 HADD2.F32 R41, -RZ, R32.H1_H1 ;  /* 0x30000020ff291230 */ /* 0x000fe20000004100 */
[----:B------:R-:W-:Y:S02]  /*1f80*/  @!P1 MOV R8, R42 ;  /* 0x0000002a00089202 */ /* 0x000fe40000000f00 */
[----:B------:R-:W-:Y:S01]  /*1f90*/  SEL R4, RZ, 0x1, P2 ;  /* 0x00000001ff047807 */ /* 0x000fe20001000000 */
[----:B------:R-:W-:-:S04]  /*1fa0*/  @P1 FADD.FTZ R36, R50, R51 ;  /* 0x0000003332241221 */ /* 0x000fc80000010000 */
[----:B------:R-:W-:-:S04]  /*1fb0*/  @P1 FADD.FTZ R51, R36, R41 ;  /* 0x0000002924331221 */ /* 0x000fc80000010000 */
[----:B------:R-:W-:Y:S01]  /*1fc0*/  @!P1 FADD.FTZ R51, R50, R51 ;  /* 0x0000003332339221 */ /* 0x000fe20000010000 */
[----:B------:R-:W-:Y:S06]  /*1fd0*/  BRA `(.L_x_674) ;  /* 0x0000000000087947 */ /* 0x000fec0003800000 */
.L_x_668:
[----:B------:R-:W-:-:S05]  /*1fe0*/  @P1 HADD2.F32 R36, -RZ, R32.H1_H1 ;  /* 0x30000020ff241230 */ /* 0x000fca0000004100 */
[----:B------:R-:W-:-:S07]  /*1ff0*/  @P1 FADD.FTZ R51, R36, R51 ;  /* 0x0000003324331221 */ /* 0x000fce0000010000 */
.L_x_674:
        /* <DEDUP_REMOVED lines=13> */
.L_x_677:
        /* <DEDUP_REMOVED lines=13> */
.L_x_679:
[----:B------:R-:W-:Y:S05]  /*21a0*/  BSYNC.RECONVERGENT B3 ;  /* 0x0000000000037941 */ /* 0x000fea0003800200 */
.L_x_678:
        /* <DEDUP_REMOVED lines=43> */
.L_x_676:
[----:B------:R-:W-:Y:S05]  /*2460*/  BSYNC.RECONVERGENT B2 ;  /* 0x0000000000027941 */ /* 0x000fea0003800200 */
.L_x_675:
[----:B------:R-:W-:Y:S01]  /*2470*/  I2FP.F32.U32 R40, R41 ;  /* 0x0000002900287245 */ /* 0x000fe20000201000 */
[----:B------:R-:W-:-:S04]  /*2480*/  HADD2.F32 R41, -RZ, R37.H0_H0 ;  /* 0x20000025ff297230 */ /* 0x000fc80000004100 */
        /* <DEDUP_REMOVED lines=22> */
.L_x_683:
        /* <DEDUP_REMOVED lines=13> */
.L_x_685:
[----:B------:R-:W-:Y:S05]  /*26c0*/  BSYNC.RECONVERGENT B3 ;  /* 0x0000000000037941 */ /* 0x000fea0003800200 */
.L_x_684:
        /* <DEDUP_REMOVED lines=43> */
.L_x_682:
[----:B------:R-:W-:Y:S05]  /*2980*/  BSYNC.RECONVERGENT B2 ;  /* 0x0000000000027941 */ /* 0x000fea0003800200 */
.L_x_681:
        /* <DEDUP_REMOVED lines=16> */
.L_x_680:
[----:B------:R-:W-:-:S05]  /*2a90*/  @P1 HADD2.F32 R41, -RZ, R33.H0_H0 ;  /* 0x20000021ff291230 */ /* 0x000fca0000004100 */
[----:B------:R-:W-:-:S07]  /*2aa0*/  @P1 FADD.FTZ R50, R41, R50 ;  /* 0x0000003229321221 */ /* 0x000fce0000010000 */
.L_x_686:
        /* <DEDUP_REMOVED lines=13> */
.L_x_689:
        /* <DEDUP_REMOVED lines=13> */
.L_x_691:
[----:B------:R-:W-:Y:S05]  /*2c50*/  BSYNC.RECONVERGENT B3 ;  /* 0x0000000000037941 */ /* 0x000fea0003800200 */
.L_x_690:
        /* <DEDUP_REMOVED lines=43> */
.L_x_688:
[----:B------:R-:W-:Y:S05]  /*2f10*/  BSYNC.RECONVERGENT B2 ;  /* 0x0000000000027941 */ /* 0x000fea0003800200 */
.L_x_687:
        /* <DEDUP_REMOVED lines=24> */
.L_x_695:
        /* <DEDUP_REMOVED lines=13> */
.L_x_697:
[----:B------:R-:W-:Y:S05]  /*3170*/  BSYNC.RECONVERGENT B3 ;  /* 0x0000000000037941 */ /* 0x000fea0003800200 */
.L_x_696:
        /* <DEDUP_REMOVED lines=43> */
.L_x_694:
[----:B------:R-:W-:Y:S05]  /*3430*/  BSYNC.RECONVERGENT B2 ;  /* 0x0000000000027941 */ /* 0x000fea0003800200 */
.L_x_693:
        /* <DEDUP_REMOVED lines=16> */
.L_x_692:
[----:B------:R-:W-:-:S05]  /*3540*/  @P1 HADD2.F32 R36, -RZ, R33.H1_H1 ;  /* 0x30000021ff241230 */ /* 0x000fca0000004100 */
[----:B------:R-:W-:-:S07]  /*3550*/  @P1 FADD.FTZ R53, R36, R53 ;  /* 0x0000003524351221 */ /* 0x000fce0000010000 */
.L_x_698:
        /* <DEDUP_REMOVED lines=13> */
.L_x_701:
        /* <DEDUP_REMOVED lines=13> */
.L_x_703:
[----:B------:R-:W-:Y:S05]  /*3700*/  BSYNC.RECONVERGENT B3 ;  /* 0x0000000000037941 */ /* 0x000fea0003800200 */
.L_x_702:
        /* <DEDUP_REMOVED lines=42> */
[----:B------:R-:W-:-:S07]  /*39b0*/  HFMA2 R36, -RZ, RZ, 0, 0 ;  /* 0x00000000ff247431 */ /* 0x000fce00000001ff */
.L_x_700:
[----:B------:R-:W-:Y:S05]  /*39c0*/  BSYNC.RECONVERGENT B2 ;  /* 0x0000000000027941 */ /* 0x000fea0003800200 */
.L_x_699:
[----:B------:R-:W-:Y:S01]  /*39d0*/  I2FP.F32.U32 R40, R37 ;  /* 0x0000002500287245 */ /* 0x000fe20000201000 */
[----:B------:R-:W-:-:S04]  /*39e0*/  HADD2.F32 R37, -RZ, R38.H0_H0 ;  /* 0x20000026ff257230 */ /* 0x000fc80000004100 */
[----:B------:R-:W-:Y:S01]  /*39f0*/  FFMA.FTZ R40, R40, R61, 1.1641532182693481445e-10 ;  /* 0x2f00000028287423 */ /* 0x000fe2000001003d */
[----:B------:R-:W-:-:S04]  /*3a00*/  FMUL.FTZ R37, R37, R62 ;  /* 0x0000003e25257220 */ /* 0x000fc80000410000 */
        /* <DEDUP_REMOVED lines=19> */
.L_x_707:
        /* <DEDUP_REMOVED lines=13> */
.L_x_709:
[----:B------:R-:W-:Y:S05]  /*3c10*/  BSYNC.RECONVERGENT B3 ;  /* 0x0000000000037941 */ /* 0x000fea0003800200 */
.L_x_708:
        /* <DEDUP_REMOVED lines=43> */
.L_x_706:
[----:B------:R-:W-:Y:S05]  /*3ed0*/  BSYNC.RECONVERGENT B2 ;  /* 0x0000000000027941 */ /* 0x000fea0003800200 */
.L_x_705:
[----:B------:R-:W-:Y:S01]  /*3ee0*/  I2FP.F32.U32 R0, R0 ;  /* 0x0000000000007245 */ /* 0x000fe20000201000 */
[----:B------:R-:W-:Y:S01]  /*3ef0*/  HADD2.F32 R41, -RZ, R30.H0_H0 ;  /* 0x2000001eff297230 */ /* 0x000fe20000004100 */
[-C--:B------:R-:W-:Y:S01]  /*3f00*/  @P1 MOV R36, R37.reuse ;  /* 0x0000002500241202 */ /* 0x080fe20000000f00 */
[----:B------:R-:W-:Y:S01]  /*3f10*/  @P1 HADD2.F32 R42, -RZ, R34.H0_H0 ;  /* 0x20000022ff2a1230 */ /* 0x000fe20000004100 */
[----:B------:R-:W-:Y:S01]  /*3f20*/  @!P1 MOV R36, R37 ;  /* 0x0000002500249202 */ /* 0x000fe20000000f00 */
[----:B------:R-:W-:Y:S01]  /*3f30*/  FFMA.FTZ R0, R0, R61, 1.1641532182693481445e-10 ;  /* 0x2f00000000007423 */ /* 0x000fe2000001003d */
[----:B------:R-:W-:Y:S01]  /*3f40*/  FMUL.FTZ R41, R41, R62 ;  /* 0x0000003e29297220 */ /* 0x000fe20000410000 */
[--C-:B------:R-:W-:Y:S02]  /*3f50*/  @P1 IMAD.MOV.U32 R8, RZ, RZ, R40.reuse ;  /* 0x000000ffff081224 */ /* 0x100fe400078e0028 */
[----:B------:R-:W-:Y:S01]  /*3f60*/  @!P1 IMAD.MOV.U32 R8, RZ, RZ, R40 ;  /* 0x000000ffff089224 */ /* 0x000fe200078e0028 */
[----:B------:R-:W-:-:S04]  /*3f70*/  FSETP.GTU.FTZ.AND P3, PT, R0, R63, PT ;  /* 0x0000003f0000720b */ /* 0x000fc80003f7c000 */
[----:B------:R-:W-:Y:S02]  /*3f80*/  FSEL R43, R41, RZ, !P3 ;  /* 0x000000ff292b7208 */ /* 0x000fe40005800000 */
[----:B------:R-:W-:-:S03]  /*3f90*/  SEL R0, RZ, 0x1, P3 ;  /* 0x00000001ff007807 */ /* 0x000fc60001800000 */
[----:B------:R-:W-:-:S04]  /*3fa0*/  @P1 FADD.FTZ R41, R43, R52 ;  /* 0x000000342b291221 */ /* 0x000fc80000010000 */
[----:B------:R-:W-:-:S04]  /*3fb0*/  @P1 FADD.FTZ R52, R41, R42 ;  /* 0x0000002a29341221 */ /* 0x000fc80000010000 */
[----:B------:R-:W-:Y:S01]  /*3fc0*/  @!P1 FADD.FTZ R52, R43, R52 ;  /* 0x000000342b349221 */ /* 0x000fe20000010000 */
[----:B------:R-:W-:Y:S06]  /*3fd0*/  BRA `(.L_x_710) ;  /* 0x0000000000087947 */ /* 0x000fec0003800000 */
.L_x_704:
[----:B------:R-:W-:-:S05]  /*3fe0*/  @P1 HADD2.F32 R37, -RZ, R34.H0_H0 ;  /* 0x20000022ff251230 */ /* 0x000fca0000004100 */
[----:B------:R-:W-:-:S07]  /*3ff0*/  @P1 FADD.FTZ R52, R37, R52 ;  /* 0x0000003425341221 */ /* 0x000fce0000010000 */
.L_x_710:
        /* <DEDUP_REMOVED lines=13> */
.L_x_713:
        /* <DEDUP_REMOVED lines=13> */
.L_x_715:
[----:B------:R-:W-:Y:S05]  /*41a0*/  BSYNC.RECONVERGENT B3 ;  /* 0x0000000000037941 */ /* 0x000fea0003800200 */
.L_x_714:
        /* <DEDUP_REMOVED lines=43> */
.L_x_712:
[----:B------:R-:W-:Y:S05]  /*4460*/  BSYNC.RECONVERGENT B2 ;  /* 0x0000000000027941 */ /* 0x000fea0003800200 */
.L_x_711:
[----:B------:R-:W-:Y:S01]  /*4470*/  I2FP.F32.U32 R36, R40 ;  /* 0x0000002800247245 */ /* 0x000fe20000201000 */
[----:B------:R-:W-:-:S04]  /*4480*/  HADD2.F32 R41, -RZ, R38.H1_H1 ;  /* 0x30000026ff297230 */ /* 0x000fc80000004100 */
[----:B------:R-:W-:Y:S01]  /*4490*/  FFMA.FTZ R36, R36, R61, 1.1641532182693481445e-10 ;  /* 0x2f00000024247423 */ /* 0x000fe2000001003d */
[----:B------:R-:W-:-:S04]  /*44a0*/  FMUL.FTZ R41, R41, R62 ;  /* 0x0000003e29297220 */ /* 0x000fc80000410000 */
[----:B------:R-:W-:-:S04]  /*44b0*/  FSETP.GTU.FTZ.AND P3, PT, R36, R63, PT ;  /* 0x0000003f2400720b */ /* 0x000fc80003f7c000 */
[----:B------:R-:W-:Y:S01]  /*44c0*/  FSEL R57, R41, RZ, !P3 ;  /* 0x000000ff29397208 */ /* 0x000fe20005800000 */
[----:B------:R-:W-:Y:S08]  /*44d0*/  @!P0 BRA `(.L_x_716) ;  /* 0x0000000400688947 */ /* 0x000ff00003800000 */
        /* <DEDUP_REMOVED lines=16> */
.L_x_719:
        /* <DEDUP_REMOVED lines=13> */
.L_x_721:
[----:B------:R-:W-:Y:S05]  /*46b0*/  BSYNC.RECONVERGENT B3 ;  /* 0x0000000000037941 */ /* 0x000fea0003800200 */
.L_x_720:
        /* <DEDUP_REMOVED lines=43> */
.L_x_718:
[----:B------:R-:W-:Y:S05]  /*4970*/  BSYNC.RECONVERGENT B2 ;  /* 0x0000000000027941 */ /* 0x000fea0003800200 */
.L_x_717:
[----:B------:R-:W-:Y:S01]  /*4980*/  I2FP.F32.U32 R8, R38 ;  /* 0x0000002600087245 */ /* 0x000fe20000201000 */
[----:B------:R-:W-:Y:S02]  /*4990*/  HADD2.F32 R37, -RZ, R30.H1_H1 ;  /* 0x3000001eff257230 */ /* 0x000fe40000004100 */
[----:B------:R-:W-:Y:S02]  /*49a0*/  @P1 HADD2.F32 R41, -RZ, R34.H1_H1 ;  /* 0x30000022ff291230 */ /* 0x000fe40000004100 */
[----:B------:R-:W-:Y:S01]  /*49b0*/  FFMA.FTZ R8, R8, R61, 1.1641532182693481445e-10 ;  /* 0x2f00000008087423 */ /* 0x000fe2000001003d */
[----:B------:R-:W-:-:S04]  /*49c0*/  FMUL.FTZ R37, R37, R62 ;  /* 0x0000003e25257220 */ /* 0x000fc80000410000 */
[----:B------:R-:W-:Y:S02]  /*49d0*/  FSETP.GTU.FTZ.AND P4, PT, R8, R63, PT ;  /* 0x0000003f0800720b */ /* 0x000fe40003f9c000 */
[-C--:B------:R-:W-:Y:S02]  /*49e0*/  @P1 MOV R8, R40.reuse ;  /* 0x0000002800081202 */ /* 0x080fe40000000f00 */
[----:B------:R-:W-:Y:S01]  /*49f0*/  FSEL R42, R37, RZ, !P4 ;  /* 0x000000ff252a7208 */ /* 0x000fe20006000000 */
[--C-:B------:R-:W-:Y:S01]  /*4a00*/  @P1 IMAD.MOV.U32 R37, RZ, RZ, R36.reuse ;  /* 0x000000ffff251224 */ /* 0x100fe200078e0024 */
[----:B------:R-:W-:Y:S01]  /*4a10*/  SEL R47, RZ, 0x1, P4 ;  /* 0x00000001ff2f7807 */ /* 0x000fe20002000000 */
[----:B------:R-:W-:Y:S01]  /*4a20*/  @!P1 IMAD.MOV.U32 R37, RZ, RZ, R36 ;  /* 0x000000ffff259224 */ /* 0x000fe200078e0024 */
[----:B------:R-:W-:Y:S01]  /*4a30*/  @!P1 MOV R8, R40 ;  /* 0x0000002800089202 */ /* 0x000fe20000000f00 */
[----:B------:R-:W-:-:S04]  /*4a40*/  @P1 FADD.FTZ R38, R42, R57 ;  /* 0x000000392a261221 */ /* 0x000fc80000010000 */
[----:B------:R-:W-:-:S04]  /*4a50*/  @P1 FADD.FTZ R57, R38, R41 ;  /* 0x0000002926391221 */ /* 0x000fc80000010000 */
[----:B------:R-:W-:Y:S01]  /*4a60*/  @!P1 FADD.FTZ R57, R42, R57 ;  /* 0x000000392a399221 */ /* 0x000fe20000010000 */
[----:B------:R-:W-:Y:S06]  /*4a70*/  BRA `(.L_x_722) ;  /* 0x0000000000087947 */ /* 0x000fec0003800000 */
.L_x_716:
[----:B------:R-:W-:-:S05]  /*4a80*/  @P1 HADD2.F32 R36, -RZ, R34.H1_H1 ;  /* 0x30000022ff241230 */ /* 0x000fca0000004100 */
[----:B------:R-:W-:-:S07]  /*4a90*/  @P1 FADD.FTZ R57, R36, R57 ;  /* 0x0000003924391221 */ /* 0x000fce0000010000 */
.L_x_722:
        /* <DEDUP_REMOVED lines=13> */
.L_x_725:
        /* <DEDUP_REMOVED lines=13> */
.L_x_727:
[----:B------:R-:W-:Y:S05]  /*4c40*/  BSYNC.RECONVERGENT B3 ;  /* 0x0000000000037941 */ /* 0x000fea0003800200 */
.L_x_726:
        /* <DEDUP_REMOVED lines=43> */
.L_x_724:
[----:B------:R-:W-:Y:S05]  /*4f00*/  BSYNC.RECONVERGENT B2 ;  /* 0x0000000000027941 */ /* 0x000fea0003800200 */
.L_x_723:
        /* <DEDUP_REMOVED lines=23> */
.L_x_731:
        /* <DEDUP_REMOVED lines=13> */
.L_x_733:
[----:B------:R-:W-:Y:S05]  /*5150*/  BSYNC.RECONVERGENT B3 ;  /* 0x0000000000037941 */ /* 0x000fea0003800200 */
.L_x_732:
        /* <DEDUP_REMOVED lines=43> */
.L_x_730:
[----:B------:R-:W-:Y:S05]  /*5410*/  BSYNC.RECONVERGENT B2 ;  /* 0x0000000000027941 */ /* 0x000fea0003800200 */
.L_x_729:
        /* <DEDUP_REMOVED lines=16> */
.L_x_728:
[----:B------:R-:W-:-:S05]  /*5520*/  @P1 HADD2.F32 R37, -RZ, R35.H0_H0 ;  /* 0x20000023ff251230 */ /* 0x000fca0000004100 */
[----:B------:R-:W-:-:S07]  /*5530*/  @P1 FADD.FTZ R56, R37, R56 ;  /* 0x0000003825381221 */ /* 0x000fce0000010000 */
.L_x_734:
        /* <DEDUP_REMOVED lines=13> */
.L_x_737:
[----:B------:R-:W-:Y:S01]  /*5610*/  VIADD R10, R10, 0x1 ;  /* 0x000000010a0a7836 */ /* 0x000fe20000000000 */
[----:B------:R-:W-:Y:S03]  /*5620*/  BSSY.RECONVERGENT B3, `(.L_x_738) ;  /* 0x000000c000037945 */ /* 0x000fe60003800200 */
[C---:B------:R-:W-:Y:S01]  /*5630*/  IMAD.WIDE.U32 R54, R10.reuse, -0x2daee0ad, RZ ;  /* 0xd2511f530a367825 */ /* 0x040fe200078e00ff */
[----:B------:R-:W-:-:S13]  /*5640*/  ISETP.NE.AND P5, PT, R10, RZ, PT ;  /* 0x000000ff0a00720c */ /* 0x000fda0003fa5270 */
[----:B------:R-:W-:Y:S05]  /*5650*/  @P5 BRA `(.L_x_739) ;  /* 0x0000000000205947 */ /* 0x000fea0003800000 */
[----:B------:R-:W-:-:S04]  /*5660*/  IADD3 R9, PT, PT, R9, 0x1, RZ ;  /* 0x0000000109097810 */ /* 0x000fc80007ffe0ff */
[----:B------:R-:W-:-:S13]  /*5670*/  ISETP.NE.AND P5, PT, R9, RZ, PT ;  /* 0x000000ff0900720c */ /* 0x000fda0003fa5270 */
[----:B------:R-:W-:Y:S01]  /*5680*/  @!P5 IADD3 R44, PT, PT, R44, 0x1, RZ ;  /* 0x000000012c2cd810 */ /* 0x000fe20007ffe0ff */
[----:B------:R-:W-:Y:S01]  /*5690*/  @!P5 VIADD R36, R7, 0x1 ;  /* 0x000000010724d836 */ /* 0x000fe20000000000 */
[----:B------:R-:W-:Y:S02]  /*56a0*/  @!P5 MOV R9, RZ ;  /* 0x000000ff0009d202 */ /* 0x000fe40000000f00 */
[----:B------:R-:W-:-:S13]  /*56b0*/  ISETP.NE.AND P6, PT, R44, RZ, !P5 ;  /* 0x000000ff2c00720c */ /* 0x000fda0006fc5270 */
[----:B------:R-:W-:-:S05]  /*56c0*/  @P6 IADD3 R36, PT, PT, R7, RZ, RZ ;  /* 0x000000ff07246210 */ /* 0x000fca0007ffe0ff */
[----:B------:R-:W-:-:S07]  /*56d0*/  @!P5 IMAD.MOV.U32 R7, RZ, RZ, R36 ;  /* 0x000000ffff07d224 */ /* 0x000fce00078e0024 */
.L_x_739:
[----:B------:R-:W-:Y:S05]  /*56e0*/  BSYNC.RECONVERGENT B3 ;  /* 0x0000000000037941 */ /* 0x000fea0003800200 */
.L_x_738:
        /* <DEDUP_REMOVED lines=41> */
[----:B------:R-:W-:Y:S02]  /*5980*/  MOV R60, R36 ;  /* 0x00000024003c7202 */ /* 0x000fe40000000f00 */
[----:B------:R-:W-:-:S07]  /*5990*/  LOP3.LUT R55, R42, UR31, R41, 0x96, !PT ;  /* 0x0000001f2a377c12 */ /* 0x000fce000f8e9629 */
.L_x_736:
[----:B------:R-:W-:Y:S05]  /*59a0*/  BSYNC.RECONVERGENT B2 ;  /* 0x0000000000027941 */ /* 0x000fea0003800200 */
.L_x_735:
        /* <DEDUP_REMOVED lines=16> */
[----:B------:R-:W-:Y:S01]  /*5ab0*/  @!P6 MOV R36, 0x3 ;  /* 0x000000030024e802 */ /* 0x000fe20000000f00 */
[--C-:B------:R-:W-:Y:S01]  /*5ac0*/  @!P6 IMAD.MOV.U32 R38, RZ, RZ, R8.reuse ;  /* 0x000000ffff26e224 */ /* 0x100fe200078e0008 */
[----:B------:R-:W-:Y:S01]  /*5ad0*/  @!P6 MOV R37, R55 ;  /* 0x000000370025e202 */ /* 0x000fe20000000f00 */
[----:B------:R-:W-:Y:S01]  /*5ae0*/  @P6 IMAD.MOV.U32 R38, RZ, RZ, R8 ;  /* 0x000000ffff266224 */ /* 0x000fe200078e0008 */
[----:B------:R-:W-:Y:S02]  /*5af0*/  @P6 IADD3 R36, PT, PT, R67, 0x1, RZ ;  /* 0x0000000143246810 */ /* 0x000fe40007ffe0ff */
[----:B------:R-:W-:Y:S01]  /*5b00*/  @P6 MOV R37, R54 ;  /* 0x0000003600256202 */ /* 0x000fe20000000f00 */
[----:B------:R-:W-:Y:S06]  /*5b10*/  BRA `(.L_x_742) ;  /* 0x0000000000ec7947 */ /* 0x000fec0003800000 */
.L_x_743:
        /* <DEDUP_REMOVED lines=8> */
[----:B------:R-:W-:Y:S02]  /*5ba0*/  @!P6 IADD3 R44, PT, PT, R44, 0x1, RZ ;  /* 0x000000012c2ce810 */ /* 0x000fe40007ffe0ff */
[----:B------:R-:W-:Y:S02]  /*5bb0*/  @!P6 IADD3 R37, PT, PT, R7, 0x1, RZ ;  /* 0x000000010725e810 */ /* 0x000fe40007ffe0ff */
[----:B------:R-:W-:Y:S02]  /*5bc0*/  ISETP.NE.AND P0, PT, R44, RZ, !P6 ;  /* 0x000000ff2c00720c */ /* 0x000fe40007705270 */
[----:B------:R-:W-:-:S11]  /*5bd0*/  @!P6 MOV R9, RZ ;  /* 0x000000ff0009e202 */ /* 0x000fd60000000f00 */
[----:B------:R-:W-:Y:S01]  /*5be0*/  @P0 IMAD.MOV R37, RZ, RZ, R7 ;  /* 0x000000ffff250224 */ /* 0x000fe200078e0207 */
[----:B------:R-:W-:-:S04]  /*5bf0*/  ISETP.NE.AND P0, PT, R36, RZ, PT ;  /* 0x000000ff2400720c */ /* 0x000fc80003f05270 */
[----:B------:R-:W-:-:S09]  /*5c00*/  @!P6 MOV R7, R37 ;  /* 0x000000250007e202 */ /* 0x000fd20000000f00 */
.L_x_745:
[----:B------:R-:W-:Y:S05]  /*5c10*/  BSYNC.RECONVERGENT B3 ;  /* 0x0000000000037941 */ /* 0x000fea0003800200 */
.L_x_744:
        /* <DEDUP_REMOVED lines=41> */
[----:B------:R-:W-:Y:S01]  /*5eb0*/  IMAD.MOV.U32 R36, RZ, RZ, RZ ;  /* 0x000000ffff247224 */ /* 0x000fe200078e00ff */
[----:B------:R-:W-:-:S07]  /*5ec0*/  MOV R37, R8 ;  /* 0x0000000800257202 */ /* 0x000fce0000000f00 */
.L_x_742:
[----:B------:R-:W-:Y:S05]  /*5ed0*/  BSYNC.RECONVERGENT B2 ;  /* 0x0000000000027941 */ /* 0x000fea0003800200 */
.L_x_741:
[----:B------:R-:W-:Y:S01]  /*5ee0*/  I2FP.F32.U32 R8, R37 ;  /* 0x0000002500087245 */ /* 0x000fe20000201000 */
[----:B------:R-:W-:Y:S01]  /*5ef0*/  HADD2.F32 R37, -RZ, R31.H1_H1 ;  /* 0x3000001fff257230 */ /* 0x000fe20000004100 */
[-C--:B------:R-:W-:Y:S01]  /*5f00*/  @P1 MOV R67, R36.reuse ;  /* 0x0000002400431202 */ /* 0x080fe20000000f00 */
[----:B------:R-:W-:Y:S01]  /*5f10*/  @P1 HADD2.F32 R40, -RZ, R35.H1_H1 ;  /* 0x30000023ff281230 */ /* 0x000fe20000004100 */
[----:B------:R-:W-:Y:S01]  /*5f20*/  @!P1 MOV R67, R36 ;  /* 0x0000002400439202 */ /* 0x000fe20000000f00 */
[----:B------:R-:W-:Y:S01]  /*5f30*/  FFMA.FTZ R8, R8, R61, 1.1641532182693481445e-10 ;  /* 0x2f00000008087423 */ /* 0x000fe2000001003d */
[----:B------:R-:W-:-:S04]  /*5f40*/  FMUL.FTZ R37, R37, R62 ;  /* 0x0000003e25257220 */ /* 0x000fc80000410000 */
[----:B------:R-:W-:Y:S02]  /*5f50*/  FSETP.GTU.FTZ.AND P6, PT, R8, R63, PT ;  /* 0x0000003f0800720b */ /* 0x000fe40003fdc000 */
[----:B------:R-:W-:Y:S01]  /*5f60*/  @P1 MOV R8, R38 ;  /* 0x0000002600081202 */ /* 0x000fe20000000f00 */
[----:B------:R-:W-:Y:S01]  /*5f70*/  @!P1 IMAD.MOV.U32 R8, RZ, RZ, R38 ;  /* 0x000000ffff089224 */ /* 0x000fe200078e0026 */
[----:B------:R-:W-:Y:S02]  /*5f80*/  FSEL R42, R37, RZ, !P6 ;  /* 0x000000ff252a7208 */ /* 0x000fe40007000000 */
[----:B------:R-:W-:-:S03]  /*5f90*/  SEL R49, RZ, 0x1, P6 ;  /* 0x00000001ff317807 */ /* 0x000fc60003000000 */
[----:B------:R-:W-:-:S04]  /*5fa0*/  @P1 FADD.FTZ R37, R42, R69 ;  /* 0x000000452a251221 */ /* 0x000fc80000010000 */
[----:B------:R-:W-:-:S04]  /*5fb0*/  @P1 FADD.FTZ R69, R37, R40 ;  /* 0x0000002825451221 */ /* 0x000fc80000010000 */
[----:B------:R-:W-:Y:S01]  /*5fc0*/  @!P1 FADD.FTZ R69, R42, R69 ;  /* 0x000000452a459221 */ /* 0x000fe20000010000 */
[----:B------:R-:W-:Y:S06]  /*5fd0*/  BRA `(.L_x_746) ;  /* 0x0000000000087947 */ /* 0x000fec0003800000 */
.L_x_740:
[----:B------:R-:W-:-:S05]  /*5fe0*/  @P1 HADD2.F32 R36, -RZ, R35.H1_H1 ;  /* 0x30000023ff241230 */ /* 0x000fca0000004100 */
[----:B------:R-:W-:-:S07]  /*5ff0*/  @P1 FADD.FTZ R69, R36, R69 ;  /* 0x0000004524451221 */ /* 0x000fce0000010000 */
.L_x_746:
        /* <DEDUP_REMOVED lines=8> */
[----:B------:R-:W-:Y:S02]  /*6080*/  ISETP.NE.AND P1, PT, R59, RZ, PT ;  /* 0x000000ff3b00720c */ /* 0x000fe40003f25270 */
[----:B------:R-:W-:Y:S02]  /*6090*/  LOP3.LUT R63, R63, R37, R36, 0xfe, !PT ;  /* 0x000000253f3f7212 */ /* 0x000fe400078efe24 */
[----:B------:R-:W-:Y:S02]  /*60a0*/  SEL R62, RZ, 0x1, P2 ;  /* 0x00000001ff3e7807 */ /* 0x000fe40001000000 */
[----:B------:R-:W-:Y:S02]  /*60b0*/  SEL R37, RZ, 0x1000000, P4 ;  /* 0x01000000ff257807 */ /* 0x000fe40002000000 */
[----:B------:R-:W-:Y:S02]  /*60c0*/  SEL R36, RZ, 0x10000, P5 ;  /* 0x00010000ff247807 */ /* 0x000fe40002800000 */
[----:B------:R-:W-:Y:S01]  /*60d0*/  SEL R59, RZ, 0x100, P6 ;  /* 0x00000100ff3b7807 */ /* 0x000fe20003000000 */
[----:B0-----:R-:W-:Y:S01]  /*60e0*/  IMAD.WIDE.U32 R42, R58, 0x10, R42 ;  /* 0x000000103a2a7825 */ /* 0x001fe200078e002a */
[----:B------:R-:W-:-:S02]  /*60f0*/  LOP3.LUT R63, R63, R62, RZ, 0xfc, !PT ;  /* 0x0000003e3f3f7212 */ /* 0x000fc400078efcff */
[----:B------:R-:W-:Y:S02]  /*6100*/  LOP3.LUT R59, R59, R37, R36, 0xfe, !PT ;  /* 0x000000253b3b7212 */ /* 0x000fe400078efe24 */
[----:B------:R-:W-:Y:S02]  /*6110*/  SEL R62, RZ, 0x1, P1 ;  /* 0x00000001ff3e7807 */ /* 0x000fe40000800000 */
[----:B------:R-:W-:Y:S01]  /*6120*/  F2FP.F16.F32.PACK_AB R36, R51, R6 ;  /* 0x000000063324723e */ /* 0x000fe200000000ff */
[----:B-1----:R-:W-:Y:S01]  /*6130*/  IMAD.WIDE.U32 R40, R58, 0x8, R40 ;  /* 0x000000083a287825 */ /* 0x002fe200078e0028 */
[----:B------:R-:W-:Y:S02]  /*6140*/  F2FP.F16.F32.PACK_AB R37, R53, R50 ;  /* 0x000000323525723e */ /* 0x000fe400000000ff */
[----:B------:R-:W-:Y:S02]  /*6150*/  F2FP.F16.F32.PACK_AB R38, R57, R52 ;  /* 0x000000343926723e */ /* 0x000fe400000000ff */
[----:B------:R-:W-:-:S02]  /*6160*/  F2FP.F16.F32.PACK_AB R39, R69, R56 ;  /* 0x000000384527723e */ /* 0x000fc400000000ff */
        /* <DEDUP_REMOVED lines=20> */
.L_x_650:
[----:B------:R-:W-:Y:S05]  /*62b0*/  BSYNC.RECONVERGENT B0 ;  /* 0x0000000000007941 */ /* 0x000fea0003800200 */
.L_x_649:
        /* <DEDUP_REMOVED lines=54> */
.L_x_762:
        /* <DEDUP_REMOVED lines=16> */
[----:B------:R-:W-:Y:S02]  /*6720*/  HADD2.F32 R59, -RZ, R20.H0_H0 ;  /* 0x20000014ff3b7230 */ /* 0x000fe40000004100 */
[----:B-1----:R-:W-:Y:S01]  /*6730*/  HADD2.F32 R39, -RZ, R12.H0_H0 ;  /* 0x2000000cff277230 */ /* 0x002fe20000004100 */
[----:B------:R-:W-:Y:S01]  /*6740*/  FSEL R37, R43, RZ, P0 ;  /* 0x000000ff2b257208 */ /* 0x000fe20000000000 */
[----:B------:R-:W-:Y:S02]  /*6750*/  HADD2.F32 R61, -RZ, R24.H0_H0 ;  /* 0x20000018ff3d7230 */ /* 0x000fe40000004100 */
[----:B------:R-:W-:Y:S02]  /*6760*/  HADD2.F32 R43, -RZ, R16.H0_H0 ;  /* 0x20000010ff2b7230 */ /* 0x000fe40000004100 */
[--C-:B------:R-:W-:Y:S01]  /*6770*/  FADD.FTZ R36, R6, -R37.reuse ;  /* 0x8000002506247221 */ /* 0x100fe20000010000 */
[----:B------:R-:W-:Y:S01]  /*6780*/  FADD.FTZ R38, R51, -R37 ;  /* 0x8000002533267221 */ /* 0x000fe20000010000 */
[----:B------:R-:W-:-:S02]  /*6790*/  HADD2.F32 R63, -RZ, R12.H1_H1 ;  /* 0x3000000cff3f7230 */ /* 0x000fc40000004100 */
[----:B------:R-:W-:Y:S01]  /*67a0*/  FADD.FTZ R40, R50, -R37 ;  /* 0x8000002532287221 */ /* 0x000fe20000010000 */
[C---:B------:R-:W-:Y:S01]  /*67b0*/  FMUL.FTZ R36, R41.reuse, R36 ;  /* 0x0000002429247220 */ /* 0x040fe20000410000 */
[----:B------:R-:W-:Y:S02]  /*67c0*/  HADD2.F32 R65, -RZ, R24.H1_H1 ;  /* 0x30000018ff417230 */ /* 0x000fe40000004100 */
[C---:B------:R-:W-:Y:S01]  /*67d0*/  FMUL.FTZ R38, R41.reuse, R38 ;  /* 0x0000002629267220 */ /* 0x040fe20000410000 */
[----:B------:R-:W-:Y:S02]  /*67e0*/  HADD2.F32 R64, -RZ, R16.H1_H1 ;  /* 0x30000010ff407230 */ /* 0x000fe40000004100 */
[----:B------:R-:W-:Y:S01]  /*67f0*/  FFMA.FTZ R59, R36, R59, R39 ;  /* 0x0000003b243b7223 */ /* 0x000fe20000010027 */
[----:B------:R-:W-:Y:S02]  /*6800*/  HADD2.F32 R39, -RZ, R20.H1_H1 ;  /* 0x30000014ff277230 */ /* 0x000fe40000004100 */
[----:B------:R-:W-:Y:S01]  /*6810*/  FMUL.FTZ R40, R41, R40 ;  /* 0x0000002829287220 */ /* 0x000fe20000410000 */
[----:B------:R-:W-:-:S02]  /*6820*/  HADD2.F32 R71, -RZ, R21.H0_H0 ;  /* 0x20000015ff477230 */ /* 0x000fc40000004100 */
[----:B------:R-:W-:Y:S01]  /*6830*/  FFMA.FTZ R61, R36, R61, R43 ;  /* 0x0000003d243d7223 */ /* 0x000fe2000001002b */
[----:B------:R-:W-:Y:S02]  /*6840*/  HADD2.F32 R73, -RZ, R13.H0_H0 ;  /* 0x2000000dff497230 */ /* 0x000fe40000004100 */
[C---:B------:R-:W-:Y:S01]  /*6850*/  FFMA.FTZ R36, R38.reuse, R39, R63 ;  /* 0x0000002726247223 */ /* 0x040fe2000001003f */
[----:B------:R-:W-:Y:S02]  /*6860*/  HADD2.F32 R75, -RZ, R25.H0_H0 ;  /* 0x20000019ff4b7230 */ /* 0x000fe40000004100 */
[----:B------:R-:W-:Y:S01]  /*6870*/  FFMA.FTZ R64, R38, R65, R64 ;  /* 0x0000004126407223 */ /* 0x000fe20000010040 */
[----:B------:R-:W-:Y:S02]  /*6880*/  HADD2.F32 R66, -RZ, R17.H0_H0 ;  /* 0x20000011ff427230 */ /* 0x000fe40000004100 */
[--C-:B------:R-:W-:Y:S01]  /*6890*/  FADD.FTZ R38, R53, -R37.reuse ;  /* 0x8000002535267221 */ /* 0x100fe20000010000 */
[----:B0-----:R-:W-:Y:S01]  /*68a0*/  FADD.FTZ R42, R52, -R37 ;  /* 0x80000025342a7221 */ /* 0x001fe20000010000 */
[----:B------:R-:W-:Y:S01]  /*68b0*/  FFMA.FTZ R70, R40, R71, R73 ;  /* 0x0000004728467223 */ /* 0x000fe20000010049 */
[----:B------:R-:W-:-:S02]  /*68c0*/  HADD2.F32 R73, -RZ, R21.H1_H1 ;  /* 0x30000015ff497230 */ /* 0x000fc40000004100 */
[----:B------:R-:W-:Y:S01]  /*68d0*/  FFMA.FTZ R66, R40, R75, R66 ;  /* 0x0000004b28427223 */ /* 0x000fe20000010042 */
[----:B------:R-:W-:Y:S02]  /*68e0*/  HADD2.F32 R39, -RZ, R13.H1_H1 ;  /* 0x3000000dff277230 */ /* 0x000fe40000004100 */
[C---:B------:R-:W-:Y:S01]  /*68f0*/  FMUL.FTZ R38, R41.reuse, R38 ;  /* 0x0000002629267220 */ /* 0x040fe20000410000 */
[----:B------:R-:W-:Y:S02]  /*6900*/  HADD2.F32 R65, -RZ, R25.H1_H1 ;  /* 0x30000019ff417230 */ /* 0x000fe40000004100 */
[----:B------:R-:W-:Y:S01]  /*6910*/  FMUL.FTZ R42, R41, R42 ;  /* 0x0000002a292a7220 */ /* 0x000fe20000410000 */
[----:B------:R-:W-:Y:S02]  /*6920*/  HADD2.F32 R40, -RZ, R17.H1_H1 ;  /* 0x30000011ff287230 */ /* 0x000fe40000004100 */
[----:B------:R-:W-:Y:S01]  /*6930*/  FFMA.FTZ R73, R38, R73, R39 ;  /* 0x0000004926497223 */ /* 0x000fe20000010027 */
[----:B------:R-:W-:-:S02]  /*6940*/  HADD2.F32 R43, -RZ, R22.H0_H0 ;  /* 0x20000016ff2b7230 */ /* 0x000fc40000004100 */
[--C-:B------:R-:W-:Y:S01]  /*6950*/  FADD.FTZ R62, R56, -R37.reuse ;  /* 0x80000025383e7221 */ /* 0x100fe20000010000 */
[----:B------:R-:W-:Y:S02]  /*6960*/  HADD2.F32 R63, -RZ, R14.H0_H0 ;  /* 0x2000000eff3f7230 */ /* 0x000fe40000004100 */
[----:B------:R-:W-:Y:S01]  /*6970*/  FFMA.FTZ R65, R38, R65, R40 ;  /* 0x0000004126417223 */ /* 0x000fe20000010028 */
[--C-:B------:R-:W-:Y:S02]  /*6980*/  HADD2.F32 R39, -RZ, R26.reuse.H0_H0 ;  /* 0x2000001aff277230 */ /* 0x100fe40000004100 */
[----:B------:R-:W-:Y:S01]  /*6990*/  FADD.FTZ R40, R57, -R37 ;  /* 0x8000002539287221 */ /* 0x000fe20000010000 */
[----:B------:R-:W-:Y:S02]  /*69a0*/  HADD2.F32 R71, -RZ, R26.H1_H1 ;  /* 0x3000001aff477230 */ /* 0x000fe40000004100 */
[----:B------:R-:W-:Y:S01]  /*69b0*/  FFMA.FTZ R38, R42, R43, R63 ;  /* 0x0000002b2a267223 */ /* 0x000fe2000001003f */
[----:B------:R-:W-:-:S02]  /*69c0*/  HADD2.F32 R43, -RZ, R18.H0_H0 ;  /* 0x20000012ff2b7230 */ /* 0x000fc40000004100 */
[C---:B------:R-:W-:Y:S01]  /*69d0*/  FMUL.FTZ R40, R41.reuse, R40 ;  /* 0x0000002829287220 */ /* 0x040fe20000410000 */
[----:B------:R-:W-:Y:S02]  /*69e0*/  HADD2.F32 R75, -RZ, R22.H1_H1 ;  /* 0x30000016ff4b7230 */ /* 0x000fe40000004100 */
[----:B------:R-:W-:Y:S01]  /*69f0*/  FMUL.FTZ R62, R41, R62 ;  /* 0x0000003e293e7220 */ /* 0x000fe20000410000 */
[----:B------:R-:W-:Y:S02]  /*6a00*/  HADD2.F32 R63, -RZ, R14.H1_H1 ;  /* 0x3000000eff3f7230 */ /* 0x000fe40000004100 */
[----:B------:R-:W-:Y:S01]  /*6a10*/  FFMA.FTZ R42, R42, R39, R43 ;  /* 0x000000272a2a7223 */ /* 0x000fe2000001002b */
[----:B------:R-:W-:Y:S01]  /*6a20*/  HADD2.F32 R39, -RZ, R18.H1_H1 ;  /* 0x30000012ff277230 */ /* 0x000fe20000004100 */
[----:B------:R-:W-:Y:S01]  /*6a30*/  F2FP.F16.F32.PACK_AB R36, R36, R59 ;  /* 0x0000003b2424723e */ /* 0x000fe200000000ff */
[----:B------:R-:W-:Y:S02]  /*6a40*/  HADD2.F32 R43, -RZ, R15.H0_H0 ;  /* 0x2000000fff2b7230 */ /* 0x000fe40000004100 */
[----:B------:R-:W-:Y:S01]  /*6a50*/  FFMA.FTZ R75, R40, R75, R63 ;  /* 0x0000004b284b7223 */ /* 0x000fe2000001003f */
[----:B------:R-:W-:-:S02]  /*6a60*/  HADD2.F32 R63, -RZ, R27.H0_H0 ;  /* 0x2000001bff3f7230 */ /* 0x000fc40000004100 */
[----:B------:R-:W-:Y:S01]  /*6a70*/  FFMA.FTZ R71, R40, R71, R39 ;  /* 0x0000004728477223 */ /* 0x000fe20000010027 */
[----:B------:R-:W-:Y:S02]  /*6a80*/  HADD2.F32 R39, -RZ, R23.H0_H0 ;  /* 0x20000017ff277230 */ /* 0x000fe40000004100 */
[--C-:B------:R-:W-:Y:S01]  /*6a90*/  HADD2.F32 R40, -RZ, R19.reuse.H0_H0 ;  /* 0x20000013ff287230 */ /* 0x100fe20000004100 */
[----:B------:R-:W-:Y:S01]  /*6aa0*/  F2FP.F16.F32.PACK_AB R38, R75, R38 ;  /* 0x000000264b26723e */ /* 0x000fe200000000ff */
[----:B------:R-:W-:Y:S02]  /*6ab0*/  HADD2.F32 R68, -RZ, R19.H1_H1 ;  /* 0x30000013ff447230 */ /* 0x000fe40000004100 */
[C---:B------:R-:W-:Y:S01]  /*6ac0*/  FFMA.FTZ R39, R62.reuse, R39, R43 ;  /* 0x000000273e277223 */ /* 0x040fe2000001002b */
[----:B------:R-:W-:Y:S01]  /*6ad0*/  F2FP.F16.F32.PACK_AB R42, R71, R42 ;  /* 0x0000002a472a723e */ /* 0x000fe200000000ff */
[----:B------:R-:W-:Y:S01]  /*6ae0*/  FFMA.FTZ R43, R62, R63, R40 ;  /* 0x0000003f3e2b7223 */ /* 0x000fe20000010028 */
[----:B------:R-:W-:Y:S01]  /*6af0*/  FADD.FTZ R40, R69, -R37 ;  /* 0x8000002545287221 */ /* 0x000fe20000010000 */
[----:B------:R-:W-:-:S02]  /*6b00*/  HADD2.F32 R63, -RZ, R27.H1_H1 ;  /* 0x3000001bff3f7230 */ /* 0x000fc40000004100 */
[----:B------:R-:W-:Y:S02]  /*6b10*/  HADD2.F32 R37, -RZ, R23.H1_H1 ;  /* 0x30000017ff257230 */ /* 0x000fe40000004100 */
[----:B------:R-:W-:Y:S01]  /*6b20*/  FMUL.FTZ R40, R41, R40 ;  /* 0x0000002829287220 */ /* 0x000fe20000410000 */
[----:B------:R-:W-:-:S03]  /*6b30*/  HADD2.F32 R41, -RZ, R15.H1_H1 ;  /* 0x3000000fff297230 */ /* 0x000fc60000004100 */
[C---:B------:R-:W-:Y:S02]  /*6b40*/  FFMA.FTZ R68, R40.reuse, R63, R68 ;  /* 0x0000003f28447223 */ /* 0x040fe40000010044 */
[----:B------:R-:W-:Y:S01]  /*6b50*/  FFMA.FTZ R72, R40, R37, R41 ;  /* 0x0000002528487223 */ /* 0x000fe20000010029 */
[----:B------:R-:W0:Y:S01]  /*6b60*/  LDC.64 R62, c[0x0][0x428] ;  /* 0x00010a00ff3e7b82 */ /* 0x000e220000000a00 */
[----:B------:R-:W-:Y:S02]  /*6b70*/  F2FP.F16.F32.PACK_AB R37, R73, R70 ;  /* 0x000000464925723e */ /* 0x000fe400000000ff */
        /* <DEDUP_REMOVED lines=9> */
.L_x_749:
[----:B------:R-:W-:Y:S05]  /*6c10*/  BSYNC.RECONVERGENT B0 ;  /* 0x0000000000007941 */ /* 0x000fea0003800200 */
.L_x_748:
[----:B-12---:R-:W1:Y:S02]  /*6c20*/  LDC.64 R36, c[0x0][0x380] ;  /* 0x0000e000ff247b82 */ /* 0x006e640000000a00 */
[----:B-1----:R-:W-:-:S04]  /*6c30*/  LEA R11, R36, R11, 0x2 ;  /* 0x0000000b240b7211 */ /* 0x002fc800078e10ff */
[----:B------:R-:W-:-:S13]  /*6c40*/  ISETP.GE.AND P0, PT, R11, R37, PT ;  /* 0x000000250b00720c */ /* 0x000fda0003f06270 */
[----:B------:R-:W-:Y:S05]  /*6c50*/  @!P0 BRA `(.L_x_750) ;  /* 0xffffff9c003c8947 */ /* 0x000fea000383ffff */
[----:B------:R-:W-:Y:S05]  /*6c60*/  BSYNC B1 ;  /* 0x0000000000017941 */ /* 0x000fea0003800000 */
.L_x_648:
[----:B------:R-:W-:Y:S05]  /*6c70*/  EXIT ;  /* 0x000000000000794d */ /* 0x000fea0003800000 */
.L_x_747:
        /* <DEDUP_REMOVED lines=8> */
.L_x_752:
[----:B------:R-:W-:Y:S05]  /*6d00*/  BSYNC B0 ;  /* 0x0000000000007941 */ /* 0x000fea0003800000 */
.L_x_751:
[----:B------:R-:W-:Y:S02]  /*6d10*/  IMAD.MOV.U32 R37, RZ, RZ, R61 ;  /* 0x000000ffff257224 */ /* 0x000fe400078e003d */
[----:B------:R-:W-:Y:S02]  /*6d20*/  HFMA2 R63, -RZ, RZ, 0, 1.1920928955078125e-07 ;  /* 0x00000002ff3f7431 */ /* 0x000fe400000001ff */
[----:B------:R-:W-:Y:S01]  /*6d30*/  IMAD.MOV.U32 R64, RZ, RZ, 0x1f ;  /* 0x0000001fff407424 */ /* 0x000fe200078e00ff */
[----:B------:R-:W-:Y:S01]  /*6d40*/  MOV R59, 0xffffffff ;  /* 0xffffffff003b7802 */ /* 0x000fe20000000f00 */
[----:B------:R-:W-:-:S05]  /*6d50*/  FADD.FTZ R37, R36, R37 ;  /* 0x0000002524257221 */ /* 0x000fca0000010000 */
[----:B------:R-:W-:-:S07]  /*6d60*/  MOV R62, R37 ;  /* 0x00000025003e7202 */ /* 0x000fce0000000f00 */
[----:B------:R-:W-:Y:S05]  /*6d70*/  WARPSYNC.COLLECTIVE R59, `(.L_x_753) ;  /* 0x000000003b087348 */ /* 0x000fea0003c00000 */
[----:B------:R0:W1:Y:S02]  /*6d80*/  SHFL.BFLY P3, R61, R62, R63, R64 ;  /* 0x0c00003f3e3d7389 */ /* 0x0000640000060040 */
[----:B01----:R-:W-:Y:S05]  /*6d90*/  ENDCOLLECTIVE ;  /* 0x000000000000791b */ /* 0x003fea0003800000 */
.L_x_753:
[----:B------:R-:W-:Y:S01]  /*6da0*/  HFMA2 R63, -RZ, RZ, 0, 2.384185791015625e-07 ;  /* 0x00000004ff3f7431 */ /* 0x000fe200000001ff */
[----:B------:R-:W-:-:S05]  /*6db0*/  MOV R38, R61 ;  /* 0x0000003d00267202 */ /* 0x000fca0000000f00 */
[----:B------:R-:W-:-:S04]  /*6dc0*/  FADD.FTZ R38, R37, R38 ;  /* 0x0000002625267221 */ /* 0x000fc80000010000 */
[----:B------:R-:W-:-:S07]  /*6dd0*/  IMAD.MOV.U32 R62, RZ, RZ, R38 ;  /* 0x000000ffff3e7224 */ /* 0x000fce00078e0026 */
[----:B------:R-:W-:Y:S05]  /*6de0*/  WARPSYNC.COLLECTIVE R59, `(.L_x_754) ;  /* 0x000000003b087348 */ /* 0x000fea0003c00000 */
[----:B------:R0:W1:Y:S02]  /*6df0*/  SHFL.BFLY P3, R61, R62, R63, R64 ;  /* 0x0c00003f3e3d7389 */ /* 0x0000640000060040 */
[----:B01----:R-:W-:Y:S05]  /*6e00*/  ENDCOLLECTIVE ;  /* 0x000000000000791b */ /* 0x003fea0003800000 */
.L_x_754:
[----:B------:R-:W-:Y:S01]  /*6e10*/  HFMA2 R63, -RZ, RZ, 0, 4.76837158203125e-07 ;  /* 0x00000008ff3f7431 */ /* 0x000fe200000001ff */
[----:B------:R-:W-:-:S05]  /*6e20*/  MOV R39, R61 ;  /* 0x0000003d00277202 */ /* 0x000fca0000000f00 */
[----:B------:R-:W-:-:S04]  /*6e30*/  FADD.FTZ R39, R38, R39 ;  /* 0x0000002726277221 */ /* 0x000fc80000010000 */
[----:B------:R-:W-:-:S07]  /*6e40*/  IMAD.MOV.U32 R62, RZ, RZ, R39 ;  /* 0x000000ffff3e7224 */ /* 0x000fce00078e0027 */
[----:B------:R-:W-:Y:S05]  /*6e50*/  WARPSYNC.COLLECTIVE R59, `(.L_x_755) ;  /* 0x000000003b087348 */ /* 0x000fea0003c00000 */
[----:B------:R0:W1:Y:S02]  /*6e60*/  SHFL.BFLY P3, R61, R62, R63, R64 ;  /* 0x0c00003f3e3d7389 */ /* 0x0000640000060040 */
[----:B01----:R-:W-:Y:S05]  /*6e70*/  ENDCOLLECTIVE ;  /* 0x000000000000791b */ /* 0x003fea0003800000 */
.L_x_755:
[----:B------:R-:W-:Y:S01]  /*6e80*/  HFMA2 R63, -RZ, RZ, 0, 9.5367431640625e-07 ;  /* 0x00000010ff3f7431 */ /* 0x000fe200000001ff */
[----:B------:R-:W-:-:S05]  /*6e90*/  MOV R40, R61 ;  /* 0x0000003d00287202 */ /* 0x000fca0000000f00 */
[----:B------:R-:W-:Y:S02]  /*6ea0*/  FADD.FTZ R41, R39, R40 ;  /* 0x0000002827297221 */ /* 0x000fe40000010000 */
[----:B------:R-:W0:Y:S02]  /*6eb0*/  LDC R40, c[0x0][0x400] ;  /* 0x00010000ff287b82 */ /* 0x000e240000000800 */
[----:B------:R-:W-:-:S07]  /*6ec0*/  IMAD.MOV.U32 R62, RZ, RZ, R41 ;  /* 0x000000ffff3e7224 */ /* 0x000fce00078e0029 */
[----:B0-----:R-:W-:Y:S05]  /*6ed0*/  WARPSYNC.COLLECTIVE R59, `(.L_x_756) ;  /* 0x000000003b087348 */ /* 0x001fea0003c00000 */
[----:B------:R1:W2:Y:S02]  /*6ee0*/  SHFL.BFLY P3, R61, R62, R63, R64 ;  /* 0x0c00003f3e3d7389 */ /* 0x0002a40000060040 */
[----:B012---:R-:W-:Y:S05]  /*6ef0*/  ENDCOLLECTIVE ;  /* 0x000000000000791b */ /* 0x007fea0003800000 */
.L_x_756:
        /* <DEDUP_REMOVED lines=26> */
.L_x_757:
[----:B------:R-:W-:Y:S01]  /*70a0*/  HFMA2 R63, -RZ, RZ, 0, 1.1920928955078125e-07 ;  /* 0x00000002ff3f7431 */ /* 0x000fe200000001ff */
[----:B------:R-:W-:-:S05]  /*70b0*/  MOV R37, R61 ;  /* 0x0000003d00257202 */ /* 0x000fca0000000f00 */
[----:B------:R-:W-:-:S04]  /*70c0*/  FADD.FTZ R37, R36, R37 ;  /* 0x0000002524257221 */ /* 0x000fc80000010000 */
[----:B------:R-:W-:-:S07]  /*70d0*/  IMAD.MOV.U32 R62, RZ, RZ, R37 ;  /* 0x000000ffff3e7224 */ /* 0x000fce00078e0025 */
[----:B------:R-:W-:Y:S05]  /*70e0*/  WARPSYNC.COLLECTIVE R59, `(.L_x_758) ;  /* 0x000000003b087348 */ /* 0x000fea0003c00000 */
[----:B------:R0:W1:Y:S02]  /*70f0*/  SHFL.BFLY P3, R61, R62, R63, R64 ;  /* 0x0c00003f3e3d7389 */ /* 0x0000640000060040 */
[----:B01----:R-:W-:Y:S05]  /*7100*/  ENDCOLLECTIVE ;  /* 0x000000000000791b */ /* 0x003fea0003800000 */
.L_x_758:
[----:B------:R-:W-:Y:S01]  /*7110*/  HFMA2 R63, -RZ, RZ, 0, 2.384185791015625e-07 ;  /* 0x00000004ff3f7431 */ /* 0x000fe200000001ff */
[----:B------:R-:W-:-:S05]  /*7120*/  MOV R38, R61 ;  /* 0x0000003d00267202 */ /* 0x000fca0000000f00 */
[----:B------:R-:W-:-:S04]  /*7130*/  FADD.FTZ R38, R37, R38 ;  /* 0x0000002625267221 */ /* 0x000fc80000010000 */
[----:B------:R-:W-:-:S07]  /*7140*/  IMAD.MOV.U32 R62, RZ, RZ, R38 ;  /* 0x000000ffff3e7224 */ /* 0x000fce00078e0026 */
[----:B------:R-:W-:Y:S05]  /*7150*/  WARPSYNC.COLLECTIVE R59, `(.L_x_759) ;  /* 0x000000003b087348 */ /* 0x000fea0003c00000 */
[----:B------:R0:W1:Y:S02]  /*7160*/  SHFL.BFLY P3, R61, R62, R63, R64 ;  /* 0x0c00003f3e3d7389 */ /* 0x0000640000060040 */
[----:B01----:R-:W-:Y:S05]  /*7170*/  ENDCOLLECTIVE ;  /* 0x000000000000791b */ /* 0x003fea0003800000 */
.L_x_759:
[----:B------:R-:W-:Y:S01]  /*7180*/  HFMA2 R63, -RZ, RZ, 0, 4.76837158203125e-07 ;  /* 0x00000008ff3f7431 */ /* 0x000fe200000001ff */
[----:B------:R-:W-:-:S05]  /*7190*/  MOV R39, R61 ;  /* 0x0000003d00277202 */ /* 0x000fca0000000f00 */
[----:B------:R-:W-:-:S04]  /*71a0*/  FADD.FTZ R39, R38, R39 ;  /* 0x0000002726277221 */ /* 0x000fc80000010000 */
[----:B------:R-:W-:-:S07]  /*71b0*/  IMAD.MOV.U32 R62, RZ, RZ, R39 ;  /* 0x000000ffff3e7224 */ /* 0x000fce00078e0027 */
[----:B------:R-:W-:Y:S05]  /*71c0*/  WARPSYNC.COLLECTIVE R59, `(.L_x_760) ;  /* 0x000000003b087348 */ /* 0x000fea0003c00000 */
[----:B------:R0:W1:Y:S02]  /*71d0*/  SHFL.BFLY P3, R61, R62, R63, R64 ;  /* 0x0c00003f3e3d7389 */ /* 0x0000640000060040 */
[----:B01----:R-:W-:Y:S05]  /*71e0*/  ENDCOLLECTIVE ;  /* 0x000000000000791b */ /* 0x003fea0003800000 */
.L_x_760:
[----:B------:R-:W-:Y:S01]  /*71f0*/  HFMA2 R63, -RZ, RZ, 0, 9.5367431640625e-07 ;  /* 0x00000010ff3f7431 */ /* 0x000fe200000001ff */
[----:B------:R-:W-:-:S05]  /*7200*/  MOV R42, R61 ;  /* 0x0000003d002a7202 */ /* 0x000fca0000000f00 */
[----:B------:R-:W-:-:S04]  /*7210*/  FADD.FTZ R42, R39, R42 ;  /* 0x0000002a272a7221 */ /* 0x000fc80000010000 */
[----:B------:R-:W-:-:S07]  /*7220*/  IMAD.MOV.U32 R62, RZ, RZ, R42 ;  /* 0x000000ffff3e7224 */ /* 0x000fce00078e002a */
[----:B------:R-:W-:Y:S05]  /*7230*/  WARPSYNC.COLLECTIVE R59, `(.L_x_761) ;  /* 0x000000003b087348 */ /* 0x000fea0003c00000 */
[----:B------:R0:W1:Y:S02]  /*7240*/  SHFL.BFLY P3, R61, R62, R63, R64 ;  /* 0x0c00003f3e3d7389 */ /* 0x0000640000060040 */
[----:B01----:R-:W-:Y:S05]  /*7250*/  ENDCOLLECTIVE ;  /* 0x000000000000791b */ /* 0x003fea0003800000 */
.L_x_761:
[----:B------:R-:W-:Y:S01]  /*7260*/  MOV R41, R61 ;  /* 0x0000003d00297202 */ /* 0x000fe20000000f00 */
[----:B------:R-:W-:Y:S06]  /*7270*/  BRA `(.L_x_762) ;  /* 0xfffffff000e87947 */ /* 0x000fec000383ffff */
.L_x_763:
        /* <DEDUP_REMOVED lines=16> */
.L_x_5927:


//--------------------- .text._ZN10layer_norm31ln_parallel_residual_fwd_kernelINS_13Kernel_traitsI6__halfS2_S2_S2_fjLj256ELj1ELj4ELj1ELj16ENS_18Kernel_traits_baseILj256ES2_S2_S2_S2_fjLj128EEEEELb1ELb0ELb1EEEvNS_9FwdParamsE --------------------------
	.section	.text._ZN10layer_norm31ln_parallel_residual_fwd_kernelINS_13Kernel_traitsI6__halfS2_S2_S2_fjLj256ELj1ELj4ELj1ELj16ENS_18Kernel_traits_baseILj256ES2_S2_S2_S2_fjLj128EEEEELb1ELb0ELb1EEEvNS_9FwdParamsE,"ax",@progbits
	.align	128
        .global         _ZN10layer_norm31ln_parallel_residual_fwd_kernelINS_13Kernel_traitsI6__halfS2_S2_S2_fjLj256ELj1ELj4ELj1ELj16ENS_18Kernel_traits_baseILj256ES2_S2_S2_S2_fjLj128EEEEELb1ELb0ELb1EEEvNS_9FwdParamsE
        .type           _ZN10layer_norm31ln_parallel_residual_fwd_kernelINS_13Kernel_traitsI6__halfS2_S2_S2_fjLj256ELj1ELj4ELj1ELj16ENS_18Kernel_traits_baseILj256ES2_S2_S2_S2_fjLj128EEEEELb1ELb0ELb1EEEvNS_9FwdParamsE,@function
        .size           _ZN10layer_norm31ln_parallel_residual_fwd_kernelINS_13Kernel_traitsI6__halfS2_S2_S2_fjLj256ELj1ELj4ELj1ELj16ENS_18Kernel_traits_baseILj256ES2_S2_S2_S2_fjLj128EEEEELb1ELb0ELb1EEEvNS_9FwdParamsE,(.L_x_5928 - _ZN10layer_norm31ln_parallel_residual_fwd_kernelINS_13Kernel_traitsI6__halfS2_S2_S2_fjLj256ELj1ELj4ELj1ELj16ENS_18Kernel_traits_baseILj256ES2_S2_S2_S2_fjLj128EEEEELb1ELb0ELb1EEEvNS_9FwdParamsE)
        .other          _ZN10layer_norm31ln_parallel_residual_fwd_kernelINS_13Kernel_traitsI6__halfS2_S2_S2_fjLj256ELj1ELj4ELj1ELj16ENS_18Kernel_traits_baseILj256ES2_S2_S2_S2_fjLj128EEEEELb1ELb0ELb1EEEvNS_9FwdParamsE,@"STO_CUDA_ENTRY STV_DEFAULT"
_ZN10layer_norm31ln_parallel_residual_fwd_kernelINS_13Kernel_traitsI6__halfS2_S2_S2_fjLj256ELj1ELj4ELj1ELj16ENS_18Kernel_traits_baseILj256ES2_S2_S2_S2_fjLj128EEEEELb1ELb0ELb1EEEvNS_9FwdParamsE:
.text._ZN10layer_norm31ln_parallel_residual_fwd_kernelINS_13Kernel_traitsI6__halfS2_S2_S2_fjLj256ELj1ELj4ELj1ELj16ENS_18Kernel_traits_baseILj256ES2_S2_S2_S2_fjLj128EEEEELb1ELb0ELb1EEEvNS_9FwdParamsE:
        /* <DEDUP_REMOVED lines=13> */
[----:B------:R-:W0:Y:S01]  /*00d0*/  LDC R85, c[0x0][0x45c] ;  /* 0x00011700ff557b82 */ /* 0x000e220000000800 */
[----:B---3--:R-:W-:Y:S02]  /*00e0*/  ISETP.NE.AND P2, PT, RZ, UR4, PT ;  /* 0x00000004ff007c0c */ /* 0x008fe4000bf45270 */
[----:B----4-:R-:W-:Y:S01]  /*00f0*/  MOV R4, UR6 ;  /* 0x0000000600047c02 */ /* 0x010fe20008000f00 */
[----:B------:R-:W-:-:S05]  /*0100*/  IMAD.U32 R5, RZ, RZ, UR7 ;  /* 0x00000007ff057e24 */ /* 0x000fca000f8e00ff */
[----:B------:R-:W1:Y:S01]  /*0110*/  @P0 LDC.64 R8, c[0x0][0x438] ;  /* 0x00010e00ff080b82 */ /* 0x000e620000000a00 */
[----:B--2---:R-:W-:Y:S02]  /*0120*/  LOP3.LUT R2, R16, 0x1f, RZ, 0xc0, !PT ;  /* 0x0000001f10027812 */ /* 0x004fe400078ec0ff */
[----:B------:R-:W-:Y:S02]  /*0130*/  @!P0 CS2R R12, SRZ ;  /* 0x00000000000c8805 */ /* 0x000fe4000001ff00 */
[----:B------:R-:W-:Y:S01]  /*0140*/  @!P0 CS2R R14, SRZ ;  /* 0x00000000000e8805 */ /* 0x000fe2000001ff00 */
[----:B------:R-:W2:Y:S02]  /*0150*/  @P2 LDG.E.64 R4, desc[UR8][R4.64] ;  /* 0x0000000804042981 */ /* 0x000ea4000c1e1b00 */
[----:B------:R-:W3:Y:S01]  /*0160*/  @P1 LDC.64 R10, c[0x0][0x440] ;  /* 0x00011000ff0a1b82 */ /* 0x000ee20000000a00 */
[----:B------:R-:W-:Y:S02]  /*0170*/  @!P1 CS2R R20, SRZ ;  /* 0x0000000000149805 */ /* 0x000fe4000001ff00 */
[----:B------:R-:W-:Y:S01]  /*0180*/  @!P1 CS2R R22, SRZ ;  /* 0x0000000000169805 */ /* 0x000fe2000001ff00 */
[----:B0-----:R0:W5:Y:S01]  /*0190*/  @P2 LDG.E.64 R6, desc[UR8][R84.64] ;  /* 0x0000000854062981 */ /* 0x001162000c1e1b00 */
[----:B------:R-:W-:-:S03]  /*01a0*/  SHF.R.U32.HI R0, RZ, 0x5, R16 ;  /* 0x00000005ff007819 */ /* 0x000fc60000011610 */
[----:B------:R-:W4:Y:S01]  /*01b0*/  S2UR UR5, SR_CTAID.X ;  /* 0x00000000000579c3 */ /* 0x000f220000002500 */
[----:B-1----:R-:W-:-:S07]  /*01c0*/  @P0 IMAD.WIDE.U32 R8, R2, 0x10, R8 ;  /* 0x0000001002080825 */ /* 0x002fce00078e0008 */
[----:B------:R-:W1:Y:S01]  /*01d0*/  LDC R3, c[0x0][0x360] ;  /* 0x0000d800ff037b82 */ /* 0x000e620000000800 */
[----:B------:R0:W5:Y:S01]  /*01e0*/  @P0 LDG.E.128 R12, desc[UR8][R8.64] ;  /* 0x00000008080c0981 */ /* 0x000162000c1e1d00 */
[----:B---3--:R-:W-:-:S05]  /*01f0*/  @P1 IMAD.WIDE.U32 R10, R2, 0x10, R10 ;  /* 0x00000010020a1825 */ /* 0x008fca00078e000a */
[----:B------:R0:W5:Y:S01]  /*0200*/  @P1 LDG.E.128 R20, desc[UR8][R10.64] ;  /* 0x000000080a141981 */ /* 0x000162000c1e1d00 */
[----:B----4-:R-:W-:-:S06]  /*0210*/  USHF.L.U32 UR4, UR5, 0x2, URZ ;  /* 0x0000000205047899 */ /* 0x010fcc00080006ff */
[----:B------:R-:W-:Y:S01]  /*0220*/  LOP3.LUT R0, R0, UR4, RZ, 0xfc, !PT ;  /* 0x0000000400007c12 */ /* 0x000fe2000f8efcff */
[----:B-1----:R-:W-:-:S03]  /*0230*/  IMAD R16, R3, UR5, R16 ;  /* 0x0000000503107c24 */ /* 0x002fc6000f8e0210 */
[----:B------:R-:W-:Y:S02]  /*0240*/  ISETP.GE.AND P3, PT, R0, UR10, PT ;  /* 0x0000000a00007c0c */ /* 0x000fe4000bf66270 */
[----:B--2---:R-:W-:Y:S02]  /*0250*/  @P2 R2UR UR6, R4 ;  /* 0x00000000040622ca */ /* 0x004fe400000e0000 */
[----:B------:R-:W-:-:S09]  /*0260*/  @P2 R2UR UR7, R5 ;  /* 0x00000000050722ca */ /* 0x000fd200000e0000 */
[----:B0-----:R-:W-:Y:S06]  /*0270*/  @P3 EXIT ;  /* 0x000000000000394d */ /* 0x001fec0003800000 */
[----:B------:R-:W0:Y:S08]  /*0280*/  LDC.64 R24, c[0x0][0x3d0] ;  /* 0x0000f400ff187b82 */ /* 0x000e300000000a00 */
[----:B------:R-:W1:Y:S08]  /*0290*/  LDC.64 R28, c[0x0][0x3d8] ;  /* 0x0000f600ff1c7b82 */ /* 0x000e700000000a00 */
[----:B------:R-:W2:Y:S01]  /*02a0*/  @P2 LDC R3, c[0x0][0x460] ;  /* 0x00011800ff032b82 */ /* 0x000ea20000000800 */
[----:B------:R-:W-:Y:S01]  /*02b0*/  IMAD.MOV.U32 R4, RZ, RZ, R16 ;  /* 0x000000ffff047224 */ /* 0x000fe200078e0010 */
[----:B------:R-:W-:-:S02]  /*02c0*/  UIADD3 UR13, UPT, UPT, UR6, -0x61c88647, URZ ;  /* 0x9e3779b9060d7890 */ /* 0x000fc4000fffe0ff */
[----:B------:R-:W-:Y:S02]  /*02d0*/  UIADD3 UR14, UPT, UPT, UR7, -0x4498517b, URZ ;  /* 0xbb67ae85070e7890 */ /* 0x000fe4000fffe0ff */
        /* <DEDUP_REMOVED lines=8> */
[----:B------:R-:W-:-:S02]  /*0360*/  UIADD3 UR19, UPT, UPT, UR6, 0x78dde6e4, URZ ;  /* 0x78dde6e406137890 */ /* 0x000fc4000fffe0ff */
[----:B------:R-:W-:Y:S02]  /*0370*/  UIADD3 UR21, UPT, UPT, UR6, 0x1715609d, URZ ;  /* 0x1715609d06157890 */ /* 0x000fe4000fffe0ff */
[----:B------:R-:W-:Y:S01]  /*0380*/  UIADD3 UR22, UPT, UPT, UR7, -0x56f99767, URZ ;  /* 0xa906689907167890 */ /* 0x000fe2000fffe0ff */
[----:B------:R-:W4:Y:S01]  /*0390*/  LDG.E.128 R28, desc[UR8][R28.64] ;  /* 0x000000081c1c7981 */ /* 0x000f22000c1e1d00 */
[----:B------:R-:W-:Y:S01]  /*03a0*/  IMAD R9, R4, -0x326172a9, RZ ;  /* 0xcd9e8d5704097824 */ /* 0x000fe200078e02ff */
[----:B--2--5:R-:W-:Y:S01]  /*03b0*/  @P2 IADD3 R84, P0, PT, R6, R3, RZ ;  /* 0x0000000306542210 */ /* 0x024fe20007f1e0ff */
[----:B------:R-:W-:Y:S01]  /*03c0*/  IMAD.HI.U32 R6, R4, -0x326172a9, RZ ;  /* 0xcd9e8d5704067827 */ /* 0x000fe200078e00ff */
[----:B------:R-:W-:-:S03]  /*03d0*/  UIADD3 UR24, UPT, UPT, UR7, 0x646e171e, URZ ;  /* 0x646e171e07187890 */ /* 0x000fc6000fffe0ff */
[----:B------:R-:W-:Y:S01]  /*03e0*/  HFMA2 R53, -RZ, RZ, 0, 0 ;  /* 0x00000000ff357431 */ /* 0x000fe200000001ff */
[----:B------:R-:W-:Y:S01]  /*03f0*/  @P2 IADD3.X R85, PT, PT, RZ, R7, RZ, P0, !PT ;  /* 0x00000007ff552210 */ /* 0x000fe200007fe4ff */
[----:B------:R-:W-:Y:S01]  /*0400*/  UIADD3 UR23, UPT, UPT, UR6, -0x4ab325aa, URZ ;  /* 0xb54cda5606177890 */ /* 0x000fe2000fffe0ff */
[----:B------:R-:W-:Y:S01]  /*0410*/  HADD2.F32 R18, -RZ, R21.H1_H1 ;  /* 0x30000015ff127230 */ /* 0x000fe20000004100 */
[----:B------:R-:W0:Y:S01]  /*0420*/  LDCU.64 UR4, c[0x0][0x398] ;  /* 0x00007300ff0477ac */ /* 0x000e220008000a00 */
[C-C-:B------:R-:W-:Y:S01]  /*0430*/  SHF.R.U64 R3, R84.reuse, 0x2, R85.reuse ;  /* 0x0000000254037819 */ /* 0x140fe20000001255 */
[----:B------:R-:W-:Y:S01]  /*0440*/  BSSY B0, `(.L_x_764) ;  /* 0x000067d000007945 */ /* 0x000fe20003800000 */
[----:B------:R-:W-:Y:S01]  /*0450*/  SHF.R.U32.HI R5, RZ, 0x2, R85 ;  /* 0x00000002ff057819 */ /* 0x000fe20000011655 */
[----:B------:R-:W-:Y:S01]  /*0460*/  UIADD3 UR25, UPT, UPT, UR6, 0x5384540f, URZ ;  /* 0x5384540f06197890 */ /* 0x000fe2000fffe0ff */
[----:B------:R-:W-:Y:S01]  /*0470*/  HADD2.F32 R36, -RZ, R22.H1_H1 ;  /* 0x30000016ff247230 */ /* 0x000fe20000004100 */
[----:B------:R-:W-:Y:S01]  /*0480*/  UIADD3 UR26, UPT, UPT, UR7, 0x1fd5c5a3, URZ ;  /* 0x1fd5c5a3071a7890 */ /* 0x000fe2000fffe0ff */
        /* <DEDUP_REMOVED lines=15> */
[----:B------:R-:W0:Y:S01]  /*0580*/  LDCU.U8 UR4, c[0x0][0x410] ;  /* 0x00008200ff0477ac */ /* 0x000e220008000000 */
[----:B------:R-:W-:Y:S01]  /*0590*/  IMAD.HI.U32 R6, R10, -0x326172a9, RZ ;  /* 0xcd9e8d570a067827 */ /* 0x000fe200078e00ff */
[----:B------:R-:W-:-:S03]  /*05a0*/  UISETP.NE.AND.EX UP0, UPT, UR5, URZ, UPT, UP0 ;  /* 0x000000ff0500728c */ /* 0x000fc6000bf05300 */
[----:B------:R-:W-:Y:S01]  /*05b0*/  IMAD.HI.U32 R9, R8, -0x2daee0ad, RZ ;  /* 0xd2511f5308097827 */ /* 0x000fe200078e00ff */
[----:B------:R-:W-:Y:S01]  /*05c0*/  LOP3.LUT R6, R7, UR15, R6, 0x96, !PT ;  /* 0x0000000f07067c12 */ /* 0x000fe2000f8e9606 */
[----:B------:R-:W-:Y:S02]  /*05d0*/  UIADD3 UR30, UPT, UPT, UR7, -0x695add53, URZ ;  /* 0x96a522ad071e7890 */ /* 0x000fe4000fffe0ff */
[----:B------:R-:W-:Y:S01]  /*05e0*/  IMAD R10, R10, -0x326172a9, RZ ;  /* 0xcd9e8d570a0a7824 */ /* 0x000fe200078e02ff */
[----:B------:R-:W-:Y:S01]  /*05f0*/  LOP3.LUT R9, R16, UR16, R9, 0x96, !PT ;  /* 0x0000001010097c12 */ /* 0x000fe2000f8e9609 */
[----:B------:R-:W-:Y:S01]  /*0600*/  IMAD R11, R8, -0x2daee0ad, RZ ;  /* 0xd2511f53080b7824 */ /* 0x000fe200078e02ff */
[----:B------:R-:W-:Y:S01]  /*0610*/  PLOP3.LUT P0, PT, PT, PT, UP0, 0x80, 0x8 ;  /* 0x000000000008781c */ /* 0x000fe20003f0f008 */
[C---:B------:R-:W-:Y:S01]  /*0620*/  IMAD.HI.U32 R8, R6.reuse, -0x2daee0ad, RZ ;  /* 0xd2511f5306087827 */ /* 0x040fe200078e00ff */
[----:B------:R-:W1:Y:S03]  /*0630*/  LDCU UR5, c[0x0][0x388] ;  /* 0x00007100ff0577ac */ /* 0x000e660008000800 */
[----:B------:R-:W-:Y:S01]  /*0640*/  IMAD.HI.U32 R7, R9, -0x326172a9, RZ ;  /* 0xcd9e8d5709077827 */ /* 0x000fe200078e00ff */
[----:B------:R-:W-:Y:S01]  /*0650*/  LOP3.LUT R8, R11, UR18, R8, 0x96, !PT ;  /* 0x000000120b087c12 */ /* 0x000fe2000f8e9608 */
[----:B------:R-:W2:Y:S02]  /*0660*/  LDCU UR12, c[0x0][0x448] ;  /* 0x00008900ff0c77ac */ /* 0x000ea40008000800 */
[----:B------:R-:W-:Y:S01]  /*0670*/  IMAD R11, R6, -0x2daee0ad, RZ ;  /* 0xd2511f53060b7824 */ /* 0x000fe200078e02ff */
[----:B------:R-:W-:Y:S01]  /*0680*/  LOP3.LUT R7, R10, UR17, R7, 0x96, !PT ;  /* 0x000000110a077c12 */ /* 0x000fe2000f8e9607 */
[----:B------:R-:W-:Y:S01]  /*0690*/  IMAD R9, R9, -0x326172a9, RZ ;  /* 0xcd9e8d5709097824 */ /* 0x000fe200078e02ff */
[----:B------:R-:W1:Y:S01]  /*06a0*/  LDCU.64 UR32, c[0x0][0x398] ;  /* 0x00007300ff2077ac */ /* 0x000e620008000a00 */
[----:B------:R-:W-:Y:S01]  /*06b0*/  IMAD.HI.U32 R6, R8, -0x326172a9, RZ ;  /* 0xcd9e8d5708067827 */ /* 0x000fe200078e00ff */
[----:B------:R-:W1:Y:S03]  /*06c0*/  LDCU.64 UR10, c[0x0][0x3a0] ;  /* 0x00007400ff0a77ac */ /* 0x000e660008000a00 */
[----:B------:R-:W-:Y:S01]  /*06d0*/  IMAD.HI.U32 R10, R7, -0x2daee0ad, RZ ;  /* 0xd2511f53070a7827 */ /* 0x000fe200078e00ff */
[----:B------:R-:W-:Y:S01]  /*06e0*/  LOP3.LUT R6, R9, UR19, R6, 0x96, !PT ;  /* 0x0000001309067c12 */ /* 0x000fe2000f8e9606 */
[----:B0-----:R-:W-:-:S02]  /*06f0*/  UISETP.NE.AND UP1, UPT, UR4, URZ, UPT ;  /* 0x000000ff0400728c */ /* 0x001fc4000bf25270 */
        /* <DEDUP_REMOVED lines=10> */
[----:B------:R-:W-:-:S04]  /*07a0*/  IMAD.HI.U32 R11, R8, -0x2daee0ad, RZ ;  /* 0xd2511f53080b7827 */ /* 0x000fc800078e00ff */
[----:B------:R-:W-:Y:S01]  /*07b0*/  IMAD R7, R7, -0x326172a9, RZ ;  /* 0xcd9e8d5707077824 */ /* 0x000fe200078e02ff */
[----:B------:R-:W-:Y:S01]  /*07c0*/  LOP3.LUT R17, R16, UR24, R11, 0x96, !PT ;  /* 0x0000001810117c12 */ /* 0x000fe2000f8e960b */
[----:B------:R-:W-:Y:S01]  /*07d0*/  HADD2.F32 R10, -RZ, R14.H0_H0 ;  /* 0x2000000eff0a7230 */ /* 0x000fe20000004100 */
[----:B------:R-:W-:Y:S01]  /*07e0*/  LOP3.LUT R16, R9, UR23, R6, 0x96, !PT ;  /* 0x0000001709107c12 */ /* 0x000fe2000f8e9606 */
[----:B------:R-:W-:Y:S02]  /*07f0*/  IMAD R9, R8, -0x2daee0ad, RZ ;  /* 0xd2511f5308097824 */ /* 0x000fe400078e02ff */
[----:B------:R-:W-:-:S04]  /*0800*/  IMAD.HI.U32 R6, R17, -0x326172a9, RZ ;  /* 0xcd9e8d5711067827 */ /* 0x000fc800078e00ff */
[----:B------:R-:W-:Y:S01]  /*0810*/  IMAD.HI.U32 R8, R16, -0x2daee0ad, RZ ;  /* 0xd2511f5310087827 */ /* 0x000fe200078e00ff */
[----:B------:R-:W-:-:S03]  /*0820*/  LOP3.LUT R19, R7, UR25, R6, 0x96, !PT ;  /* 0x0000001907137c12 */ /* 0x000fc6000f8e9606 */
[----:B------:R-:W-:Y:S01]  /*0830*/  HADD2.F32 R11, -RZ, R14.H1_H1 ;  /* 0x3000000eff0b7230 */ /* 0x000fe20000004100 */
[----:B------:R-:W-:Y:S01]  /*0840*/  LOP3.LUT R32, R9, UR26, R8, 0x96, !PT ;  /* 0x0000001a09207c12 */ /* 0x000fe2000f8e9608 */
[----:B------:R-:W-:Y:S02]  /*0850*/  IMAD R33, R16, -0x2daee0ad, RZ ;  /* 0xd2511f5310217824 */ /* 0x000fe400078e02ff */
[----:B------:R-:W-:Y:S02]  /*0860*/  IMAD R17, R17, -0x326172a9, RZ ;  /* 0xcd9e8d5711117824 */ /* 0x000fe400078e02ff */
[----:B------:R-:W-:-:S04]  /*0870*/  IMAD.HI.U32 R14, R32, -0x326172a9, RZ ;  /* 0xcd9e8d57200e7827 */ /* 0x000fc800078e00ff */
[----:B------:R-:W-:Y:S01]  /*0880*/  IMAD.HI.U32 R16, R19, -0x2daee0ad, RZ ;  /* 0xd2511f5313107827 */ /* 0x000fe200078e00ff */
[----:B------:R-:W-:-:S03]  /*0890*/  LOP3.LUT R54, R17, UR27, R14, 0x96, !PT ;  /* 0x0000001b11367c12 */ /* 0x000fc6000f8e960e */
[--C-:B------:R-:W-:Y:S01]  /*08a0*/  HADD2.F32 R6, -RZ, R12.reuse.H0_H0 ;  /* 0x2000000cff067230 */ /* 0x100fe20000004100 */
[----:B------:R-:W-:Y:S01]  /*08b0*/  LOP3.LUT R33, R33, UR28, R16, 0x96, !PT ;  /* 0x0000001c21217c12 */ /* 0x000fe2000f8e9610 */
[----:B------:R-:W-:Y:S02]  /*08c0*/  HADD2.F32 R7, -RZ, R12.H1_H1 ;  /* 0x3000000cff077230 */ /* 0x000fe40000004100 */
[--C-:B------:R-:W-:Y:S02]  /*08d0*/  HADD2.F32 R8, -RZ, R13.reuse.H0_H0 ;  /* 0x2000000dff087230 */ /* 0x100fe40000004100 */
[----:B------:R-:W-:Y:S02]  /*08e0*/  HADD2.F32 R9, -RZ, R13.H1_H1 ;  /* 0x3000000dff097230 */ /* 0x000fe40000004100 */
[--C-:B------:R-:W-:Y:S02]  /*08f0*/  HADD2.F32 R12, -RZ, R15.reuse.H0_H0 ;  /* 0x2000000fff0c7230 */ /* 0x100fe40000004100 */
[----:B------:R-:W-:-:S02]  /*0900*/  HADD2.F32 R13, -RZ, R15.H1_H1 ;  /* 0x3000000fff0d7230 */ /* 0x000fc40000004100 */
[--C-:B------:R-:W-:Y:S02]  /*0910*/  HADD2.F32 R14, -RZ, R20.reuse.H0_H0 ;  /* 0x20000014ff0e7230 */ /* 0x100fe40000004100 */
[----:B------:R-:W-:Y:S02]  /*0920*/  HADD2.F32 R16, -RZ, R20.H1_H1 ;  /* 0x30000014ff107230 */ /* 0x000fe40000004100 */
[----:B------:R-:W-:Y:S02]  /*0930*/  HADD2.F32 R15, -RZ, R21.H0_H0 ;  /* 0x20000015ff0f7230 */ /* 0x000fe40000004100 */
[----:B------:R-:W-:Y:S02]  /*0940*/  IMAD R21, R32, -0x326172a9, RZ ;  /* 0xcd9e8d5720157824 */ /* 0x000fe400078e02ff */
[----:B------:R-:W-:Y:S02]  /*0950*/  IMAD R20, R19, -0x2daee0ad, RZ ;  /* 0xd2511f5313147824 */ /* 0x000fe400078e02ff */
[----:B------:R-:W-:-:S04]  /*0960*/  IMAD.HI.U32 R67, R54, -0x2daee0ad, RZ ;  /* 0xd2511f5336437827 */ /* 0x000fc800078e00ff */
[----:B------:R-:W-:Y:S01]  /*0970*/  IMAD.HI.U32 R66, R33, -0x326172a9, RZ ;  /* 0xcd9e8d5721427827 */ /* 0x000fe200078e00ff */
[----:B------:R-:W-:-:S03]  /*0980*/  LOP3.LUT R67, R20, UR30, R67, 0x96, !PT ;  /* 0x0000001e14437c12 */ /* 0x000fc6000f8e9643 */
[----:B------:R-:W-:Y:S01]  /*0990*/  HADD2.F32 R17, -RZ, R22.H0_H0 ;  /* 0x20000016ff117230 */ /* 0x000fe20000004100 */
[----:B------:R-:W-:Y:S01]  /*09a0*/  LOP3.LUT R66, R21, UR29, R66, 0x96, !PT ;  /* 0x0000001d15427c12 */ /* 0x000fe2000f8e9642 */
[--C-:B------:R-:W-:Y:S02]  /*09b0*/  HADD2.F32 R19, -RZ, R23.reuse.H0_H0 ;  /* 0x20000017ff137230 */ /* 0x100fe40000004100 */
[----:B------:R-:W-:Y:S02]  /*09c0*/  HADD2.F32 R38, -RZ, R23.H1_H1 ;  /* 0x30000017ff267230 */ /* 0x000fe40000004100 */
[----:B------:R-:W-:Y:S02]  /*09d0*/  IMAD R54, R54, -0x2daee0ad, RZ ;  /* 0xd2511f5336367824 */ /* 0x000fe400078e02ff */
[----:B------:R-:W-:Y:S02]  /*09e0*/  IMAD R80, R33, -0x326172a9, RZ ;  /* 0xcd9e8d5721507824 */ /* 0x000fe400078e02ff */
[----:B---3--:R-:W-:-:S02]  /*09f0*/  HADD2.F32 R37, -RZ, R24.H0_H0 ;  /* 0x20000018ff257230 */ /* 0x008fc40000004100 */
[----:B------:R-:W-:Y:S02]  /*0a00*/  HADD2.F32 R40, -RZ, R24.H1_H1 ;  /* 0x30000018ff287230 */ /* 0x000fe40000004100 */
[--C-:B------:R-:W-:Y:S02]  /*0a10*/  HADD2.F32 R39, -RZ, R25.reuse.H0_H0 ;  /* 0x20000019ff277230 */ /* 0x100fe40000004100 */
[----:B------:R-:W-:Y:S02]  /*0a20*/  HADD2.F32 R42, -RZ, R25.H1_H1 ;  /* 0x30000019ff2a7230 */ /* 0x000fe40000004100 */
[--C-:B------:R-:W-:Y:S02]  /*0a30*/  HADD2.F32 R41, -RZ, R26.reuse.H0_H0 ;  /* 0x2000001aff297230 */ /* 0x100fe40000004100 */
[----:B------:R-:W-:Y:S02]  /*0a40*/  HADD2.F32 R44, -RZ, R26.H1_H1 ;  /* 0x3000001aff2c7230 */ /* 0x000fe40000004100 */
[----:B------:R-:W-:-:S02]  /*0a50*/  HADD2.F32 R43, -RZ, R27.H0_H0 ;  /* 0x2000001bff2b7230 */ /* 0x000fc40000004100 */
[----:B------:R-:W-:Y:S02]  /*0a60*/  HADD2.F32 R46, -RZ, R27.H1_H1 ;  /* 0x3000001bff2e7230 */ /* 0x000fe40000004100 */
[--C-:B----4-:R-:W-:Y:S02]  /*0a70*/  HADD2.F32 R45, -RZ, R28.reuse.H0_H0 ;  /* 0x2000001cff2d7230 */ /* 0x110fe40000004100 */
[----:B------:R-:W-:Y:S02]  /*0a80*/  HADD2.F32 R47, -RZ, R28.H1_H1 ;  /* 0x3000001cff2f7230 */ /* 0x000fe40000004100 */
[--C-:B------:R-:W-:Y:S02]  /*0a90*/  HADD2.F32 R48, -RZ, R29.reuse.H0_H0 ;  /* 0x2000001dff307230 */ /* 0x100fe40000004100 */
[----:B------:R-:W-:Y:S02]  /*0aa0*/  HADD2.F32 R49, -RZ, R29.H1_H1 ;  /* 0x3000001dff317230 */ /* 0x000fe40000004100 */
[----:B------:R-:W-:-:S02]  /*0ab0*/  HADD2.F32 R50, -RZ, R30.H0_H0 ;  /* 0x2000001eff327230 */ /* 0x000fc40000004100 */
[----:B------:R-:W-:Y:S02]  /*0ac0*/  HADD2.F32 R51, -RZ, R30.H1_H1 ;  /* 0x3000001eff337230 */ /* 0x000fe40000004100 */
[--C-:B------:R-:W-:Y:S02]  /*0ad0*/  HADD2.F32 R52, -RZ, R31.reuse.H0_H0 ;  /* 0x2000001fff347230 */ /* 0x100fe40000004100 */
[----:B-12---:R-:W-:-:S07]  /*0ae0*/  HADD2.F32 R55, -RZ, R31.H1_H1 ;  /* 0x3000001fff377230 */ /* 0x006fce0000004100 */
.L_x_871:
        /* <DEDUP_REMOVED lines=28> */
.L_x_767:
        /* <DEDUP_REMOVED lines=13> */
.L_x_769:
[----:B------:R-:W-:Y:S05]  /*0d80*/  BSYNC.RECONVERGENT B2 ;  /* 0x0000000000027941 */ /* 0x000fea0003800200 */
.L_x_768:
        /* <DEDUP_REMOVED lines=41> */
[----:B------:R-:W-:-:S07]  /*1020*/  HFMA2 R32, -RZ, RZ, 0, 0 ;  /* 0x00000000ff207431 */ /* 0x000fce00000001ff */
.L_x_766:
[----:B------:R-:W-:Y:S05]  /*1030*/  BSYNC.RECONVERGENT B1 ;  /* 0x0000000000017941 */ /* 0x000fea0003800200 */
.L_x_765:
[----:B------:R-:W0:Y:S01]  /*1040*/  LDC R77, c[0x0][0x408] ;  /* 0x00010200ff4d7b82 */ /* 0x000e220000000800 */
[----:B------:R-:W-:Y:S01]  /*1050*/  I2FP.F32.U32 R33, R33 ;  /* 0x0000002100217245 */ /* 0x000fe20000201000 */
[----:B------:R-:W-:Y:S01]  /*1060*/  IMAD.MOV.U32 R76, RZ, RZ, 0x2f800000 ;  /* 0x2f800000ff4c7424 */ /* 0x000fe200078e00ff */
[----:B------:R-:W-:Y:S01]  /*1070*/  BSSY.RECONVERGENT B1, `(.L_x_770) ;  /* 0x0000064000017945 */ /* 0x000fe20003800200 */
[----:B-----5:R-:W-:Y:S02]  /*1080*/  HADD2.F32 R34, -RZ, R28.H0_H0 ;  /* 0x2000001cff227230 */ /* 0x020fe40000004100 */
        /* <DEDUP_REMOVED lines=23> */
.L_x_774:
        /* <DEDUP_REMOVED lines=13> */
.L_x_776:
[----:B------:R-:W-:Y:S05]  /*12d0*/  BSYNC.RECONVERGENT B3 ;  /* 0x0000000000037941 */ /* 0x000fea0003800200 */
.L_x_775:
        /* <DEDUP_REMOVED lines=42> */
.L_x_773:
[----:B------:R-:W-:Y:S05]  /*1580*/  BSYNC.RECONVERGENT B2 ;  /* 0x0000000000027941 */ /* 0x000fea0003800200 */
.L_x_772:
[----:B------:R-:W-:Y:S01]  /*1590*/  I2FP.F32.U32 R57, R34 ;  /* 0x0000002200397245 */ /* 0x000fe20000201000 */
[----:B------:R-:W-:Y:S02]  /*15a0*/  HADD2.F32 R32, -RZ, R20.H0_H0 ;  /* 0x20000014ff207230 */ /* 0x000fe40000004100 */
[--C-:B------:R-:W-:Y:S02]  /*15b0*/  @P1 IMAD.MOV.U32 R54, RZ, RZ, R35.reuse ;  /* 0x000000ffff361224 */ /* 0x100fe400078e0023 */
[----:B------:R-:W-:Y:S01]  /*15c0*/  FFMA.FTZ R57, R57, R76, 1.1641532182693481445e-10 ;  /* 0x2f00000039397423 */ /* 0x000fe2000001004c */
[----:B------:R-:W-:Y:S01]  /*15d0*/  FMUL.FTZ R32, R32, R77 ;  /* 0x0000004d20207220 */ /* 0x000fe20000410000 */
[----:B------:R-:W-:-:S03]  /*15e0*/  @!P1 IMAD.MOV.U32 R54, RZ, RZ, R35 ;  /* 0x000000ffff369224 */ /* 0x000fc600078e0023 */
[----:B------:R-:W-:Y:S01]  /*15f0*/  FSETP.GTU.FTZ.AND P2, PT, R57, R78, PT ;  /* 0x0000004e3900720b */ /* 0x000fe20003f5c000 */
[----:B------:R-:W-:-:S03]  /*1600*/  @P1 HADD2.F32 R57, -RZ, R24.H0_H0 ;  /* 0x20000018ff391230 */ /* 0x000fc60000004100 */
        /* <DEDUP_REMOVED lines=8> */
.L_x_771:
[----:B------:R-:W-:-:S05]  /*1690*/  @P1 HADD2.F32 R34, -RZ, R24.H0_H0 ;  /* 0x20000018ff221230 */ /* 0x000fca0000004100 */
[----:B------:R-:W-:-:S07]  /*16a0*/  @P1 FADD.FTZ R69, R69, R34 ;  /* 0x0000002245451221 */ /* 0x000fce0000010000 */
.L_x_777:
[----:B------:R-:W-:Y:S05]  /*16b0*/  BSYNC.RECONVERGENT B1 ;  /* 0x0000000000017941 */ /* 0x000fea0003800200 */
.L_x_770:
        /* <DEDUP_REMOVED lines=13> */
.L_x_780:
        /* <DEDUP_REMOVED lines=13> */
.L_x_782:
[----:B------:R-:W-:Y:S05]  /*1860*/  BSYNC.RECONVERGENT B2 ;  /* 0x0000000000027941 */ /* 0x000fea0003800200 */
.L_x_781:
        /* <DEDUP_REMOVED lines=42> */
.L_x_779:
[----:B------:R-:W-:Y:S05]  /*1b10*/  BSYNC.RECONVERGENT B1 ;  /* 0x0000000000017941 */ /* 0x000fea0003800200 */
.L_x_778:
[----:B------:R-:W-:Y:S01]  /*1b20*/  I2FP.F32.U32 R35, R34 ;  /* 0x0000002200237245 */ /* 0x000fe20000201000 */
[----:B------:R-:W-:Y:S01]  /*1b30*/  HADD2.F32 R28, -RZ, R28.H1_H1 ;  /* 0x3000001cff1c7230 */ /* 0x000fe20000004100 */
[----:B------:R-:W-:Y:S03]  /*1b40*/  BSSY.RECONVERGENT B1, `(.L_x_783) ;  /* 0x0000063000017945 */ /* 0x000fe60003800200 */
        /* <DEDUP_REMOVED lines=22> */
.L_x_787:
        /* <DEDUP_REMOVED lines=13> */
.L_x_789:
[----:B------:R-:W-:Y:S05]  /*1d80*/  BSYNC.RECONVERGENT B3 ;  /* 0x0000000000037941 */ /* 0x000fea0003800200 */
.L_x_788:
        /* <DEDUP_REMOVED lines=43> */
.L_x_786:
[----:B------:R-:W-:Y:S05]  /*2040*/  BSYNC.RECONVERGENT B2 ;  /* 0x0000000000027941 */ /* 0x000fea0003800200 */
.L_x_785:
[----:B------:R-:W-:Y:S01]  /*2050*/  I2FP.F32.U32 R33, R32 ;  /* 0x0000002000217245 */ /* 0x000fe20000201000 */
[----:B------:R-:W-:Y:S02]  /*2060*/  HADD2.F32 R32, -RZ, R20.H1_H1 ;  /* 0x30000014ff207230 */ /* 0x000fe40000004100 */
[----:B------:R-:W-:Y:S02]  /*2070*/  @P1 HADD2.F32 R35, -RZ, R24.H1_H1 ;  /* 0x30000018ff231230 */ /* 0x000fe40000004100 */
[----:B------:R-:W-:Y:S01]  /*2080*/  FFMA.FTZ R33, R33, R76, 1.1641532182693481445e-10 ;  /* 0x2f00000021217423 */ /* 0x000fe2000001004c */
[----:B------:R-:W-:Y:S01]  /*2090*/  FMUL.FTZ R32, R32, R77 ;  /* 0x0000004d20207220 */ /* 0x000fe20000410000 */
[--C-:B------:R-:W-:Y:S02]  /*20a0*/  @P1 IMAD.MOV.U32 R54, RZ, RZ, R34.reuse ;  /* 0x000000ffff361224 */ /* 0x100fe400078e0022 */
[----:B------:R-:W-:Y:S01]  /*20b0*/  @!P1 IMAD.MOV.U32 R54, RZ, RZ, R34 ;  /* 0x000000ffff369224 */ /* 0x000fe200078e0022 */
[----:B------:R-:W-:-:S02]  /*20c0*/  FSETP.GTU.FTZ.AND P2, PT, R33, R78, PT ;  /* 0x0000004e2100720b */ /* 0x000fc40003f5c000 */
[-C--:B------:R-:W-:Y:S02]  /*20d0*/  @P1 MOV R33, R28.reuse ;  /* 0x0000001c00211202 */ /* 0x080fe40000000f00 */
[----:B------:R-:W-:Y:S02]  /*20e0*/  FSEL R57, R32, RZ, !P2 ;  /* 0x000000ff20397208 */ /* 0x000fe40005000000 */
[----:B------:R-:W-:Y:S02]  /*20f0*/  @!P1 MOV R33, R28 ;  /* 0x0000001c00219202 */ /* 0x000fe40000000f00 */
[----:B------:R-:W-:Y:S01]  /*2100*/  SEL R59, RZ, 0x1, P2 ;  /* 0x00000001ff3b7807 */ /* 0x000fe20001000000 */
[----:B------:R-:W-:-:S04]  /*2110*/  @P1 FADD.FTZ R32, R70, R57 ;  /* 0x0000003946201221 */ /* 0x000fc80000010000 */
[----:B------:R-:W-:-:S04]  /*2120*/  @P1 FADD.FTZ R70, R32, R35 ;  /* 0x0000002320461221 */ /* 0x000fc80000010000 */
[----:B------:R-:W-:Y:S01]  /*2130*/  @!P1 FADD.FTZ R70, R70, R57 ;  /* 0x0000003946469221 */ /* 0x000fe20000010000 */
[----:B------:R-:W-:Y:S06]  /*2140*/  BRA `(.L_x_790) ;  /* 0x0000000000087947 */ /* 0x000fec0003800000 */
.L_x_784:
[----:B------:R-:W-:-:S05]  /*2150*/  @P1 HADD2.F32 R35, -RZ, R24.H1_H1 ;  /* 0x30000018ff231230 */ /* 0x000fca0000004100 */
[----:B------:R-:W-:-:S07]  /*2160*/  @P1 FADD.FTZ R70, R70, R35 ;  /* 0x0000002346461221 */ /* 0x000fce0000010000 */
.L_x_790:
[----:B------:R-:W-:Y:S05]  /*2170*/  BSYNC.RECONVERGENT B1 ;  /* 0x0000000000017941 */ /* 0x000fea0003800200 */
.L_x_783:
        /* <DEDUP_REMOVED lines=13> */
.L_x_793:
        /* <DEDUP_REMOVED lines=13> */
.L_x_795:
[----:B------:R-:W-:Y:S05]  /*2320*/  BSYNC.RECONVERGENT B2 ;  /* 0x0000000000027941 */ /* 0x000fea0003800200 */
.L_x_794:
        /* <DEDUP_REMOVED lines=42> */
[----:B------:R-:W-:-:S07]  /*25d0*/  MOV R54, R32 ;  /* 0x0000002000367202 */ /* 0x000fce0000000f00 */
.L_x_792:
[----:B------:R-:W-:Y:S05]  /*25e0*/  BSYNC.RECONVERGENT B1 ;  /* 0x0000000000017941 */ /* 0x000fea0003800200 */
.L_x_791:
[----:B------:R-:W-:Y:S01]  /*25f0*/  I2FP.F32.U32 R33, R34 ;  /* 0x0000002200217245 */ /* 0x000fe20000201000 */
[----:B------:R-:W-:Y:S01]  /*2600*/  HADD2.F32 R32, -RZ, R29.H0_H0 ;  /* 0x2000001dff207230 */ /* 0x000fe20000004100 */
        /* <DEDUP_REMOVED lines=23> */
.L_x_800:
        /* <DEDUP_REMOVED lines=13> */
.L_x_802:
[----:B------:R-:W-:Y:S05]  /*2850*/  BSYNC.RECONVERGENT B3 ;  /* 0x0000000000037941 */ /* 0x000fea0003800200 */
.L_x_801:
        /* <DEDUP_REMOVED lines=43> */
.L_x_799:
[----:B------:R-:W-:Y:S05]  /*2b10*/  BSYNC.RECONVERGENT B2 ;  /* 0x0000000000027941 */ /* 0x000fea0003800200 */
.L_x_798:
[----:B------:R-:W-:Y:S01]  /*2b20*/  I2FP.F32.U32 R33, R33 ;  /* 0x0000002100217245 */ /* 0x000fe20000201000 */
[----:B------:R-:W-:Y:S01]  /*2b30*/  HADD2.F32 R28, -RZ, R21.H0_H0 ;  /* 0x20000015ff1c7230 */ /* 0x000fe20000004100 */
[-C--:B------:R-:W-:Y:S01]  /*2b40*/  @P1 MOV R54, R34.reuse ;  /* 0x0000002200361202 */ /* 0x080fe20000000f00 */
[----:B------:R-:W-:Y:S01]  /*2b50*/  @P1 HADD2.F32 R56, -RZ, R25.H0_H0 ;  /* 0x20000019ff381230 */ /* 0x000fe20000004100 */
[----:B------:R-:W-:Y:S01]  /*2b60*/  @!P1 MOV R54, R34 ;  /* 0x0000002200369202 */ /* 0x000fe20000000f00 */
[----:B------:R-:W-:Y:S01]  /*2b70*/  FFMA.FTZ R33, R33, R76, 1.1641532182693481445e-10 ;  /* 0x2f00000021217423 */ /* 0x000fe2000001004c */
[----:B------:R-:W-:-:S04]  /*2b80*/  FMUL.FTZ R28, R28, R77 ;  /* 0x0000004d1c1c7220 */ /* 0x000fc80000410000 */
[----:B------:R-:W-:-:S04]  /*2b90*/  FSETP.GTU.FTZ.AND P2, PT, R33, R78, PT ;  /* 0x0000004e2100720b */ /* 0x000fc80003f5c000 */
        /* <DEDUP_REMOVED lines=8> */
.L_x_797:
[----:B------:R-:W-:-:S05]  /*2c20*/  @P1 HADD2.F32 R32, -RZ, R25.H0_H0 ;  /* 0x20000019ff201230 */ /* 0x000fca0000004100 */
[----:B------:R-:W-:-:S07]  /*2c30*/  @P1 FADD.FTZ R71, R71, R32 ;  /* 0x0000002047471221 */ /* 0x000fce0000010000 */
.L_x_803:
[----:B------:R-:W-:Y:S05]  /*2c40*/  BSYNC.RECONVERGENT B1 ;  /* 0x0000000000017941 */ /* 0x000fea0003800200 */
.L_x_796:
        /* <DEDUP_REMOVED lines=13> */
.L_x_806:
        /* <DEDUP_REMOVED lines=13> */
.L_x_808:
[----:B------:R-:W-:Y:S05]  /*2df0*/  BSYNC.RECONVERGENT B2 ;  /* 0x0000000000027941 */ /* 0x000fea0003800200 */
.L_x_807:
        /* <DEDUP_REMOVED lines=43> */
.L_x_805:
[----:B------:R-:W-:Y:S05]  /*30b0*/  BSYNC.RECONVERGENT B1 ;  /* 0x0000000000017941 */ /* 0x000fea0003800200 */
.L_x_804:
        /* <DEDUP_REMOVED lines=25> */
.L_x_813:
        /* <DEDUP_REMOVED lines=13> */
.L_x_815:
[----:B------:R-:W-:Y:S05]  /*3320*/  BSYNC.RECONVERGENT B3 ;  /* 0x0000000000037941 */ /* 0x000fea0003800200 */
.L_x_814:
        /* <DEDUP_REMOVED lines=43> */
.L_x_812:
[----:B------:R-:W-:Y:S05]  /*35e0*/  BSYNC.RECONVERGENT B2 ;  /* 0x0000000000027941 */ /* 0x000fea0003800200 */
.L_x_811:
[----:B------:R-:W-:Y:S01]  /*35f0*/  I2FP.F32.U32 R29, R29 ;  /* 0x0000001d001d7245 */ /* 0x000fe20000201000 */
[----:B------:R-:W-:Y:S02]  /*3600*/  HADD2.F32 R32, -RZ, R21.H1_H1 ;  /* 0x30000015ff207230 */ /* 0x000fe40000004100 */
[----:B------:R-:W-:Y:S02]  /*3610*/  @P1 HADD2.F32 R34, -RZ, R25.H1_H1 ;  /* 0x30000019ff221230 */ /* 0x000fe40000004100 */
[----:B------:R-:W-:Y:S01]  /*3620*/  FFMA.FTZ R29, R29, R76, 1.1641532182693481445e-10 ;  /* 0x2f0000001d1d7423 */ /* 0x000fe2000001004c */
[----:B------:R-:W-:Y:S01]  /*3630*/  FMUL.FTZ R32, R32, R77 ;  /* 0x0000004d20207220 */ /* 0x000fe20000410000 */
[--C-:B------:R-:W-:Y:S02]  /*3640*/  @P1 IMAD.MOV.U32 R54, RZ, RZ, R33.reuse ;  /* 0x000000ffff361224 */ /* 0x100fe400078e0021 */
[----:B------:R-:W-:Y:S01]  /*3650*/  @!P1 IMAD.MOV.U32 R54, RZ, RZ, R33 ;  /* 0x000000ffff369224 */ /* 0x000fe200078e0021 */
[----:B------:R-:W-:-:S04]  /*3660*/  FSETP.GTU.FTZ.AND P2, PT, R29, R78, PT ;  /* 0x0000004e1d00720b */ /* 0x000fc80003f5c000 */
        /* <DEDUP_REMOVED lines=8> */
.L_x_810:
[----:B------:R-:W-:-:S05]  /*36f0*/  @P1 HADD2.F32 R29, -RZ, R25.H1_H1 ;  /* 0x30000019ff1d1230 */ /* 0x000fca0000004100 */
[----:B------:R-:W-:-:S07]  /*3700*/  @P1 FADD.FTZ R74, R74, R29 ;  /* 0x0000001d4a4a1221 */ /* 0x000fce0000010000 */
.L_x_816:
[----:B------:R-:W-:Y:S05]  /*3710*/  BSYNC.RECONVERGENT B1 ;  /* 0x0000000000017941 */ /* 0x000fea0003800200 */
.L_x_809:
        /* <DEDUP_REMOVED lines=13> */
.L_x_819:
        /* <DEDUP_REMOVED lines=13> */
.L_x_821:
[----:B------:R-:W-:Y:S05]  /*38c0*/  BSYNC.RECONVERGENT B2 ;  /* 0x0000000000027941 */ /* 0x000fea0003800200 */
.L_x_820:
        /* <DEDUP_REMOVED lines=43> */
.L_x_818:
[----:B------:R-:W-:Y:S05]  /*3b80*/  BSYNC.RECONVERGENT B1 ;  /* 0x0000000000017941 */ /* 0x000fea0003800200 */
.L_x_817:
[----:B------:R-:W-:Y:S01]  /*3b90*/  I2FP.F32.U32 R29, R29 ;  /* 0x0000001d001d7245 */ /* 0x000fe20000201000 */
[----:B------:R-:W-:Y:S01]  /*3ba0*/  HADD2.F32 R32, -RZ, R30.H0_H0 ;  /* 0x2000001eff207230 */ /* 0x000fe20000004100 */
[----:B------:R-:W-:Y:S03]  /*3bb0*/  BSSY.RECONVERGENT B1, `(.L_x_822) ;  /* 0x0000062000017945 */ /* 0x000fe60003800200 */
        /* <DEDUP_REMOVED lines=21> */
.L_x_826:
        /* <DEDUP_REMOVED lines=13> */
.L_x_828:
[----:B------:R-:W-:Y:S05]  /*3de0*/  BSYNC.RECONVERGENT B3 ;  /* 0x0000000000037941 */ /* 0x000fea0003800200 */
.L_x_827:
        /* <DEDUP_REMOVED lines=43> */
.L_x_825:
[----:B------:R-:W-:Y:S05]  /*40a0*/  BSYNC.RECONVERGENT B2 ;  /* 0x0000000000027941 */ /* 0x000fea0003800200 */
.L_x_824:
[----:B------:R-:W-:Y:S01]  /*40b0*/  I2FP.F32.U32 R35, R32 ;  /* 0x0000002000237245 */ /* 0x000fe20000201000 */
[----:B------:R-:W-:Y:S01]  /*40c0*/  HADD2.F32 R28, -RZ, R22.H0_H0 ;  /* 0x20000016ff1c7230 */ /* 0x000fe20000004100 */
[-C--:B------:R-:W-:Y:S02]  /*40d0*/  @P1 MOV R54, R33.reuse ;  /* 0x0000002100361202 */ /* 0x080fe40000000f00 */
[----:B------:R-:W-:Y:S01]  /*40e0*/  @!P1 MOV R54, R33 ;  /* 0x0000002100369202 */ /* 0x000fe20000000f00 */
[----:B------:R-:W-:Y:S01]  /*40f0*/  FFMA.FTZ R35, R35, R76, 1.1641532182693481445e-10 ;  /* 0x2f00000023237423 */ /* 0x000fe2000001004c */
[----:B------:R-:W-:-:S04]  /*4100*/  FMUL.FTZ R28, R28, R77 ;  /* 0x0000004d1c1c7220 */ /* 0x000fc80000410000 */
[----:B------:R-:W-:Y:S01]  /*4110*/  FSETP.GTU.FTZ.AND P3, PT, R35, R78, PT ;  /* 0x0000004e2300720b */ /* 0x000fe20003f7c000 */
[----:B------:R-:W-:-:S03]  /*4120*/  @P1 HADD2.F32 R35, -RZ, R26.H0_H0 ;  /* 0x2000001aff231230 */ /* 0x000fc60000004100 */
        /* <DEDUP_REMOVED lines=8> */
.L_x_823:
[----:B------:R-:W-:-:S05]  /*41b0*/  @P1 HADD2.F32 R29, -RZ, R26.H0_H0 ;  /* 0x2000001aff1d1230 */ /* 0x000fca0000004100 */
[----:B------:R-:W-:-:S07]  /*41c0*/  @P1 FADD.FTZ R72, R72, R29 ;  /* 0x0000001d48481221 */ /* 0x000fce0000010000 */
.L_x_829:
[----:B------:R-:W-:Y:S05]  /*41d0*/  BSYNC.RECONVERGENT B1 ;  /* 0x0000000000017941 */ /* 0x000fea0003800200 */
.L_x_822:
        /* <DEDUP_REMOVED lines=13> */
.L_x_832:
        /* <DEDUP_REMOVED lines=13> */
.L_x_834:
[----:B------:R-:W-:Y:S05]  /*4380*/  BSYNC.RECONVERGENT B2 ;  /* 0x0000000000027941 */ /* 0x000fea0003800200 */
.L_x_833:
        /* <DEDUP_REMOVED lines=43> */
.L_x_831:
[----:B------:R-:W-:Y:S05]  /*4640*/  BSYNC.RECONVERGENT B1 ;  /* 0x0000000000017941 */ /* 0x000fea0003800200 */
.L_x_830:
[----:B------:R-:W-:Y:S01]  /*4650*/  I2FP.F32.U32 R33, R32 ;  /* 0x0000002000217245 */ /* 0x000fe20000201000 */
[----:B------:R-:W-:Y:S01]  /*4660*/  HADD2.F32 R30, -RZ, R30.H1_H1 ;  /* 0x3000001eff1e7230 */ /* 0x000fe20000004100 */
        /* <DEDUP_REMOVED lines=22> */
.L_x_839:
        /* <DEDUP_REMOVED lines=13> */
.L_x_841:
[----:B------:R-:W-:Y:S05]  /*48a0*/  BSYNC.RECONVERGENT B3 ;  /* 0x0000000000037941 */ /* 0x000fea0003800200 */
.L_x_840:
        /* <DEDUP_REMOVED lines=43> */
.L_x_838:
[----:B------:R-:W-:Y:S05]  /*4b60*/  BSYNC.RECONVERGENT B2 ;  /* 0x0000000000027941 */ /* 0x000fea0003800200 */
.L_x_837:
        /* <DEDUP_REMOVED lines=10> */
[----:B------:R-:W-:Y:S02]  /*4c10*/  SEL R63, RZ, 0x1, P4 ;  /* 0x00000001ff3f7807 */ /* 0x000fe40002000000 */
[----:B------:R-:W-:Y:S01]  /*4c20*/  @!P1 MOV R29, R28 ;  /* 0x0000001c001d9202 */ /* 0x000fe20000000f00 */
[----:B------:R-:W-:-:S04]  /*4c30*/  @P1 FADD.FTZ R30, R75, R34 ;  /* 0x000000224b1e1221 */ /* 0x000fc80000010000 */
[----:B------:R-:W-:-:S04]  /*4c40*/  @P1 FADD.FTZ R75, R30, R33 ;  /* 0x000000211e4b1221 */ /* 0x000fc80000010000 */
[----:B------:R-:W-:Y:S01]  /*4c50*/  @!P1 FADD.FTZ R75, R75, R34 ;  /* 0x000000224b4b9221 */ /* 0x000fe20000010000 */
[----:B------:R-:W-:Y:S06]  /*4c60*/  BRA `(.L_x_842) ;  /* 0x0000000000087947 */ /* 0x000fec0003800000 */
.L_x_836:
[----:B------:R-:W-:-:S05]  /*4c70*/  @P1 HADD2.F32 R28, -RZ, R26.H1_H1 ;  /* 0x3000001aff1c1230 */ /* 0x000fca0000004100 */
[----:B------:R-:W-:-:S07]  /*4c80*/  @P1 FADD.FTZ R75, R75, R28 ;  /* 0x0000001c4b4b1221 */ /* 0x000fce0000010000 */
.L_x_842:
[----:B------:R-:W-:Y:S05]  /*4c90*/  BSYNC.RECONVERGENT B1 ;  /* 0x0000000000017941 */ /* 0x000fea0003800200 */
.L_x_835:
        /* <DEDUP_REMOVED lines=10> */
[----:B------:R-:W-:Y:S01]  /*4d40*/  @P4 IMAD.MOV.U32 R30, RZ, RZ, R66 ;  /* 0x000000ffff1e4224 */ /* 0x000fe200078e0042 */
[----:B------:R-:W-:Y:S01]  /*4d50*/  @P4 IADD3 R28, PT, PT, R29, 0x1, RZ ;  /* 0x000000011d1c4810 */ /* 0x000fe20007ffe0ff */
[----:B------:R-:W-:Y:S06]  /*4d60*/  BRA `(.L_x_844) ;  /* 0x0000000000e47947 */ /* 0x000fec0003800000 */
.L_x_845:
[----:B------:R-:W-:Y:S01]  /*4d70*/  IADD3 R3, PT, PT, R3, 0x1, RZ ;  /* 0x0000000103037810 */ /* 0x000fe20007ffe0ff */
[----:B------:R-:W-:Y:S03]  /*4d80*/  BSSY.RECONVERGENT B2, `(.L_x_846) ;  /* 0x000000c000027945 */ /* 0x000fe60003800200 */
[C---:B------:R-:W-:Y:S01]  /*4d90*/  ISETP.NE.AND P4, PT, R3.reuse, RZ, PT ;  /* 0x000000ff0300720c */ /* 0x040fe20003f85270 */
[----:B------:R-:W-:-:S12]  /*4da0*/  IMAD.WIDE.U32 R56, R3, -0x2daee0ad, RZ ;  /* 0xd2511f5303387825 */ /* 0x000fd800078e00ff */
[----:B------:R-:W-:Y:S05]  /*4db0*/  @P4 BRA `(.L_x_847) ;  /* 0x0000000000204947 */ /* 0x000fea0003800000 */
[----:B------:R-:W-:-:S04]  /*4dc0*/  IADD3 R5, PT, PT, R5, 0x1, RZ ;  /* 0x0000000105057810 */ /* 0x000fc80007ffe0ff */
[----:B------:R-:W-:-:S13]  /*4dd0*/  ISETP.NE.AND P4, PT, R5, RZ, PT ;  /* 0x000000ff0500720c */ /* 0x000fda0003f85270 */
[----:B------:R-:W-:Y:S01]  /*4de0*/  @!P4 VIADD R4, R4, 0x1 ;  /* 0x000000010404c836 */ /* 0x000fe20000000000 */
[----:B------:R-:W-:Y:S01]  /*4df0*/  @!P4 IADD3 R28, PT, PT, R53, 0x1, RZ ;  /* 0x00000001351cc810 */ /* 0x000fe20007ffe0ff */
[----:B------:R-:W-:-:S03]  /*4e00*/  @!P4 IMAD.MOV.U32 R5, RZ, RZ, RZ ;  /* 0x000000ffff05c224 */ /* 0x000fc600078e00ff */
[----:B------:R-:W-:-:S13]  /*4e10*/  ISETP.NE.AND P5, PT, R4, RZ, !P4 ;  /* 0x000000ff0400720c */ /* 0x000fda00067a5270 */
[----:B------:R-:W-:-:S04]  /*4e20*/  @P5 IADD3 R28, PT, PT, R53, RZ, RZ ;  /* 0x000000ff351c5210 */ /* 0x000fc80007ffe0ff */
[----:B------:R-:W-:-:S07]  /*4e30*/  @!P4 MOV R53, R28 ;  /* 0x0000001c0035c202 */ /* 0x000fce0000000f00 */
.L_x_847:
[----:B------:R-:W-:Y:S05]  /*4e40*/  BSYNC.RECONVERGENT B2 ;  /* 0x0000000000027941 */ /* 0x000fea0003800200 */
.L_x_846:
        /* <DEDUP_REMOVED lines=40> */
[----:B------:R-:W-:Y:S01]  /*50d0*/  MOV R54, R28 ;  /* 0x0000001c00367202 */ /* 0x000fe20000000f00 */
[----:B------:R-:W-:Y:S01]  /*50e0*/  HFMA2 R28, -RZ, RZ, 0, 0 ;  /* 0x00000000ff1c7431 */ /* 0x000fe200000001ff */
[----:B------:R-:W-:-:S07]  /*50f0*/  LOP3.LUT R67, R32, UR30, R29, 0x96, !PT ;  /* 0x0000001e20437c12 */ /* 0x000fce000f8e961d */
.L_x_844:
[----:B------:R-:W-:Y:S05]  /*5100*/  BSYNC.RECONVERGENT B1 ;  /* 0x0000000000017941 */ /* 0x000fea0003800200 */
.L_x_843:
        /* <DEDUP_REMOVED lines=11> */
[----:B------:R-:W-:Y:S02]  /*51c0*/  MOV R30, R80 ;  /* 0x00000050001e7202 */ /* 0x000fe40000000f00 */
[----:B------:R-:W-:-:S08]  /*51d0*/  MOV R32, R54 ;  /* 0x0000003600207202 */ /* 0x000fd00000000f00 */
[----:B------:R-:W-:Y:S05]  /*51e0*/  @!P5 BRA `(.L_x_851) ;  /* 0x00000004000cd947 */ /* 0x000fea0003800000 */
[----:B------:R-:W-:-:S13]  /*51f0*/  ISETP.NE.AND P5, PT, R28, 0x3, PT ;  /* 0x000000031c00780c */ /* 0x000fda0003fa5270 */
[----:B------:R-:W-:Y:S05]  /*5200*/  @!P5 BRA `(.L_x_852) ;  /* 0x000000000020d947 */ /* 0x000fea0003800000 */
[----:B------:R-:W-:-:S13]  /*5210*/  ISETP.NE.AND P5, PT, R28, 0x2, PT ;  /* 0x000000021c00780c */ /* 0x000fda0003fa5270 */
[----:B------:R-:W-:Y:S01]  /*5220*/  @!P5 IMAD.MOV.U32 R29, RZ, RZ, 0x3 ;  /* 0x00000003ff1dd424 */ /* 0x000fe200078e00ff */
[-C--:B------:R-:W-:Y:S01]  /*5230*/  @!P5 MOV R32, R54.reuse ;  /* 0x000000360020d202 */ /* 0x080fe20000000f00 */
[----:B------:R-:W-:Y:S01]  /*5240*/  @P5 VIADD R29, R28, 0x1 ;  /* 0x000000011c1d5836 */ /* 0x000fe20000000000 */
[----:B------:R-:W-:Y:S02]  /*5250*/  @!P5 MOV R30, R67 ;  /* 0x00000043001ed202 */ /* 0x000fe40000000f00 */
[----:B------:R-:W-:Y:S02]  /*5260*/  @P5 MOV R32, R54 ;  /* 0x0000003600205202 */ /* 0x000fe40000000f00 */
[----:B------:R-:W-:Y:S01]  /*5270*/  @P5 MOV R30, R66 ;  /* 0x00000042001e5202 */ /* 0x000fe20000000f00 */
[----:B------:R-:W-:Y:S06]  /*5280*/  BRA `(.L_x_851) ;  /* 0x0000000000e47947 */ /* 0x000fec0003800000 */
.L_x_852:
        /* <DEDUP_REMOVED lines=13> */
.L_x_854:
[----:B------:R-:W-:Y:S05]  /*5360*/  BSYNC.RECONVERGENT B3 ;  /* 0x0000000000037941 */ /* 0x000fea0003800200 */
.L_x_853:
        /* <DEDUP_REMOVED lines=41> */
[----:B------:R-:W-:Y:S01]  /*5600*/  HFMA2 R29, -RZ, RZ, 0, 0 ;  /* 0x00000000ff1d7431 */ /* 0x000fe200000001ff */
[----:B------:R-:W-:-:S07]  /*5610*/  MOV R32, R28 ;  /* 0x0000001c00207202 */ /* 0x000fce0000000f00 */
.L_x_851:
[----:B------:R-:W-:Y:S05]  /*5620*/  BSYNC.RECONVERGENT B2 ;  /* 0x0000000000027941 */ /* 0x000fea0003800200 */
.L_x_850:
        /* <DEDUP_REMOVED lines=9> */
[----:B------:R-:W-:Y:S01]  /*56c0*/  @P1 IMAD.MOV.U32 R28, RZ, RZ, R29 ;  /* 0x000000ffff1c1224 */ /* 0x000fe200078e001d */
[----:B------:R-:W-:Y:S02]  /*56d0*/  SEL R64, RZ, 0x1, P5 ;  /* 0x00000001ff407807 */ /* 0x000fe40002800000 */
[----:B------:R-:W-:Y:S01]  /*56e0*/  @!P1 MOV R28, R29 ;  /* 0x0000001d001c9202 */ /* 0x000fe20000000f00 */
[----:B------:R-:W-:-:S04]  /*56f0*/  @P1 FADD.FTZ R30, R73, R34 ;  /* 0x00000022491e1221 */ /* 0x000fc80000010000 */
[----:B------:R-:W-:-:S04]  /*5700*/  @P1 FADD.FTZ R73, R30, R33 ;  /* 0x000000211e491221 */ /* 0x000fc80000010000 */
[----:B------:R-:W-:Y:S01]  /*5710*/  @!P1 FADD.FTZ R73, R73, R34 ;  /* 0x0000002249499221 */ /* 0x000fe20000010000 */
[----:B------:R-:W-:Y:S06]  /*5720*/  BRA `(.L_x_855) ;  /* 0x0000000000087947 */ /* 0x000fec0003800000 */
.L_x_849:
[----:B------:R-:W-:-:S05]  /*5730*/  @P1 HADD2.F32 R30, -RZ, R27.H0_H0 ;  /* 0x2000001bff1e1230 */ /* 0x000fca0000004100 */
[----:B------:R-:W-:-:S07]  /*5740*/  @P1 FADD.FTZ R73, R73, R30 ;  /* 0x0000001e49491221 */ /* 0x000fce0000010000 */
.L_x_855:
[----:B------:R-:W-:Y:S05]  /*5750*/  BSYNC.RECONVERGENT B1 ;  /* 0x0000000000017941 */ /* 0x000fea0003800200 */
.L_x_848:
        /* <DEDUP_REMOVED lines=8> */
[----:B------:R-:W-:Y:S01]  /*57e0*/  @!P5 MOV R84, 0x3 ;  /* 0x000000030054d802 */ /* 0x000fe20000000f00 */
[----:B------:R-:W-:Y:S01]  /*57f0*/  @!P5 IMAD.MOV.U32 R29, RZ, RZ, R67 ;  /* 0x000000ffff1dd224 */ /* 0x000fe200078e0043 */
[----:B------:R-:W-:Y:S02]  /*5800*/  @P5 IADD3 R84, PT, PT, R28, 0x1, RZ ;  /* 0x000000011c545810 */ /* 0x000fe40007ffe0ff */
[----:B------:R-:W-:Y:S01]  /*5810*/  @P5 MOV R29, R66 ;  /* 0x00000042001d5202 */ /* 0x000fe20000000f00 */
[----:B------:R-:W-:Y:S06]  /*5820*/  BRA `(.L_x_857) ;  /* 0x0000000000e47947 */ /* 0x000fec0003800000 */
.L_x_858:
        /* <DEDUP_REMOVED lines=13> */
.L_x_860:
[----:B------:R-:W-:Y:S05]  /*5900*/  BSYNC.RECONVERGENT B2 ;  /* 0x0000000000027941 */ /* 0x000fea0003800200 */
.L_x_859:
        /* <DEDUP_REMOVED lines=43> */
.L_x_857:
[----:B------:R-:W-:Y:S05]  /*5bc0*/  BSYNC.RECONVERGENT B1 ;  /* 0x0000000000017941 */ /* 0x000fea0003800200 */
.L_x_856:
        /* <DEDUP_REMOVED lines=24> */
.L_x_865:
[----:B------:R-:W-:Y:S01]  /*5d50*/  IADD3 R3, PT, PT, R3, 0x1, RZ ;  /* 0x0000000103037810 */ /* 0x000fe20007ffe0ff */
[----:B------:R-:W-:Y:S03]  /*5d60*/  BSSY.RECONVERGENT B3, `(.L_x_866) ;  /* 0x000000c000037945 */ /* 0x000fe60003800200 */
[C---:B------:R-:W-:Y:S01]  /*5d70*/  ISETP.NE.AND P0, PT, R3.reuse, RZ, PT ;  /* 0x000000ff0300720c */ /* 0x040fe20003f05270 */
[----:B------:R-:W-:-:S12]  /*5d80*/  IMAD.WIDE.U32 R56, R3, -0x2daee0ad, RZ ;  /* 0xd2511f5303387825 */ /* 0x000fd800078e00ff */
[----:B------:R-:W-:Y:S05]  /*5d90*/  @P0 BRA `(.L_x_867) ;  /* 0x0000000000200947 */ /* 0x000fea0003800000 */
[----:B------:R-:W-:-:S05]  /*5da0*/  VIADD R5, R5, 0x1 ;  /* 0x0000000105057836 */ /* 0x000fca0000000000 */
[----:B------:R-:W-:-:S13]  /*5db0*/  ISETP.NE.AND P0, PT, R5, RZ, PT ;  /* 0x000000ff0500720c */ /* 0x000fda0003f05270 */
[----:B------:R-:W-:Y:S02]  /*5dc0*/  @!P0 IADD3 R4, PT, PT, R4, 0x1, RZ ;  /* 0x0000000104048810 */ /* 0x000fe40007ffe0ff */
[----:B------:R-:W-:Y:S02]  /*5dd0*/  @!P0 IADD3 R28, PT, PT, R53, 0x1, RZ ;  /* 0x00000001351c8810 */ /* 0x000fe40007ffe0ff */
[----:B------:R-:W-:Y:S02]  /*5de0*/  ISETP.NE.AND P6, PT, R4, RZ, !P0 ;  /* 0x000000ff0400720c */ /* 0x000fe400047c5270 */
[----:B------:R-:W-:-:S11]  /*5df0*/  @!P0 MOV R5, RZ ;  /* 0x000000ff00058202 */ /* 0x000fd60000000f00 */
[----:B------:R-:W-:-:S05]  /*5e00*/  @P6 IMAD.MOV R28, RZ, RZ, R53 ;  /* 0x000000ffff1c6224 */ /* 0x000fca00078e0235 */
[----:B------:R-:W-:-:S07]  /*5e10*/  @!P0 MOV R53, R28 ;  /* 0x0000001c00358202 */ /* 0x000fce0000000f00 */
.L_x_867:
[----:B------:R-:W-:Y:S05]  /*5e20*/  BSYNC.RECONVERGENT B3 ;  /* 0x0000000000037941 */ /* 0x000fea0003800200 */
.L_x_866:
        /* <DEDUP_REMOVED lines=43> */
.L_x_864:
[----:B------:R-:W-:Y:S05]  /*60e0*/  BSYNC.RECONVERGENT B2 ;  /* 0x0000000000027941 */ /* 0x000fea0003800200 */
.L_x_863:
[----:B------:R-:W-:Y:S01]  /*60f0*/  I2FP.F32.U32 R29, R29 ;  /* 0x0000001d001d7245 */ /* 0x000fe20000201000 */
[----:B------:R-:W-:Y:S01]  /*6100*/  HADD2.F32 R32, -RZ, R23.H1_H1 ;  /* 0x30000017ff207230 */ /* 0x000fe20000004100 */
[----:B------:R-:W-:Y:S01]  /*6110*/  @P1 MOV R54, R30 ;  /* 0x0000001e00361202 */ /* 0x000fe20000000f00 */
[----:B------:R-:W-:Y:S01]  /*6120*/  @!P1 IMAD.MOV.U32 R54, RZ, RZ, R30 ;  /* 0x000000ffff369224 */ /* 0x000fe200078e001e */
[----:B------:R-:W-:Y:S01]  /*6130*/  @P1 MOV R84, R28 ;  /* 0x0000001c00541202 */ /* 0x000fe20000000f00 */
[----:B------:R-:W-:Y:S01]  /*6140*/  FFMA.FTZ R29, R29, R76, 1.1641532182693481445e-10 ;  /* 0x2f0000001d1d7423 */ /* 0x000fe2000001004c */
[----:B------:R-:W-:Y:S01]  /*6150*/  FMUL.FTZ R32, R32, R77 ;  /* 0x0000004d20207220 */ /* 0x000fe20000410000 */
[----:B------:R-:W-:-:S03]  /*6160*/  @!P1 MOV R84, R28 ;  /* 0x0000001c00549202 */ /* 0x000fc60000000f00 */
[----:B------:R-:W-:-:S04]  /*6170*/  FSETP.GTU.FTZ.AND P0, PT, R29, R78, PT ;  /* 0x0000004e1d00720b */ /* 0x000fc80003f1c000 */
[----:B------:R-:W-:Y:S01]  /*6180*/  FSEL R31, R32, RZ, !P0 ;  /* 0x000000ff201f7208 */ /* 0x000fe20004000000 */
[----:B------:R-:W-:Y:S01]  /*6190*/  @P1 HADD2.F32 R32, -RZ, R27.H1_H1 ;  /* 0x3000001bff201230 */ /* 0x000fe20000004100 */
[----:B------:R-:W-:-:S03]  /*61a0*/  SEL R65, RZ, 0x1, P0 ;  /* 0x00000001ff417807 */ /* 0x000fc60000000000 */
[----:B------:R-:W-:-:S04]  /*61b0*/  @P1 FADD.FTZ R29, R34, R31 ;  /* 0x0000001f221d1221 */ /* 0x000fc80000010000 */
[----:B------:R-:W-:-:S04]  /*61c0*/  @P1 FADD.FTZ R34, R29, R32 ;  /* 0x000000201d221221 */ /* 0x000fc80000010000 */
[----:B------:R-:W-:Y:S01]  /*61d0*/  @!P1 FADD.FTZ R34, R34, R31 ;  /* 0x0000001f22229221 */ /* 0x000fe20000010000 */
[----:B------:R-:W-:Y:S06]  /*61e0*/  BRA `(.L_x_868) ;  /* 0x0000000000087947 */ /* 0x000fec0003800000 */
.L_x_862:
[----:B------:R-:W-:-:S05]  /*61f0*/  @P1 HADD2.F32 R29, -RZ, R27.H1_H1 ;  /* 0x3000001bff1d1230 */ /* 0x000fca0000004100 */
[----:B------:R-:W-:-:S07]  /*6200*/  @P1 FADD.FTZ R34, R34, R29 ;  /* 0x0000001d22221221 */ /* 0x000fce0000010000 */
.L_x_868:
[----:B------:R-:W-:Y:S05]  /*6210*/  BSYNC.RECONVERGENT B1 ;  /* 0x0000000000017941 */ /* 0x000fea0003800200 */
.L_x_861:
        /* <DEDUP_REMOVED lines=23> */
[----:B------:R-:W-:Y:S01]  /*6390*/  F2FP.F16.F32.PACK_AB R28, R70, R69 ;  /* 0x00000045461c723e */ /* 0x000fe200000000ff */
[----:B-1----:R-:W-:Y:S01]  /*63a0*/  IMAD.WIDE.U32 R32, R68, 0x8, R32 ;  /* 0x0000000844207825 */ /* 0x002fe200078e0020 */
[----:B------:R-:W-:-:S03]  /*63b0*/  F2FP.F16.F32.PACK_AB R29, R74, R71 ;  /* 0x000000474a1d723e */ /* 0x000fc600000000ff */
[----:B------:R-:W-:Y:S01]  /*63c0*/  FADD.FTZ R35, R35, R74 ;  /* 0x0000004a23237221 */ /* 0x000fe20000010000 */
[----:B------:R-:W-:Y:S02]  /*63d0*/  F2FP.F16.F32.PACK_AB R30, R75, R72 ;  /* 0x000000484b1e723e */ /* 0x000fe400000000ff */
[----:B------:R-:W-:Y:S02]  /*63e0*/  F2FP.F16.F32.PACK_AB R31, R34, R73 ;  /* 0x00000049221f723e */ /* 0x000fe400000000ff */
        /* <DEDUP_REMOVED lines=25> */
.L_x_869:
        /* <DEDUP_REMOVED lines=40> */
.L_x_883:
        /* <DEDUP_REMOVED lines=19> */
[----:B------:R-:W3:Y:S08]  /*6930*/  @!P1 LDC.64 R74, c[0x0][0x3c0] ;  /* 0x0000f000ff4a9b82 */ /* 0x000ef00000000a00 */
[----:B------:R-:W4:Y:S01]  /*6940*/  @!P1 LDC.64 R72, c[0x0][0x3c8] ;  /* 0x0000f200ff489b82 */ /* 0x000f220000000a00 */
[C---:B--2---:R-:W-:Y:S01]  /*6950*/  FMUL.FTZ R33, R79.reuse, R32 ;  /* 0x000000204f217220 */ /* 0x044fe20000410000 */
[C---:B------:R-:W-:Y:S01]  /*6960*/  FMUL.FTZ R32, R79.reuse, R70 ;  /* 0x000000464f207220 */ /* 0x040fe20000410000 */
[C---:B------:R-:W-:Y:S01]  /*6970*/  FMUL.FTZ R76, R79.reuse, R76 ;  /* 0x0000004c4f4c7220 */ /* 0x040fe20000410000 */
[----:B------:R-:W-:Y:S01]  /*6980*/  FMUL.FTZ R34, R79, R78 ;  /* 0x0000004e4f227220 */ /* 0x000fe20000410000 */
[----:B------:R-:W-:Y:S01]  /*6990*/  FFMA.FTZ R56, R33, R37, R6 ;  /* 0x0000002521387223 */ /* 0x000fe20000010006 */
[----:B------:R-:W-:Y:S01]  /*69a0*/  FFMA.FTZ R57, R32, R40, R7 ;  /* 0x0000002820397223 */ /* 0x000fe20000010007 */
[C---:B------:R-:W-:Y:S01]  /*69b0*/  FMUL.FTZ R78, R79.reuse, R82 ;  /* 0x000000524f4e7220 */ /* 0x040fe20000410000 */
[----:B------:R-:W-:Y:S01]  /*69c0*/  FMUL.FTZ R81, R79, R86 ;  /* 0x000000564f517220 */ /* 0x000fe20000410000 */
[----:B0-----:R-:W-:-:S04]  /*69d0*/  IMAD.WIDE.U32 R70, R68, 0x10, R30 ;  /* 0x0000001044467825 */ /* 0x001fc800078e001e */
[C---:B------:R-:W-:Y:S01]  /*69e0*/  FMUL.FTZ R35, R79.reuse, R88 ;  /* 0x000000584f237220 */ /* 0x040fe20000410000 */
[----:B------:R-:W-:Y:S01]  /*69f0*/  FMUL.FTZ R90, R79, R90 ;  /* 0x0000005a4f5a7220 */ /* 0x000fe20000410000 */
[----:B------:R-:W-:Y:S01]  /*6a00*/  FFMA.FTZ R30, R34, R42, R9 ;  /* 0x0000002a221e7223 */ /* 0x000fe20000010009 */
[----:B-1----:R-:W-:Y:S01]  /*6a10*/  IMAD.WIDE.U32 R68, R68, 0x10, R28 ;  /* 0x0000001044447825 */ /* 0x002fe200078e001c */
[----:B------:R-:W-:-:S03]  /*6a20*/  F2FP.F16.F32.PACK_AB R28, R57, R56 ;  /* 0x00000038391c723e */ /* 0x000fc600000000ff */
[----:B------:R-:W-:Y:S01]  /*6a30*/  FFMA.FTZ R29, R76, R39, R8 ;  /* 0x000000274c1d7223 */ /* 0x000fe20000010008 */
[----:B------:R-:W-:Y:S01]  /*6a40*/  FFMA.FTZ R31, R78, R41, R10 ;  /* 0x000000294e1f7223 */ /* 0x000fe2000001000a */
[----:B------:R-:W-:Y:S01]  /*6a50*/  FFMA.FTZ R56, R81, R44, R11 ;  /* 0x0000002c51387223 */ /* 0x000fe2000001000b */
[----:B------:R-:W-:Y:S01]  /*6a60*/  FFMA.FTZ R57, R35, R43, R12 ;  /* 0x0000002b23397223 */ /* 0x000fe2000001000c */
[----:B------:R-:W-:Y:S01]  /*6a70*/  FFMA.FTZ R82, R90, R46, R13 ;  /* 0x0000002e5a527223 */ /* 0x000fe2000001000d */
[----:B------:R-:W-:Y:S01]  /*6a80*/  F2FP.F16.F32.PACK_AB R29, R30, R29 ;  /* 0x0000001d1e1d723e */ /* 0x000fe200000000ff */
[----:B------:R-:W-:Y:S01]  /*6a90*/  FFMA.FTZ R83, R81, R51, R36 ;  /* 0x0000003351537223 */ /* 0x000fe20000010024 */
[----:B------:R-:W-:Y:S01]  /*6aa0*/  F2FP.F16.F32.PACK_AB R30, R56, R31 ;  /* 0x0000001f381e723e */ /* 0x000fe200000000ff */
[----:B------:R-:W-:Y:S01]  /*6ab0*/  FFMA.FTZ R35, R35, R52, R19 ;  /* 0x0000003423237223 */ /* 0x000fe20000010013 */
[----:B------:R-:W-:Y:S01]  /*6ac0*/  F2FP.F16.F32.PACK_AB R31, R82, R57 ;  /* 0x00000039521f723e */ /* 0x000fe200000000ff */
[----:B------:R-:W-:Y:S01]  /*6ad0*/  FFMA.FTZ R82, R78, R50, R17 ;  /* 0x000000324e527223 */ /* 0x000fe20000010011 */
[----:B------:R-:W0:Y:S01]  /*6ae0*/  LDC.64 R56, c[0x0][0x380] ;  /* 0x0000e000ff387b82 */ /* 0x000e220000000a00 */
[----:B------:R-:W-:Y:S01]  /*6af0*/  FFMA.FTZ R78, R33, R45, R14 ;  /* 0x0000002d214e7223 */ /* 0x000fe2000001000e */
[----:B------:R-:W-:Y:S01]  /*6b00*/  FFMA.FTZ R33, R76, R48, R15 ;  /* 0x000000304c217223 */ /* 0x000fe2000001000f */
[----:B------:R-:W-:Y:S01]  /*6b10*/  FFMA.FTZ R90, R90, R55, R38 ;  /* 0x000000375a5a7223 */ /* 0x000fe20000010026 */
[----:B------:R-:W-:Y:S01]  /*6b20*/  FFMA.FTZ R76, R34, R49, R18 ;  /* 0x00000031224c7223 */ /* 0x000fe20000010012 */
[----:B------:R-:W-:Y:S01]  /*6b30*/  FFMA.FTZ R81, R32, R47, R16 ;  /* 0x0000002f20517223 */ /* 0x000fe20000010010 */
[----:B---3--:R-:W-:Y:S01]  /*6b40*/  @!P1 IMAD.WIDE R74, R0, 0x4, R74 ;  /* 0x00000004004a9825 */ /* 0x008fe200078e024a */
[----:B------:R-:W-:-:S02]  /*6b50*/  F2FP.F16.F32.PACK_AB R34, R83, R82 ;  /* 0x000000525322723e */ /* 0x000fc400000000ff */
[----:B------:R-:W-:Y:S01]  /*6b60*/  F2FP.F16.F32.PACK_AB R35, R90, R35 ;  /* 0x000000235a23723e */ /* 0x000fe200000000ff */
[----:B----4-:R-:W-:Y:S01]  /*6b70*/  @!P1 IMAD.WIDE R72, R0, 0x4, R72 ;  /* 0x0000000400489825 */ /* 0x010fe200078e0248 */
[----:B------:R-:W-:Y:S01]  /*6b80*/  F2FP.F16.F32.PACK_AB R33, R76, R33 ;  /* 0x000000214c21723e */ /* 0x000fe200000000ff */
[----:B------:R1:W-:Y:S01]  /*6b90*/  @!P1 STG.E desc[UR8][R74.64], R77 ;  /* 0x0000004d4a009986 */ /* 0x0003e2000c101908 */
[----:B------:R-:W-:-:S03]  /*6ba0*/  F2FP.F16.F32.PACK_AB R32, R81, R78 ;  /* 0x0000004e5120723e */ /* 0x000fc600000000ff */
[----:B------:R1:W-:Y:S04]  /*6bb0*/  @!P1 STG.E desc[UR8][R72.64], R79 ;  /* 0x0000004f48009986 */ /* 0x0003e8000c101908 */
[----:B------:R1:W-:Y:S04]  /*6bc0*/  STG.E.128 desc[UR8][R70.64], R28 ;  /* 0x0000001c46007986 */ /* 0x0003e8000c101d08 */
[----:B------:R1:W-:Y:S01]  /*6bd0*/  STG.E.128 desc[UR8][R68.64], R32 ;  /* 0x0000002044007986 */ /* 0x0003e2000c101d08 */
[----:B0-----:R-:W-:-:S04]  /*6be0*/  LEA R0, R56, R0, 0x2 ;  /* 0x0000000038007211 */ /* 0x001fc800078e10ff */
[----:B------:R-:W-:-:S13]  /*6bf0*/  ISETP.GE.AND P1, PT, R0, R57, PT ;  /* 0x000000390000720c */ /* 0x000fda0003f26270 */
[----:B-1----:R-:W-:Y:S05]  /*6c00*/  @!P1 BRA `(.L_x_871) ;  /* 0xffffff9c00b89947 */ /* 0x002fea000383ffff */
[----:B------:R-:W-:Y:S05]  /*6c10*/  BSYNC B0 ;  /* 0x0000000000007941 */ /* 0x000fea0003800000 */
.L_x_764:
[----:B------:R-:W-:Y:S05]  /*6c20*/  EXIT ;  /* 0x000000000000794d */ /* 0x000fea0003800000 */
.L_x_870:
[----:B------:R-:W-:Y:S01]  /*6c30*/  HFMA2 R81, -RZ, RZ, 0, 1.847743988037109375e-06 ;  /* 0x0000001fff517431 */ /* 0x000fe200000001ff */
[----:B------:R-:W-:Y:S01]  /*6c40*/  BSSY B1, `(.L_x_872) ;  /* 0x0000007000017945 */ /* 0x000fe20003800000 */
[----:B------:R-:W-:Y:S01]  /*6c50*/  MOV R79, R35 ;  /* 0x00000023004f7202 */ /* 0x000fe20000000f00 */
[----:B0-----:R-:W-:Y:S01]  /*6c60*/  IMAD.MOV.U32 R76, RZ, RZ, 0x1 ;  /* 0x00000001ff4c7424 */ /* 0x001fe200078e00ff */
[----:B------:R-:W-:-:S07]  /*6c70*/  MOV R56, 0xffffffff ;  /* 0xffffffff00387802 */ /* 0x000fce0000000f00 */
[----:B-1----:R-:W-:Y:S05]  /*6c80*/  WARPSYNC.COLLECTIVE R56, `(.L_x_873) ;  /* 0x0000000038087348 */ /* 0x002fea0003c00000 */
[----:B------:R0:W2:Y:S02]  /*6c90*/  SHFL.BFLY P2, R57, R79, R76, R81 ;  /* 0x0c00004c4f397389 */ /* 0x0000a40000040051 */
[----:B012---:R-:W-:Y:S05]  /*6ca0*/  ENDCOLLECTIVE ;  /* 0x000000000000791b */ /* 0x007fea0003800000 */
.L_x_873:
[----:B------:R-:W-:Y:S05]  /*6cb0*/  BSYNC B1 ;  /* 0x0000000000017941 */ /* 0x000fea0003800000 */
.L_x_872:
        /* <DEDUP_REMOVED lines=9> */
.L_x_874:
[----:B------:R-:W-:Y:S01]  /*6d50*/  HFMA2 R76, -RZ, RZ, 0, 2.384185791015625e-07 ;  /* 0x00000004ff4c7431 */ /* 0x000fe200000001ff */
[----:B------:R-:W-:-:S05]  /*6d60*/  MOV R29, R57 ;  /* 0x00000039001d7202 */ /* 0x000fca0000000f00 */
[----:B------:R-:W-:-:S04]  /*6d70*/  FADD.FTZ R31, R30, R29 ;  /* 0x0000001d1e1f7221 */ /* 0x000fc80000010000 */
[----:B------:R-:W-:-:S07]  /*6d80*/  IMAD.MOV.U32 R79, RZ, RZ, R31 ;  /* 0x000000ffff4f7224 */ /* 0x000fce00078e001f */
[----:B------:R-:W-:Y:S05]  /*6d90*/  WARPSYNC.COLLECTIVE R56, `(.L_x_875) ;  /* 0x0000000038087348 */ /* 0x000fea0003c00000 */
[----:B------:R0:W1:Y:S02]  /*6da0*/  SHFL.BFLY P2, R57, R79, R76, R81 ;  /* 0x0c00004c4f397389 */ /* 0x0000640000040051 */
[----:B01----:R-:W-:Y:S05]  /*6db0*/  ENDCOLLECTIVE ;  /* 0x000000000000791b */ /* 0x003fea0003800000 */
.L_x_875:
[----:B------:R-:W-:Y:S01]  /*6dc0*/  HFMA2 R76, -RZ, RZ, 0, 4.76837158203125e-07 ;  /* 0x00000008ff4c7431 */ /* 0x000fe200000001ff */
[----:B------:R-:W-:-:S05]  /*6dd0*/  MOV R28, R57 ;  /* 0x00000039001c7202 */ /* 0x000fca0000000f00 */
[----:B------:R-:W-:-:S04]  /*6de0*/  FADD.FTZ R32, R31, R28 ;  /* 0x0000001c1f207221 */ /* 0x000fc80000010000 */
[----:B------:R-:W-:-:S07]  /*6df0*/  IMAD.MOV.U32 R79, RZ, RZ, R32 ;  /* 0x000000ffff4f7224 */ /* 0x000fce00078e0020 */
[----:B------:R-:W-:Y:S05]  /*6e00*/  WARPSYNC.COLLECTIVE R56, `(.L_x_876) ;  /* 0x0000000038087348 */ /* 0x000fea0003c00000 */
[----:B------:R0:W1:Y:S02]  /*6e10*/  SHFL.BFLY P2, R57, R79, R76, R81 ;  /* 0x0c00004c4f397389 */ /* 0x0000640000040051 */
[----:B01----:R-:W-:Y:S05]  /*6e20*/  ENDCOLLECTIVE ;  /* 0x000000000000791b */ /* 0x003fea0003800000 */
.L_x_876:
        /* <DEDUP_REMOVED lines=8> */
.L_x_877:
        /* <DEDUP_REMOVED lines=24> */
.L_x_878:
[----:B------:R-:W-:Y:S01]  /*7030*/  HFMA2 R76, -RZ, RZ, 0, 1.1920928955078125e-07 ;  /* 0x00000002ff4c7431 */ /* 0x000fe200000001ff */
[----:B------:R-:W-:-:S05]  /*7040*/  MOV R31, R57 ;  /* 0x00000039001f7202 */ /* 0x000fca0000000f00 */
[----:B------:R-:W-:-:S04]  /*7050*/  FADD.FTZ R31, R28, R31 ;  /* 0x0000001f1c1f7221 */ /* 0x000fc80000010000 */
[----:B------:R-:W-:-:S07]  /*7060*/  IMAD.MOV.U32 R79, RZ, RZ, R31 ;  /* 0x000000ffff4f7224 */ /* 0x000fce00078e001f */
[----:B------:R-:W-:Y:S05]  /*7070*/  WARPSYNC.COLLECTIVE R56, `(.L_x_879) ;  /* 0x0000000038087348 */ /* 0x000fea0003c00000 */
[----:B------:R0:W1:Y:S02]  /*7080*/  SHFL.BFLY P2, R57, R79, R76, R81 ;  /* 0x0c00004c4f397389 */ /* 0x0000640000040051 */
[----:B01----:R-:W-:Y:S05]  /*7090*/  ENDCOLLECTIVE ;  /* 0x000000000000791b */ /* 0x003fea0003800000 */
.L_x_879:
[----:B------:R-:W-:Y:S01]  /*70a0*/  HFMA2 R76, -RZ, RZ, 0, 2.384185791015625e-07 ;  /* 0x00000004ff4c7431 */ /* 0x000fe200000001ff */
[----:B------:R-:W-:-:S05]  /*70b0*/  MOV R30, R57 ;  /* 0x00000039001e7202 */ /* 0x000fca0000000f00 */
[----:B------:R-:W-:-:S04]  /*70c0*/  FADD.FTZ R30, R31, R30 ;  /* 0x0000001e1f1e7221 */ /* 0x000fc80000010000 */
[----:B------:R-:W-:-:S07]  /*70d0*/  IMAD.MOV.U32 R79, RZ, RZ, R30 ;  /* 0x000000ffff4f7224 */ /* 0x000fce00078e001e */
[----:B------:R-:W-:Y:S05]  /*70e0*/  WARPSYNC.COLLECTIVE R56, `(.L_x_880) ;  /* 0x0000000038087348 */ /* 0x000fea0003c00000 */
[----:B------:R0:W1:Y:S02]  /*70f0*/  SHFL.BFLY P2, R57, R79, R76, R81 ;  /* 0x0c00004c4f397389 */ /* 0x0000640000040051 */
[----:B01----:R-:W-:Y:S05]  /*7100*/  ENDCOLLECTIVE ;  /* 0x000000000000791b */ /* 0x003fea0003800000 */
.L_x_880:
[----:B------:R-:W-:Y:S01]  /*7110*/  HFMA2 R76, -RZ, RZ, 0, 4.76837158203125e-07 ;  /* 0x00000008ff4c7431 */ /* 0x000fe200000001ff */
[----:B------:R-:W-:-:S05]  /*7120*/  MOV R33, R57 ;  /* 0x0000003900217202 */ /* 0x000fca0000000f00 */
[----:B------:R-:W-:-:S04]  /*7130*/  FADD.FTZ R33, R30, R33 ;  /* 0x000000211e217221 */ /* 0x000fc80000010000 */
[----:B------:R-:W-:-:S07]  /*7140*/  IMAD.MOV.U32 R79, RZ, RZ, R33 ;  /* 0x000000ffff4f7224 */ /* 0x000fce00078e0021 */
[----:B------:R-:W-:Y:S05]  /*7150*/  WARPSYNC.COLLECTIVE R56, `(.L_x_881) ;  /* 0x0000000038087348 */ /* 0x000fea0003c00000 */
[----:B------:R0:W1:Y:S02]  /*7160*/  SHFL.BFLY P2, R57, R79, R76, R81 ;  /* 0x0c00004c4f397389 */ /* 0x0000640000040051 */
[----:B01----:R-:W-:Y:S05]  /*7170*/  ENDCOLLECTIVE ;  /* 0x000000000000791b */ /* 0x003fea0003800000 */
.L_x_881:
[----:B------:R-:W-:Y:S01]  /*7180*/  HFMA2 R76, -RZ, RZ, 0, 9.5367431640625e-07 ;  /* 0x00000010ff4c7431 */ /* 0x000fe200000001ff */
[----:B------:R-:W-:-:S05]  /*7190*/  MOV R32, R57 ;  /* 0x0000003900207202 */ /* 0x000fca0000000f00 */
[----:B------:R-:W-:-:S04]  /*71a0*/  FADD.FTZ R32, R33, R32 ;  /* 0x0000002021207221 */ /* 0x000fc80000010000 */
[----:B------:R-:W-:-:S07]  /*71b0*/  IMAD.MOV.U32 R79, RZ, RZ, R32 ;  /* 0x000000ffff4f7224 */ /* 0x000fce00078e0020 */
[----:B------:R-:W-:Y:S05]  /*71c0*/  WARPSYNC.COLLECTIVE R56, `(.L_x_882) ;  /* 0x0000000038087348 */ /* 0x000fea0003c00000 */
[----:B------:R0:W1:Y:S02]  /*71d0*/  SHFL.BFLY P2, R57, R79, R76, R81 ;  /* 0x0c00004c4f397389 */ /* 0x0000640000040051 */
[----:B01----:R-:W-:Y:S05]  /*71e0*/  ENDCOLLECTIVE ;  /* 0x000000000000791b */ /* 0x003fea0003800000 */
.L_x_882:
[----:B------:R-:W-:Y:S01]  /*71f0*/  MOV R35, R57 ;  /* 0x0000003900237202 */ /* 0x000fe20000000f00 */
[----:B------:R-:W-:Y:S06]  /*7200*/  BRA `(.L_x_883) ;  /* 0xfffffff4007c7947 */ /* 0x000fec000383ffff */
.L_x_884:
        /* <DEDUP_REMOVED lines=15> */
.L_x_5928:


//--------------------- .text._ZN10layer_norm31ln_parallel_residual_fwd_kernelINS_13Kernel_traitsI6__halfS2_S2_S2_fjLj256ELj1ELj4ELj1ELj16ENS_18Kernel_traits_baseILj256ES2_S2_S2_S2_fjLj128EEEEELb1ELb1ELb0EEEvNS_9FwdParamsE --------------------------
	.section	.text._ZN10layer_norm31ln_parallel_residual_fwd_kernelINS_13Kernel_traitsI6__halfS2_S2_S2_fjLj256ELj1ELj4ELj1ELj16ENS_18Kernel_traits_baseILj256ES2_S2_S2_S2_fjLj128EEEEELb1ELb1ELb0EEEvNS_9FwdParamsE,"ax",@progbits
	.align	128
        .global         _ZN10layer_norm31ln_parallel_residual_fwd_kernelINS_13Kernel_traitsI6__halfS2_S2_S2_fjLj256ELj1ELj4ELj1ELj16ENS_18Kernel_traits_baseILj256ES2_S2_S2_S2_fjLj128EEEEELb1ELb1ELb0EEEvNS_9FwdParamsE
        .type           _ZN10layer_norm31ln_parallel_residual_fwd_kernelINS_13Kernel_traitsI6__halfS2_S2_S2_fjLj256ELj1ELj4ELj1ELj16ENS_18Kernel_traits_baseILj256ES2_S2_S2_S2_fjLj128EEEEELb1ELb1ELb0EEEvNS_9FwdParamsE,@function
        .size           _ZN10layer_norm31ln_parallel_residual_fwd_kernelINS_13Kernel_traitsI6__halfS2_S2_S2_fjLj256ELj1ELj4ELj1ELj16ENS_18Kernel_traits_baseILj256ES2_S2_S2_S2_fjLj128EEEEELb1ELb1ELb0EEEvNS_9FwdParamsE,(.L_x_5929 - _ZN10layer_norm31ln_parallel_residual_fwd_kernelINS_13Kernel_traitsI6__halfS2_S2_S2_fjLj256ELj1ELj4ELj1ELj16ENS_18Kernel_traits_baseILj256ES2_S2_S2_S2_fjLj128EEEEELb1ELb1ELb0EEEvNS_9FwdParamsE)
        .other          _ZN10layer_norm31ln_parallel_residual_fwd_kernelINS_13Kernel_traitsI6__halfS2_S2_S2_fjLj256ELj1ELj4ELj1ELj16ENS_18Kernel_traits_baseILj256ES2_S2_S2_S2_fjLj128EEEEELb1ELb1ELb0EEEvNS_9FwdParamsE,@"STO_CUDA_ENTRY STV_DEFAULT"
_ZN10layer_norm31ln_parallel_residual_fwd_kernelINS_13Kernel_traitsI6__halfS2_S2_S2_fjLj256ELj1ELj4ELj1ELj16ENS_18Kernel_traits_baseILj256ES2_S2_S2_S2_fjLj128EEEEELb1ELb1ELb0EEEvNS_9FwdParamsE:
.text._ZN10layer_norm31ln_parallel_residual_fwd_kernelINS_13Kernel_traitsI6__halfS2_S2_S2_fjLj256ELj1ELj4ELj1ELj16ENS_18Kernel_traits_baseILj256ES2_S2_S2_S2_fjLj128EEEEELb1ELb1ELb0EEEvNS_9FwdParamsE:
[----:B------:R-:W-:Y:S01]  /*0000*/  LDC R1, c[0x0][0x37c] ;  /* 0x0000df00ff017b82 */ /* 0x000fe20000000800 */
[----:B------:R-:W0:Y:S01]  /*0010*/  LDCU.U8 UR4, c[0x0][0x464] ;  /* 0x00008c80ff0477ac */ /* 0x000e220008000000 */
[----:B------:R-:W1:Y:S01]  /*0020*/  LDCU.64 UR6, c[0x0][0x450] ;  /* 0x00008a00ff0677ac */ /* 0x000e620008000a00 */
[----:B------:R-:W2:Y:S05]  /*0030*/  LDCU.64 UR8, c[0x0][0x358] ;  /* 0x00006b00ff0877ac */ /* 0x000eaa0008000a00 */
[----:B------:R-:W3:Y:S08]  /*0040*/  LDC R42, c[0x0][0x458] ;  /* 0x00011600ff2a7b82 */ /* 0x000ef00000000800 */
[----:B------:R-:W3:Y:S01]  /*0050*/  LDC R43, c[0x0][0x45c] ;  /* 0x00011700ff2b7b82 */ /* 0x000ee20000000800 */
[----:B0-----:R-:W-:-:S02]  /*0060*/  ISETP.NE.AND P2, PT, RZ, UR4, PT ;  /* 0x00000004ff007c0c */ /* 0x001fc4000bf45270 */
[----:B-1----:R-:W-:Y:S01]  /*0070*/  MOV R2, UR6 ;  /* 0x0000000600027c02 */ /* 0x002fe20008000f00 */
        /* <DEDUP_REMOVED lines=40> */
.L_x_886:
[----:B------:R-:W-:Y:S05]  /*0300*/  BSYNC.RECONVERGENT B0 ;  /* 0x0000000000007941 */ /* 0x000fea0003800200 */
.L_x_885:
        /* <DEDUP_REMOVED lines=23> */
[----:B------:R-:W-:Y:S01]  /*0480*/  LOP3.LUT R7, R0, UR6, R7, 0x96, !PT ;  /* 0x0000000600077c12 */ /* 0x000fe2000f8e9607 */
[----:B------:R-:W2:Y:S02]  /*0490*/  LDCU.U8 UR12, c[0x0][0x410] ;  /* 0x00008200ff0c77ac */ /* 0x000ea40008000000 */
[----:B0-----:R-:W-:Y:S01]  /*04a0*/  IMAD R10, R4, -0x326172a9, RZ ;  /* 0xcd9e8d57040a7824 */ /* 0x001fe200078e02ff */
[----:B------:R-:W-:Y:S01]  /*04b0*/  LOP3.LUT R8, R8, UR7, RZ, 0x3c, !PT ;  /* 0x0000000708087c12 */ /* 0x000fe2000f8e3cff */
[----:B------:R-:W-:Y:S01]  /*04c0*/  IMAD R20, R2, -0x2daee0ad, RZ ;  /* 0xd2511f5302147824 */ /* 0x000fe200078e02ff */
[----:B------:R-:W0:Y:S01]  /*04d0*/  LDCU UR13, c[0x0][0x448] ;  /* 0x00008900ff0d77ac */ /* 0x000e220008000800 */
[C---:B------:R-:W-:Y:S01]  /*04e0*/  IMAD.HI.U32 R11, R7.reuse, -0x2daee0ad, RZ ;  /* 0xd2511f53070b7827 */ /* 0x040fe200078e00ff */
[----:B------:R-:W3:Y:S03]  /*04f0*/  LDCU.64 UR4, c[0x0][0x398] ;  /* 0x00007300ff0477ac */ /* 0x000ee60008000a00 */
[----:B------:R-:W-:Y:S01]  /*0500*/  IMAD.HI.U32 R9, R8, -0x326172a9, RZ ;  /* 0xcd9e8d5708097827 */ /* 0x000fe200078e00ff */
[----:B------:R-:W-:Y:S01]  /*0510*/  LOP3.LUT R11, R20, UR15, R11, 0x96, !PT ;  /* 0x0000000f140b7c12 */ /* 0x000fe2000f8e960b */
[----:B------:R-:W4:Y:S02]  /*0520*/  LDCU.64 UR10, c[0x0][0x3a0] ;  /* 0x00007400ff0a77ac */ /* 0x000f240008000a00 */
[----:B------:R-:W-:Y:S01]  /*0530*/  IMAD R21, R7, -0x2daee0ad, RZ ;  /* 0xd2511f5307157824 */ /* 0x000fe200078e02ff */
[----:B------:R-:W-:Y:S01]  /*0540*/  LOP3.LUT R9, R10, UR14, R9, 0x96, !PT ;  /* 0x0000000e0a097c12 */ /* 0x000fe2000f8e9609 */
[----:B------:R-:W-:-:S02]  /*0550*/  IMAD R8, R8, -0x326172a9, RZ ;  /* 0xcd9e8d5708087824 */ /* 0x000fc400078e02ff */
        /* <DEDUP_REMOVED lines=48> */
[----:B01234-:R-:W-:-:S07]  /*0860*/  IMAD R40, R9, -0x326172a9, RZ ;  /* 0xcd9e8d5709287824 */ /* 0x01ffce00078e02ff */
.L_x_989:
        /* <DEDUP_REMOVED lines=32> */
.L_x_892:
        /* <DEDUP_REMOVED lines=13> */
.L_x_894:
[----:B------:R-:W-:Y:S05]  /*0b40*/  BSYNC.RECONVERGENT B3 ;  /* 0x0000000000037941 */ /* 0x000fea0003800200 */
.L_x_893:
        /* <DEDUP_REMOVED lines=40> */
[----:B------:R-:W-:Y:S01]  /*0dd0*/  IMAD.MOV.U32 R43, RZ, RZ, RZ ;  /* 0x000000ffff2b7224 */ /* 0x000fe200078e00ff */
[----:B------:R-:W-:-:S07]  /*0de0*/  MOV R10, R42 ;  /* 0x0000002a000a7202 */ /* 0x000fce0000000f00 */
.L_x_891:
[----:B------:R-:W-:Y:S05]  /*0df0*/  BSYNC.RECONVERGENT B2 ;  /* 0x0000000000027941 */ /* 0x000fea0003800200 */
.L_x_890:
[----:B------:R-:W0:Y:S01]  /*0e00*/  LDC R53, c[0x0][0x408] ;  /* 0x00010200ff357b82 */ /* 0x000e220000000800 */
[----:B------:R-:W-:Y:S01]  /*0e10*/  I2FP.F32.U32 R42, R9 ;  /* 0x00000009002a7245 */ /* 0x000fe20000201000 */
[----:B------:R-:W-:-:S05]  /*0e20*/  HFMA2 R51, -RZ, RZ, 0.1171875, 0 ;  /* 0x2f800000ff337431 */ /* 0x000fca00000001ff */
[----:B------:R-:W-:Y:S01]  /*0e30*/  FFMA.FTZ R9, R42, R51, 1.1641532182693481445e-10 ;  /* 0x2f0000002a097423 */ /* 0x000fe20000010033 */
[----:B------:R-:W1:Y:S01]  /*0e40*/  LDC R54, c[0x0][0x404] ;  /* 0x00010100ff367b82 */ /* 0x000e620000000800 */
[----:B-----5:R-:W-:-:S05]  /*0e50*/  HADD2.F32 R42, -RZ, R28.H0_H0 ;  /* 0x2000001cff2a7230 */ /* 0x020fca0000004100 */
[----:B0-----:R-:W-:Y:S01]  /*0e60*/  FMUL.FTZ R42, R42, R53 ;  /* 0x000000352a2a7220 */ /* 0x001fe20000410000 */
        /* <DEDUP_REMOVED lines=20> */
.L_x_898:
        /* <DEDUP_REMOVED lines=13> */
.L_x_900:
[----:B------:R-:W-:Y:S05]  /*1080*/  BSYNC.RECONVERGENT B3 ;  /* 0x0000000000037941 */ /* 0x000fea0003800200 */
.L_x_899:
        /* <DEDUP_REMOVED lines=41> */
.L_x_897:
[----:B------:R-:W-:Y:S05]  /*1320*/  BSYNC.RECONVERGENT B2 ;  /* 0x0000000000027941 */ /* 0x000fea0003800200 */
.L_x_896:
[----:B------:R-:W-:Y:S01]  /*1330*/  I2FP.F32.U32 R10, R39 ;  /* 0x00000027000a7245 */ /* 0x000fe20000201000 */
[----:B------:R-:W-:Y:S01]  /*1340*/  HADD2.F32 R44, -RZ, R20.H0_H0 ;  /* 0x20000014ff2c7230 */ /* 0x000fe20000004100 */
[-C--:B------:R-:W-:Y:S02]  /*1350*/  @P1 MOV R43, R11.reuse ;  /* 0x0000000b002b1202 */ /* 0x080fe40000000f00 */
[----:B------:R-:W-:Y:S01]  /*1360*/  @!P1 MOV R43, R11 ;  /* 0x0000000b002b9202 */ /* 0x000fe20000000f00 */
[----:B------:R-:W-:Y:S01]  /*1370*/  FFMA.FTZ R39, R10, R51, 1.1641532182693481445e-10 ;  /* 0x2f0000000a277423 */ /* 0x000fe20000010033 */
[----:B------:R-:W-:Y:S01]  /*1380*/  FMUL.FTZ R44, R44, R53 ;  /* 0x000000352c2c7220 */ /* 0x000fe20000410000 */
[--C-:B------:R-:W-:Y:S02]  /*1390*/  @P1 IMAD.MOV.U32 R10, RZ, RZ, R42.reuse ;  /* 0x000000ffff0a1224 */ /* 0x100fe400078e002a */
[----:B------:R-:W-:Y:S01]  /*13a0*/  @!P1 IMAD.MOV.U32 R10, RZ, RZ, R42 ;  /* 0x000000ffff0a9224 */ /* 0x000fe200078e002a */
[----:B------:R-:W-:-:S04]  /*13b0*/  FSETP.GTU.FTZ.AND P2, PT, R39, R54, PT ;  /* 0x000000362700720b */ /* 0x000fc80003f5c000 */
[----:B------:R-:W-:Y:S01]  /*13c0*/  FSEL R46, R44, RZ, !P2 ;  /* 0x000000ff2c2e7208 */ /* 0x000fe20005000000 */
[----:B------:R-:W-:Y:S01]  /*13d0*/  @P1 HADD2.F32 R44, -RZ, R24.H0_H0 ;  /* 0x20000018ff2c1230 */ /* 0x000fe20000004100 */
[----:B------:R-:W-:-:S03]  /*13e0*/  SEL R11, RZ, 0x1, P2 ;  /* 0x00000001ff0b7807 */ /* 0x000fc60001000000 */
[----:B------:R-:W-:-:S04]  /*13f0*/  @P1 FADD.FTZ R39, R46, R9 ;  /* 0x000000092e271221 */ /* 0x000fc80000010000 */
[----:B------:R-:W-:-:S04]  /*1400*/  @P1 FADD.FTZ R9, R39, R44 ;  /* 0x0000002c27091221 */ /* 0x000fc80000010000 */
[----:B------:R-:W-:Y:S01]  /*1410*/  @!P1 FADD.FTZ R9, R46, R9 ;  /* 0x000000092e099221 */ /* 0x000fe20000010000 */
[----:B------:R-:W-:Y:S06]  /*1420*/  BRA `(.L_x_901) ;  /* 0x0000000000087947 */ /* 0x000fec0003800000 */
.L_x_895:
[----:B------:R-:W-:-:S05]  /*1430*/  @P1 HADD2.F32 R42, -RZ, R24.H0_H0 ;  /* 0x20000018ff2a1230 */ /* 0x000fca0000004100 */
[----:B------:R-:W-:-:S07]  /*1440*/  @P1 FADD.FTZ R9, R42, R9 ;  /* 0x000000092a091221 */ /* 0x000fce0000010000 */
.L_x_901:
        /* <DEDUP_REMOVED lines=13> */
.L_x_904:
        /* <DEDUP_REMOVED lines=13> */
.L_x_906:
[----:B------:R-:W-:Y:S05]  /*15f0*/  BSYNC.RECONVERGENT B3 ;  /* 0x0000000000037941 */ /* 0x000fea0003800200 */
.L_x_905:
        /* <DEDUP_REMOVED lines=41> */
[----:B------:R-:W-:-:S07]  /*1890*/  IMAD.MOV.U32 R10, RZ, RZ, R42 ;  /* 0x000000ffff0a7224 */ /* 0x000fce00078e002a */
.L_x_903:
[----:B------:R-:W-:Y:S05]  /*18a0*/  BSYNC.RECONVERGENT B2 ;  /* 0x0000000000027941 */ /* 0x000fea0003800200 */
.L_x_902:
        /* <DEDUP_REMOVED lines=24> */
.L_x_910:
        /* <DEDUP_REMOVED lines=13> */
.L_x_912:
[----:B------:R-:W-:Y:S05]  /*1b00*/  BSYNC.RECONVERGENT B3 ;  /* 0x0000000000037941 */ /* 0x000fea0003800200 */
.L_x_911:
        /* <DEDUP_REMOVED lines=41> */
.L_x_909:
[----:B------:R-:W-:Y:S05]  /*1da0*/  BSYNC.RECONVERGENT B2 ;  /* 0x0000000000027941 */ /* 0x000fea0003800200 */
.L_x_908:
        /* <DEDUP_REMOVED lines=10> */
[----:B------:R-:W-:-:S03]  /*1e50*/  @!P1 MOV R39, R28 ;  /* 0x0000001c00279202 */ /* 0x000fc60000000f00 */
[----:B------:R-:W-:-:S04]  /*1e60*/  @P1 FADD.FTZ R32, R45, R44 ;  /* 0x0000002c2d201221 */ /* 0x000fc80000010000 */
[----:B------:R-:W-:Y:S01]  /*1e70*/  @P1 FADD.FTZ R44, R32, R43 ;  /* 0x0000002b202c1221 */ /* 0x000fe20000010000 */
[----:B------:R-:W-:-:S03]  /*1e80*/  SEL R32, RZ, 0x1, P2 ;  /* 0x00000001ff207807 */ /* 0x000fc60001000000 */
[----:B------:R-:W-:Y:S01]  /*1e90*/  @!P1 FADD.FTZ R44, R45, R44 ;  /* 0x0000002c2d2c9221 */ /* 0x000fe20000010000 */
[----:B------:R-:W-:Y:S06]  /*1ea0*/  BRA `(.L_x_913) ;  /* 0x0000000000087947 */ /* 0x000fec0003800000 */
.L_x_907:
[----:B------:R-:W-:-:S05]  /*1eb0*/  @P1 HADD2.F32 R43, -RZ, R24.H1_H1 ;  /* 0x30000018ff2b1230 */ /* 0x000fca0000004100 */
[----:B------:R-:W-:-:S07]  /*1ec0*/  @P1 FADD.FTZ R44, R43, R44 ;  /* 0x0000002c2b2c1221 */ /* 0x000fce0000010000 */
.L_x_913:
        /* <DEDUP_REMOVED lines=13> */
.L_x_916:
        /* <DEDUP_REMOVED lines=13> */
.L_x_918:
[----:B------:R-:W-:Y:S05]  /*2070*/  BSYNC.RECONVERGENT B3 ;  /* 0x0000000000037941 */ /* 0x000fea0003800200 */
.L_x_917:
        /* <DEDUP_REMOVED lines=40> */
[----:B------:R-:W-:Y:S01]  /*2300*/  HFMA2 R42, -RZ, RZ, 0, 0 ;  /* 0x00000000ff2a7431 */ /* 0x000fe200000001ff */
[----:B------:R-:W-:-:S07]  /*2310*/  LOP3.LUT R41, R46, UR31, R43, 0x96, !PT ;  /* 0x0000001f2e297c12 */ /* 0x000fce000f8e962b */
.L_x_915:
[----:B------:R-:W-:Y:S05]  /*2320*/  BSYNC.RECONVERGENT B2 ;  /* 0x0000000000027941 */ /* 0x000fea0003800200 */
.L_x_914:
[----:B------:R-:W-:-:S05]  /*2330*/  I2FP.F32.U32 R28, R28 ;  /* 0x0000001c001c7245 */ /* 0x000fca0000201000 */
[----:B------:R-:W-:Y:S01]  /*2340*/  FFMA.FTZ R39, R28, R51, 1.1641532182693481445e-10 ;  /* 0x2f0000001c277423 */ /* 0x000fe20000010033 */
[----:B------:R-:W-:-:S04]  /*2350*/  HADD2.F32 R28, -RZ, R29.H0_H0 ;  /* 0x2000001dff1c7230 */ /* 0x000fc80000004100 */
[----:B------:R-:W-:Y:S01]  /*2360*/  FSETP.GTU.FTZ.AND P2, PT, R39, R54, PT ;  /* 0x000000362700720b */ /* 0x000fe20003f5c000 */
[----:B------:R-:W-:-:S03]  /*2370*/  FMUL.FTZ R28, R28, R53 ;  /* 0x000000351c1c7220 */ /* 0x000fc60000410000 */
        /* <DEDUP_REMOVED lines=19> */
.L_x_922:
        /* <DEDUP_REMOVED lines=13> */
.L_x_924:
[----:B------:R-:W-:Y:S05]  /*2580*/  BSYNC.RECONVERGENT B3 ;  /* 0x0000000000037941 */ /* 0x000fea0003800200 */
.L_x_923:
        /* <DEDUP_REMOVED lines=42> */
.L_x_921:
[----:B------:R-:W-:Y:S05]  /*2830*/  BSYNC.RECONVERGENT B2 ;  /* 0x0000000000027941 */ /* 0x000fea0003800200 */
.L_x_920:
[----:B------:R-:W-:Y:S01]  /*2840*/  I2FP.F32.U32 R10, R33 ;  /* 0x00000021000a7245 */ /* 0x000fe20000201000 */
[----:B------:R-:W-:Y:S02]  /*2850*/  HADD2.F32 R42, -RZ, R21.H0_H0 ;  /* 0x20000015ff2a7230 */ /* 0x000fe40000004100 */
[----:B------:R-:W-:Y:S02]  /*2860*/  @P1 HADD2.F32 R46, -RZ, R25.H0_H0 ;  /* 0x20000019ff2e1230 */ /* 0x000fe40000004100 */
[----:B------:R-:W-:Y:S01]  /*2870*/  FFMA.FTZ R33, R10, R51, 1.1641532182693481445e-10 ;  /* 0x2f0000000a217423 */ /* 0x000fe20000010033 */
[----:B------:R-:W-:Y:S01]  /*2880*/  FMUL.FTZ R42, R42, R53 ;  /* 0x000000352a2a7220 */ /* 0x000fe20000410000 */
[-C--:B------:R-:W-:Y:S02]  /*2890*/  @P1 MOV R10, R45.reuse ;  /* 0x0000002d000a1202 */ /* 0x080fe40000000f00 */
[----:B------:R-:W-:Y:S02]  /*28a0*/  @!P1 MOV R10, R45 ;  /* 0x0000002d000a9202 */ /* 0x000fe40000000f00 */
[----:B------:R-:W-:-:S04]  /*28b0*/  FSETP.GTU.FTZ.AND P2, PT, R33, R54, PT ;  /* 0x000000362100720b */ /* 0x000fc80003f5c000 */
[----:B------:R-:W-:Y:S01]  /*28c0*/  FSEL R48, R42, RZ, !P2 ;  /* 0x000000ff2a307208 */ /* 0x000fe20005000000 */
[--C-:B------:R-:W-:Y:S02]  /*28d0*/  @P1 IMAD.MOV.U32 R42, RZ, RZ, R28.reuse ;  /* 0x000000ffff2a1224 */ /* 0x100fe400078e001c */
[----:B------:R-:W-:Y:S02]  /*28e0*/  @!P1 IMAD.MOV.U32 R42, RZ, RZ, R28 ;  /* 0x000000ffff2a9224 */ /* 0x000fe400078e001c */
[----:B------:R-:W-:-:S04]  /*28f0*/  @P1 FADD.FTZ R33, R48, R39 ;  /* 0x0000002730211221 */ /* 0x000fc80000010000 */
[----:B------:R-:W-:Y:S01]  /*2900*/  @P1 FADD.FTZ R39, R33, R46 ;  /* 0x0000002e21271221 */ /* 0x000fe20000010000 */
[----:B------:R-:W-:-:S03]  /*2910*/  SEL R33, RZ, 0x1, P2 ;  /* 0x00000001ff217807 */ /* 0x000fc60001000000 */
[----:B------:R-:W-:Y:S01]  /*2920*/  @!P1 FADD.FTZ R39, R48, R39 ;  /* 0x0000002730279221 */ /* 0x000fe20000010000 */
[----:B------:R-:W-:Y:S06]  /*2930*/  BRA `(.L_x_925) ;  /* 0x0000000000087947 */ /* 0x000fec0003800000 */
.L_x_919:
[----:B------:R-:W-:-:S05]  /*2940*/  @P1 HADD2.F32 R28, -RZ, R25.H0_H0 ;  /* 0x20000019ff1c1230 */ /* 0x000fca0000004100 */
[----:B------:R-:W-:-:S07]  /*2950*/  @P1 FADD.FTZ R39, R28, R39 ;  /* 0x000000271c271221 */ /* 0x000fce0000010000 */
.L_x_925:
        /* <DEDUP_REMOVED lines=13> */
.L_x_928:
        /* <DEDUP_REMOVED lines=13> */
.L_x_930:
[----:B------:R-:W-:Y:S05]  /*2b00*/  BSYNC.RECONVERGENT B3 ;  /* 0x0000000000037941 */ /* 0x000fea0003800200 */
.L_x_929:
        /* <DEDUP_REMOVED lines=42> */
.L_x_927:
[----:B------:R-:W-:Y:S05]  /*2db0*/  BSYNC.RECONVERGENT B2 ;  /* 0x0000000000027941 */ /* 0x000fea0003800200 */
.L_x_926:
[----:B------:R-:W-:-:S05]  /*2dc0*/  I2FP.F32.U32 R42, R43 ;  /* 0x0000002b002a7245 */ /* 0x000fca0000201000 */
[----:B------:R-:W-:Y:S01]  /*2dd0*/  FFMA.FTZ R43, R42, R51, 1.1641532182693481445e-10 ;  /* 0x2f0000002a2b7423 */ /* 0x000fe20000010033 */
[----:B------:R-:W-:-:S04]  /*2de0*/  HADD2.F32 R42, -RZ, R29.H1_H1 ;  /* 0x3000001dff2a7230 */ /* 0x000fc80000004100 */
[----:B------:R-:W-:Y:S01]  /*2df0*/  FSETP.GTU.FTZ.AND P2, PT, R43, R54, PT ;  /* 0x000000362b00720b */ /* 0x000fe20003f5c000 */
[----:B------:R-:W-:-:S03]  /*2e00*/  FMUL.FTZ R42, R42, R53 ;  /* 0x000000352a2a7220 */ /* 0x000fc60000410000 */
        /* <DEDUP_REMOVED lines=19> */
.L_x_934:
        /* <DEDUP_REMOVED lines=13> */
.L_x_936:
[----:B------:R-:W-:Y:S05]  /*3010*/  BSYNC.RECONVERGENT B3 ;  /* 0x0000000000037941 */ /* 0x000fea0003800200 */
.L_x_935:
        /* <DEDUP_REMOVED lines=41> */
[----:B------:R-:W-:-:S07]  /*32b0*/  MOV R42, R28 ;  /* 0x0000001c002a7202 */ /* 0x000fce0000000f00 */
.L_x_933:
[----:B------:R-:W-:Y:S05]  /*32c0*/  BSYNC.RECONVERGENT B2 ;  /* 0x0000000000027941 */ /* 0x000fea0003800200 */
.L_x_932:
[----:B------:R-:W-:Y:S01]  /*32d0*/  I2FP.F32.U32 R10, R34 ;  /* 0x00000022000a7245 */ /* 0x000fe20000201000 */
[----:B------:R-:W-:-:S04]  /*32e0*/  HADD2.F32 R28, -RZ, R21.H1_H1 ;  /* 0x30000015ff1c7230 */ /* 0x000fc80000004100 */
[----:B------:R-:W-:Y:S01]  /*32f0*/  FFMA.FTZ R43, R10, R51, 1.1641532182693481445e-10 ;  /* 0x2f0000000a2b7423 */ /* 0x000fe20000010033 */
[----:B------:R-:W-:Y:S01]  /*3300*/  FMUL.FTZ R28, R28, R53 ;  /* 0x000000351c1c7220 */ /* 0x000fe20000410000 */
[--C-:B------:R-:W-:Y:S02]  /*3310*/  @P1 IMAD.MOV.U32 R10, RZ, RZ, R42.reuse ;  /* 0x000000ffff0a1224 */ /* 0x100fe400078e002a */
[----:B------:R-:W-:Y:S01]  /*3320*/  @!P1 IMAD.MOV.U32 R10, RZ, RZ, R42 ;  /* 0x000000ffff0a9224 */ /* 0x000fe200078e002a */
[----:B------:R-:W-:Y:S01]  /*3330*/  FSETP.GTU.FTZ.AND P2, PT, R43, R54, PT ;  /* 0x000000362b00720b */ /* 0x000fe20003f5c000 */
[----:B------:R-:W-:-:S03]  /*3340*/  @P1 HADD2.F32 R43, -RZ, R25.H1_H1 ;  /* 0x30000019ff2b1230 */ /* 0x000fc60000004100 */
[----:B------:R-:W-:Y:S02]  /*3350*/  FSEL R45, R28, RZ, !P2 ;  /* 0x000000ff1c2d7208 */ /* 0x000fe40005000000 */
[-C--:B------:R-:W-:Y:S02]  /*3360*/  @P1 MOV R28, R29.reuse ;  /* 0x0000001d001c1202 */ /* 0x080fe40000000f00 */
[----:B------:R-:W-:Y:S01]  /*3370*/  @!P1 MOV R28, R29 ;  /* 0x0000001d001c9202 */ /* 0x000fe20000000f00 */
[----:B------:R-:W-:-:S04]  /*3380*/  @P1 FADD.FTZ R34, R45, R46 ;  /* 0x0000002e2d221221 */ /* 0x000fc80000010000 */
[----:B------:R-:W-:Y:S01]  /*3390*/  @P1 FADD.FTZ R46, R34, R43 ;  /* 0x0000002b222e1221 */ /* 0x000fe20000010000 */
[----:B------:R-:W-:-:S03]  /*33a0*/  SEL R34, RZ, 0x1, P2 ;  /* 0x00000001ff227807 */ /* 0x000fc60001000000 */
[----:B------:R-:W-:Y:S01]  /*33b0*/  @!P1 FADD.FTZ R46, R45, R46 ;  /* 0x0000002e2d2e9221 */ /* 0x000fe20000010000 */
[----:B------:R-:W-:Y:S06]  /*33c0*/  BRA `(.L_x_937) ;  /* 0x0000000000087947 */ /* 0x000fec0003800000 */
.L_x_931:
[----:B------:R-:W-:-:S05]  /*33d0*/  @P1 HADD2.F32 R29, -RZ, R25.H1_H1 ;  /* 0x30000019ff1d1230 */ /* 0x000fca0000004100 */
[----:B------:R-:W-:-:S07]  /*33e0*/  @P1 FADD.FTZ R46, R29, R46 ;  /* 0x0000002e1d2e1221 */ /* 0x000fce0000010000 */
.L_x_937:
        /* <DEDUP_REMOVED lines=13> */
.L_x_940:
        /* <DEDUP_REMOVED lines=13> */
.L_x_942:
[----:B------:R-:W-:Y:S05]  /*3590*/  BSYNC.RECONVERGENT B3 ;  /* 0x0000000000037941 */ /* 0x000fea0003800200 */
.L_x_941:
        /* <DEDUP_REMOVED lines=42> */
.L_x_939:
[----:B------:R-:W-:Y:S05]  /*3840*/  BSYNC.RECONVERGENT B2 ;  /* 0x0000000000027941 */ /* 0x000fea0003800200 */
.L_x_938:
[----:B------:R-:W-:-:S05]  /*3850*/  I2FP.F32.U32 R28, R42 ;  /* 0x0000002a001c7245 */ /* 0x000fca0000201000 */
[----:B------:R-:W-:Y:S01]  /*3860*/  FFMA.FTZ R43, R28, R51, 1.1641532182693481445e-10 ;  /* 0x2f0000001c2b7423 */ /* 0x000fe20000010033 */
[----:B------:R-:W-:-:S04]  /*3870*/  HADD2.F32 R28, -RZ, R30.H0_H0 ;  /* 0x2000001eff1c7230 */ /* 0x000fc80000004100 */
[----:B------:R-:W-:Y:S01]  /*3880*/  FSETP.GTU.FTZ.AND P2, PT, R43, R54, PT ;  /* 0x000000362b00720b */ /* 0x000fe20003f5c000 */
[----:B------:R-:W-:-:S05]  /*3890*/  FMUL.FTZ R28, R28, R53 ;  /* 0x000000351c1c7220 */ /* 0x000fca0000410000 */
        /* <DEDUP_REMOVED lines=18> */
.L_x_946:
        /* <DEDUP_REMOVED lines=13> */
.L_x_948:
[----:B------:R-:W-:Y:S05]  /*3a90*/  BSYNC.RECONVERGENT B3 ;  /* 0x0000000000037941 */ /* 0x000fea0003800200 */
.L_x_947:
        /* <DEDUP_REMOVED lines=41> */
[----:B------:R-:W-:-:S07]  /*3d30*/  IMAD.MOV.U32 R28, RZ, RZ, RZ ;  /* 0x000000ffff1c7224 */ /* 0x000fce00078e00ff */
.L_x_945:
[----:B------:R-:W-:Y:S05]  /*3d40*/  BSYNC.RECONVERGENT B2 ;  /* 0x0000000000027941 */ /* 0x000fea0003800200 */
.L_x_944:
[----:B------:R-:W-:Y:S01]  /*3d50*/  I2FP.F32.U32 R10, R35 ;  /* 0x00000023000a7245 */ /* 0x000fe20000201000 */
[----:B------:R-:W-:-:S04]  /*3d60*/  HADD2.F32 R48, -RZ, R22.H0_H0 ;  /* 0x20000016ff307230 */ /* 0x000fc80000004100 */
[----:B------:R-:W-:Y:S01]  /*3d70*/  FFMA.FTZ R29, R10, R51, 1.1641532182693481445e-10 ;  /* 0x2f0000000a1d7423 */ /* 0x000fe20000010033 */
[----:B------:R-:W-:Y:S01]  /*3d80*/  FMUL.FTZ R48, R48, R53 ;  /* 0x0000003530307220 */ /* 0x000fe20000410000 */
[-C--:B------:R-:W-:Y:S02]  /*3d90*/  @P1 MOV R10, R42.reuse ;  /* 0x0000002a000a1202 */ /* 0x080fe40000000f00 */
[----:B------:R-:W-:Y:S02]  /*3da0*/  @!P1 MOV R10, R42 ;  /* 0x0000002a000a9202 */ /* 0x000fe40000000f00 */
        /* <DEDUP_REMOVED lines=10> */
.L_x_943:
[----:B------:R-:W-:-:S05]  /*3e50*/  @P1 HADD2.F32 R28, -RZ, R26.H0_H0 ;  /* 0x2000001aff1c1230 */ /* 0x000fca0000004100 */
[----:B------:R-:W-:-:S07]  /*3e60*/  @P1 FADD.FTZ R45, R28, R45 ;  /* 0x0000002d1c2d1221 */ /* 0x000fce0000010000 */
.L_x_949:
        /* <DEDUP_REMOVED lines=13> */
.L_x_952:
        /* <DEDUP_REMOVED lines=13> */
.L_x_954:
[----:B------:R-:W-:Y:S05]  /*4010*/  BSYNC.RECONVERGENT B3 ;  /* 0x0000000000037941 */ /* 0x000fea0003800200 */
.L_x_953:
        /* <DEDUP_REMOVED lines=40> */
[----:B------:R-:W-:Y:S01]  /*42a0*/  MOV R10, R28 ;  /* 0x0000001c000a7202 */ /* 0x000fe20000000f00 */
[----:B------:R-:W-:-:S07]  /*42b0*/  IMAD.MOV.U32 R28, RZ, RZ, RZ ;  /* 0x000000ffff1c7224 */ /* 0x000fce00078e00ff */
.L_x_951:
[----:B------:R-:W-:Y:S05]  /*42c0*/  BSYNC.RECONVERGENT B2 ;  /* 0x0000000000027941 */ /* 0x000fea0003800200 */
.L_x_950:
        /* <DEDUP_REMOVED lines=23> */
.L_x_958:
        /* <DEDUP_REMOVED lines=13> */
.L_x_960:
[----:B------:R-:W-:Y:S05]  /*4510*/  BSYNC.RECONVERGENT B3 ;  /* 0x0000000000037941 */ /* 0x000fea0003800200 */
.L_x_959:
        /* <DEDUP_REMOVED lines=42> */
.L_x_957:
[----:B------:R-:W-:Y:S05]  /*47c0*/  BSYNC.RECONVERGENT B2 ;  /* 0x0000000000027941 */ /* 0x000fea0003800200 */
.L_x_956:
        /* <DEDUP_REMOVED lines=16> */
.L_x_955:
[----:B------:R-:W-:-:S05]  /*48d0*/  @P1 HADD2.F32 R29, -RZ, R26.H1_H1 ;  /* 0x3000001aff1d1230 */ /* 0x000fca0000004100 */
[----:B------:R-:W-:-:S07]  /*48e0*/  @P1 FADD.FTZ R48, R29, R48 ;  /* 0x000000301d301221 */ /* 0x000fce0000010000 */
.L_x_961:
        /* <DEDUP_REMOVED lines=13> */
.L_x_964:
        /* <DEDUP_REMOVED lines=13> */
.L_x_966:
[----:B------:R-:W-:Y:S05]  /*4a90*/  BSYNC.RECONVERGENT B3 ;  /* 0x0000000000037941 */ /* 0x000fea0003800200 */
.L_x_965:
        /* <DEDUP_REMOVED lines=41> */
[----:B------:R-:W-:-:S07]  /*4d30*/  HFMA2 R29, -RZ, RZ, 0, 0 ;  /* 0x00000000ff1d7431 */ /* 0x000fce00000001ff */
.L_x_963:
[----:B------:R-:W-:Y:S05]  /*4d40*/  BSYNC.RECONVERGENT B2 ;  /* 0x0000000000027941 */ /* 0x000fea0003800200 */
.L_x_962:
        /* <DEDUP_REMOVED lines=23> */
.L_x_970:
        /* <DEDUP_REMOVED lines=13> */
.L_x_972:
[----:B------:R-:W-:Y:S05]  /*4f90*/  BSYNC.RECONVERGENT B3 ;  /* 0x0000000000037941 */ /* 0x000fea0003800200 */
.L_x_971:
        /* <DEDUP_REMOVED lines=41> */
.L_x_969:
[----:B------:R-:W-:Y:S05]  /*5230*/  BSYNC.RECONVERGENT B2 ;  /* 0x0000000000027941 */ /* 0x000fea0003800200 */
.L_x_968:
[----:B------:R-:W-:Y:S01]  /*5240*/  I2FP.F32.U32 R10, R37 ;  /* 0x00000025000a7245 */ /* 0x000fe20000201000 */
[----:B------:R-:W-:Y:S02]  /*5250*/  HADD2.F32 R42, -RZ, R23.H0_H0 ;  /* 0x20000017ff2a7230 */ /* 0x000fe40000004100 */
[----:B------:R-:W-:Y:S02]  /*5260*/  @P1 HADD2.F32 R43, -RZ, R27.H0_H0 ;  /* 0x2000001bff2b1230 */ /* 0x000fe40000004100 */
        /* <DEDUP_REMOVED lines=13> */
.L_x_967:
[----:B------:R-:W-:-:S05]  /*5340*/  @P1 HADD2.F32 R28, -RZ, R27.H0_H0 ;  /* 0x2000001bff1c1230 */ /* 0x000fca0000004100 */
[----:B------:R-:W-:-:S07]  /*5350*/  @P1 FADD.FTZ R47, R28, R47 ;  /* 0x0000002f1c2f1221 */ /* 0x000fce0000010000 */
.L_x_973:
        /* <DEDUP_REMOVED lines=13> */
.L_x_976:
        /* <DEDUP_REMOVED lines=13> */
.L_x_978:
[----:B------:R-:W-:Y:S05]  /*5500*/  BSYNC.RECONVERGENT B3 ;  /* 0x0000000000037941 */ /* 0x000fea0003800200 */
.L_x_977:
        /* <DEDUP_REMOVED lines=42> */
.L_x_975:
[----:B------:R-:W-:Y:S05]  /*57b0*/  BSYNC.RECONVERGENT B2 ;  /* 0x0000000000027941 */ /* 0x000fea0003800200 */
.L_x_974:
        /* <DEDUP_REMOVED lines=23> */
.L_x_982:
        /* <DEDUP_REMOVED lines=15> */
.L_x_984:
[----:B------:R-:W-:Y:S05]  /*5a20*/  BSYNC.RECONVERGENT B3 ;  /* 0x0000000000037941 */ /* 0x000fea0003800200 */
.L_x_983:
        /* <DEDUP_REMOVED lines=42> */
.L_x_981:
[----:B------:R-:W-:Y:S05]  /*5cd0*/  BSYNC.RECONVERGENT B2 ;  /* 0x0000000000027941 */ /* 0x000fea0003800200 */
.L_x_980:
[----:B------:R-:W-:Y:S01]  /*5ce0*/  I2FP.F32.U32 R10, R29 ;  /* 0x0000001d000a7245 */ /* 0x000fe20000201000 */
[----:B------:R-:W-:Y:S02]  /*5cf0*/  HADD2.F32 R38, -RZ, R23.H1_H1 ;  /* 0x30000017ff267230 */ /* 0x000fe40000004100 */
[--C-:B------:R-:W-:Y:S02]  /*5d00*/  @P1 IMAD.MOV.U32 R42, RZ, RZ, R28.reuse ;  /* 0x000000ffff2a1224 */ /* 0x100fe400078e001c */
[----:B------:R-:W-:Y:S01]  /*5d10*/  FFMA.FTZ R51, R10, R51, 1.1641532182693481445e-10 ;  /* 0x2f0000000a337423 */ /* 0x000fe20000010033 */
[----:B------:R-:W-:Y:S01]  /*5d20*/  FMUL.FTZ R38, R38, R53 ;  /* 0x0000003526267220 */ /* 0x000fe20000410000 */
[-C--:B------:R-:W-:Y:S01]  /*5d30*/  @P1 MOV R10, R30.reuse ;  /* 0x0000001e000a1202 */ /* 0x080fe20000000f00 */
[----:B------:R-:W-:Y:S01]  /*5d40*/  @!P1 IMAD.MOV.U32 R42, RZ, RZ, R28 ;  /* 0x000000ffff2a9224 */ /* 0x000fe200078e001c */
[----:B------:R-:W-:Y:S02]  /*5d50*/  @!P1 MOV R10, R30 ;  /* 0x0000001e000a9202 */ /* 0x000fe40000000f00 */
[----:B------:R-:W-:-:S04]  /*5d60*/  FSETP.GTU.FTZ.AND P6, PT, R51, R54, PT ;  /* 0x000000363300720b */ /* 0x000fc80003fdc000 */
[----:B------:R-:W-:Y:S01]  /*5d70*/  FSEL R31, R38, RZ, !P6 ;  /* 0x000000ff261f7208 */ /* 0x000fe20007000000 */
[----:B------:R-:W-:-:S04]  /*5d80*/  @P1 HADD2.F32 R38, -RZ, R27.H1_H1 ;  /* 0x3000001bff261230 */ /* 0x000fc80000004100 */
[----:B------:R-:W-:-:S04]  /*5d90*/  @P1 FADD.FTZ R29, R31, R52 ;  /* 0x000000341f1d1221 */ /* 0x000fc80000010000 */
[----:B------:R-:W-:Y:S01]  /*5da0*/  @P1 FADD.FTZ R52, R29, R38 ;  /* 0x000000261d341221 */ /* 0x000fe20000010000 */
[----:B------:R-:W-:-:S03]  /*5db0*/  SEL R38, RZ, 0x1, P6 ;  /* 0x00000001ff267807 */ /* 0x000fc60003000000 */
[----:B------:R-:W-:Y:S01]  /*5dc0*/  @!P1 FADD.FTZ R52, R31, R52 ;  /* 0x000000341f349221 */ /* 0x000fe20000010000 */
[----:B------:R-:W-:Y:S06]  /*5dd0*/  BRA `(.L_x_985) ;  /* 0x0000000000087947 */ /* 0x000fec0003800000 */
.L_x_979:
[----:B------:R-:W-:-:S05]  /*5de0*/  @P1 HADD2.F32 R29, -RZ, R27.H1_H1 ;  /* 0x3000001bff1d1230 */ /* 0x000fca0000004100 */
[----:B------:R-:W-:-:S07]  /*5df0*/  @P1 FADD.FTZ R52, R29, R52 ;  /* 0x000000341d341221 */ /* 0x000fce0000010000 */
.L_x_985:
[----:B------:R-:W-:Y:S02]  /*5e00*/  SEL R31, RZ, 0x1000000, P5 ;  /* 0x01000000ff1f7807 */ /* 0x000fe40002800000 */
[----:B------:R-:W-:Y:S02]  /*5e10*/  ISETP.NE.AND P5, PT, R55, RZ, PT ;  /* 0x000000ff3700720c */ /* 0x000fe40003fa5270 */
[----:B------:R-:W-:Y:S01]  /*5e20*/  ISETP.NE.AND P1, PT, R50, RZ, PT ;  /* 0x000000ff3200720c */ /* 0x000fe20003f25270 */
[----:B------:R-:W0:Y:S01]  /*5e30*/  LDC.64 R54, c[0x0][0x3a8] ;  /* 0x0000ea00ff367b82 */ /* 0x000e220000000a00 */
[----:B------:R-:W-:Y:S02]  /*5e40*/  ISETP.NE.AND P6, PT, R56, RZ, PT ;  /* 0x000000ff3800720c */ /* 0x000fe40003fc5270 */
[----:B------:R-:W-:Y:S02]  /*5e50*/  SEL R56, RZ, 0x10000, P4 ;  /* 0x00010000ff387807 */ /* 0x000fe40002000000 */
[----:B------:R-:W-:-:S02]  /*5e60*/  ISETP.NE.AND P4, PT, R57, RZ, PT ;  /* 0x000000ff3900720c */ /* 0x000fc40003f85270 */
[----:B------:R-:W-:Y:S01]  /*5e70*/  SEL R57, RZ, 0x100, P3 ;  /* 0x00000100ff397807 */ /* 0x000fe20001800000 */
[----:B------:R-:W1:Y:S01]  /*5e80*/  LDC.64 R50, c[0x0][0x3b0] ;  /* 0x0000ec00ff327b82 */ /* 0x000e620000000a00 */
[----:B------:R-:W-:Y:S02]  /*5e90*/  SEL R30, RZ, 0x1000000, P4 ;  /* 0x01000000ff1e7807 */ /* 0x000fe40002000000 */
[----:B------:R-:W-:Y:S02]  /*5ea0*/  SEL R29, RZ, 0x10000, P5 ;  /* 0x00010000ff1d7807 */ /* 0x000fe40002800000 */
[----:B------:R-:W-:Y:S02]  /*5eb0*/  SEL R28, RZ, 0x100, P6 ;  /* 0x00000100ff1c7807 */ /* 0x000fe40003000000 */
[----:B------:R-:W-:Y:S02]  /*5ec0*/  LOP3.LUT R57, R57, R31, R56, 0xfe, !PT ;  /* 0x0000001f39397212 */ /* 0x000fe400078efe38 */
[----:B------:R-:W-:-:S02]  /*5ed0*/  LOP3.LUT R28, R28, R30, R29, 0xfe, !PT ;  /* 0x0000001e1c1c7212 */ /* 0x000fc400078efe1d */
[----:B------:R-:W-:Y:S02]  /*5ee0*/  SEL R56, RZ, 0x1, P2 ;  /* 0x00000001ff387807 */ /* 0x000fe40001000000 */
[----:B------:R-:W-:Y:S02]  /*5ef0*/  SEL R29, RZ, 0x1, P1 ;  /* 0x00000001ff1d7807 */ /* 0x000fe40000800000 */
[----:B------:R-:W-:Y:S01]  /*5f00*/  LOP3.LUT R57, R57, R56, RZ, 0xfc, !PT ;  /* 0x0000003839397212 */ /* 0x000fe200078efcff */
[----:B0-----:R-:W-:Y:S01]  /*5f10*/  IMAD.WIDE.U32 R54, R49, 0x10, R54 ;  /* 0x0000001031367825 */ /* 0x001fe200078e0036 */
[----:B------:R-:W-:Y:S02]  /*5f20*/  LOP3.LUT R56, R28, R29, RZ, 0xfc, !PT ;  /* 0x0000001d1c387212 */ /* 0x000fe400078efcff */
[----:B------:R-:W-:Y:S02]  /*5f30*/  F2FP.F16.F32.PACK_AB R28, R44, R9 ;  /* 0x000000092c1c723e */ /* 0x000fe400000000ff */
[----:B------:R-:W-:-:S02]  /*5f40*/  F2FP.F16.F32.PACK_AB R29, R46, R39 ;  /* 0x000000272e1d723e */ /* 0x000fc400000000ff */
[----:B------:R-:W-:Y:S01]  /*5f50*/  F2FP.F16.F32.PACK_AB R30, R48, R45 ;  /* 0x0000002d301e723e */ /* 0x000fe200000000ff */
[----:B-1----:R-:W-:Y:S01]  /*5f60*/  IMAD.WIDE.U32 R50, R49, 0x8, R50 ;  /* 0x0000000831327825 */ /* 0x002fe200078e0032 */
[----:B------:R-:W-:-:S05]  /*5f70*/  F2FP.F16.F32.PACK_AB R31, R52, R47 ;  /* 0x0000002f341f723e */ /* 0x000fca00000000ff */
        /* <DEDUP_REMOVED lines=19> */
.L_x_889:
[----:B------:R-:W-:Y:S05]  /*60b0*/  BSYNC.RECONVERGENT B0 ;  /* 0x0000000000007941 */ /* 0x000fea0003800200 */
.L_x_888:
        /* <DEDUP_REMOVED lines=54> */
.L_x_1001:
[----:B-1----:R-:W-:Y:S01]  /*6420*/  FADD.FTZ R54, R50, R53 ;  /* 0x0000003532367221 */ /* 0x002fe20000010000 */
[----:B0-----:R-:W-:Y:S01]  /*6430*/  FMUL.FTZ R50, R51, R51 ;  /* 0x0000003333327220 */ /* 0x001fe20000410000 */
        /* <DEDUP_REMOVED lines=13> */
[----:B------:R-:W-:Y:S01]  /*6510*/  FSEL R55, R51, RZ, !P0 ;  /* 0x000000ff33377208 */ /* 0x000fe20004000000 */
[----:B0-----:R-:W-:Y:S02]  /*6520*/  HADD2.F32 R51, -RZ, R17.H0_H0 ;  /* 0x20000011ff337230 */ /* 0x001fe40000004100 */
        /* <DEDUP_REMOVED lines=9> */
[----:B------:R-:W-:Y:S01]  /*65c0*/  FFMA.FTZ R54, R30, R51, R53 ;  /* 0x000000331e367223 */ /* 0x000fe20000010035 */
[----:B------:R-:W-:Y:S01]  /*65d0*/  FADD.FTZ R30, R46, -R55 ;  /* 0x800000372e1e7221 */ /* 0x000fe20000010000 */
[----:B------:R-:W-:Y:S01]  /*65e0*/  FFMA.FTZ R28, R28, R29, R31 ;  /* 0x0000001d1c1c7223 */ /* 0x000fe2000001001f */
[----:B------:R-:W-:Y:S02]  /*65f0*/  HADD2.F32 R56, -RZ, R13.H1_H1 ;  /* 0x3000000dff387230 */ /* 0x000fe40000004100 */
[C---:B------:R-:W-:Y:S01]  /*6600*/  FMUL.FTZ R53, R43.reuse, R58 ;  /* 0x0000003a2b357220 */ /* 0x040fe20000410000 */
[----:B------:R-:W-:Y:S01]  /*6610*/  FMUL.FTZ R29, R43, R30 ;  /* 0x0000001e2b1d7220 */ /* 0x000fe20000410000 */
[----:B------:R-:W-:-:S02]  /*6620*/  HADD2.F32 R60, -RZ, R18.H0_H0 ;  /* 0x20000012ff3c7230 */ /* 0x000fc40000004100 */
[--C-:B------:R-:W-:Y:S01]  /*6630*/  FADD.FTZ R58, R52, -R55.reuse ;  /* 0x80000037343a7221 */ /* 0x100fe20000010000 */
[----:B------:R-:W-:Y:S02]  /*6640*/  HADD2.F32 R30, -RZ, R14.H0_H0 ;  /* 0x2000000eff1e7230 */ /* 0x000fe40000004100 */
[----:B------:R-:W-:Y:S01]  /*6650*/  FFMA.FTZ R29, R29, R50, R56 ;  /* 0x000000321d1d7223 */ /* 0x000fe20000010038 */
[--C-:B------:R-:W-:Y:S01]  /*6660*/  FADD.FTZ R50, R48, -R55.reuse ;  /* 0x8000003730327221 */ /* 0x100fe20000010000 */
[----:B------:R-:W-:Y:S02]  /*6670*/  HADD2.F32 R31, -RZ, R18.H1_H1 ;  /* 0x30000012ff1f7230 */ /* 0x000fe40000004100 */
[----:B------:R-:W-:Y:S01]  /*6680*/  FFMA.FTZ R53, R53, R60, R30 ;  /* 0x0000003c35357223 */ /* 0x000fe2000001001e */
[----:B------:R-:W-:Y:S02]  /*6690*/  HADD2.F32 R51, -RZ, R14.H1_H1 ;  /* 0x3000000eff337230 */ /* 0x000fe40000004100 */
[----:B------:R-:W-:Y:S01]  /*66a0*/  FMUL.FTZ R30, R43, R50 ;  /* 0x000000322b1e7220 */ /* 0x000fe20000410000 */
[----:B------:R-:W-:Y:S01]  /*66b0*/  FADD.FTZ R50, R47, -R55 ;  /* 0x800000372f327221 */ /* 0x000fe20000010000 */
[----:B------:R-:W-:Y:S01]  /*66c0*/  HADD2.F32 R60, -RZ, R15.H1_H1 ;  /* 0x3000000fff3c7230 */ /* 0x000fe20000004100 */
[----:B------:R-:W-:Y:S01]  /*66d0*/  F2FP.F16.F32.PACK_AB R29, R29, R54 ;  /* 0x000000361d1d723e */ /* 0x000fe200000000ff */
[----:B------:R-:W-:Y:S01]  /*66e0*/  FFMA.FTZ R30, R30, R31, R51 ;  /* 0x0000001f1e1e7223 */ /* 0x000fe20000010033 */
[----:B------:R-:W-:-:S02]  /*66f0*/  HADD2.F32 R31, -RZ, R19.H0_H0 ;  /* 0x20000013ff1f7230 */ /* 0x000fc40000004100 */
[----:B------:R-:W-:Y:S01]  /*6700*/  FMUL.FTZ R50, R43, R50 ;  /* 0x000000322b327220 */ /* 0x000fe20000410000 */
[----:B------:R-:W-:Y:S01]  /*6710*/  HADD2.F32 R51, -RZ, R15.H0_H0 ;  /* 0x2000000fff337230 */ /* 0x000fe20000004100 */
[----:B------:R-:W-:-:S04]  /*6720*/  F2FP.F16.F32.PACK_AB R30, R30, R53 ;  /* 0x000000351e1e723e */ /* 0x000fc800000000ff */
[----:B------:R-:W-:Y:S01]  /*6730*/  FFMA.FTZ R56, R50, R31, R51 ;  /* 0x0000001f32387223 */ /* 0x000fe20000010033 */
[----:B------:R-:W-:Y:S01]  /*6740*/  FMUL.FTZ R31, R43, R58 ;  /* 0x0000003a2b1f7220 */ /* 0x000fe20000410000 */
[----:B------:R-:W0:Y:S01]  /*6750*/  LDC.64 R50, c[0x0][0x428] ;  /* 0x00010a00ff327b82 */ /* 0x000e220000000a00 */
[----:B------:R-:W-:-:S05]  /*6760*/  HADD2.F32 R58, -RZ, R19.H1_H1 ;  /* 0x30000013ff3a7230 */ /* 0x000fca0000004100 */
[----:B------:R-:W-:Y:S01]  /*6770*/  FFMA.FTZ R31, R31, R58, R60 ;  /* 0x0000003a1f1f7223 */ /* 0x000fe2000001003c */
[----:B------:R-:W-:Y:S01]  /*6780*/  FADD.FTZ R58, R44, -R55 ;  /* 0x800000372c3a7221 */ /* 0x000fe20000010000 */
[----:B------:R-:W-:-:S03]  /*6790*/  HADD2.F32 R55, -RZ, R12.H1_H1 ;  /* 0x3000000cff377230 */ /* 0x000fc60000004100 */
[----:B------:R-:W-:Y:S01]  /*67a0*/  FMUL.FTZ R58, R43, R58 ;  /* 0x0000003a2b3a7220 */ /* 0x000fe20000410000 */
[----:B------:R-:W-:Y:S01]  /*67b0*/  HADD2.F32 R43, -RZ, R16.H1_H1 ;  /* 0x30000010ff2b7230 */ /* 0x000fe20000004100 */
[----:B------:R-:W-:-:S04]  /*67c0*/  F2FP.F16.F32.PACK_AB R31, R31, R56 ;  /* 0x000000381f1f723e */ /* 0x000fc800000000ff */
[----:B------:R-:W-:-:S05]  /*67d0*/  FFMA.FTZ R43, R58, R43, R55 ;  /* 0x0000002b3a2b7223 */ /* 0x000fca0000010037 */
[----:B------:R-:W-:Y:S01]  /*67e0*/  F2FP.F16.F32.PACK_AB R28, R43, R28 ;  /* 0x0000001c2b1c723e */ /* 0x000fe200000000ff */
[----:B0-----:R-:W-:-:S05]  /*67f0*/  IMAD.WIDE.U32 R50, R49, 0x10, R50 ;  /* 0x0000001031327825 */ /* 0x001fca00078e0032 */
[----:B------:R1:W-:Y:S02]  /*6800*/  STG.E.128 desc[UR8][R50.64], R28 ;  /* 0x0000001c32007986 */ /* 0x0003e4000c101d08 */
.L_x_988:
[----:B------:R-:W-:Y:S05]  /*6810*/  BSYNC.RECONVERGENT B0 ;  /* 0x0000000000007941 */ /* 0x000fea0003800200 */
.L_x_987:
[----:B01----:R-:W0:Y:S02]  /*6820*/  LDC.64 R28, c[0x0][0x380] ;  /* 0x0000e000ff1c7b82 */ /* 0x003e240000000a00 */
[----:B0-----:R-:W-:-:S04]  /*6830*/  LEA R3, R28, R3, 0x2 ;  /* 0x000000031c037211 */ /* 0x001fc800078e10ff */
[----:B------:R-:W-:-:S13]  /*6840*/  ISETP.GE.AND P0, PT, R3, R29, PT ;  /* 0x0000001d0300720c */ /* 0x000fda0003f06270 */
[----:B------:R-:W-:Y:S05]  /*6850*/  @!P0 BRA `(.L_x_989) ;  /* 0xffffffa000048947 */ /* 0x000fea000383ffff */
[----:B------:R-:W-:Y:S05]  /*6860*/  BSYNC B1 ;  /* 0x0000000000017941 */ /* 0x000fea0003800000 */
.L_x_887:
[----:B------:R-:W-:Y:S05]  /*6870*/  EXIT ;  /* 0x000000000000794d */ /* 0x000fea0003800000 */
.L_x_986:
        /* <DEDUP_REMOVED lines=8> */
.L_x_991:
[----:B------:R-:W-:Y:S05]  /*6900*/  BSYNC B0 ;  /* 0x0000000000007941 */ /* 0x000fea0003800000 */
.L_x_990:
[----:B------:R-:W-:Y:S02]  /*6910*/  IMAD.MOV.U32 R28, RZ, RZ, R55 ;  /* 0x000000ffff1c7224 */ /* 0x000fe400078e0037 */
[----:B------:R-:W-:Y:S02]  /*6920*/  HFMA2 R59, -RZ, RZ, 0, 1.847743988037109375e-06 ;  /* 0x0000001fff3b7431 */ /* 0x000fe400000001ff */
[----:B------:R-:W-:Y:S02]  /*6930*/  IMAD.MOV.U32 R56, RZ, RZ, 0x2 ;  /* 0x00000002ff387424 */ /* 0x000fe400078e00ff */
[----:B------:R-:W-:Y:S01]  /*6940*/  FADD.FTZ R30, R29, R28 ;  /* 0x0000001c1d1e7221 */ /* 0x000fe20000010000 */
[----:B------:R-:W-:-:S04]  /*6950*/  IMAD.MOV.U32 R54, RZ, RZ, -0x1 ;  /* 0xffffffffff367424 */ /* 0x000fc800078e00ff */
[----:B------:R-:W-:-:S07]  /*6960*/  MOV R57, R30 ;  /* 0x0000001e00397202 */ /* 0x000fce0000000f00 */
[----:B------:R-:W-:Y:S05]  /*6970*/  WARPSYNC.COLLECTIVE R54, `(.L_x_992) ;  /* 0x0000000036087348 */ /* 0x000fea0003c00000 */
[----:B------:R0:W1:Y:S02]  /*6980*/  SHFL.BFLY P3, R55, R57, R56, R59 ;  /* 0x0c00003839377389 */ /* 0x000064000006003b */
[----:B01----:R-:W-:Y:S05]  /*6990*/  ENDCOLLECTIVE ;  /* 0x000000000000791b */ /* 0x003fea0003800000 */
.L_x_992:
[----:B------:R-:W-:Y:S01]  /*69a0*/  HFMA2 R56, -RZ, RZ, 0, 2.384185791015625e-07 ;  /* 0x00000004ff387431 */ /* 0x000fe200000001ff */
[----:B------:R-:W-:-:S05]  /*69b0*/  MOV R31, R55 ;  /* 0x00000037001f7202 */ /* 0x000fca0000000f00 */
[----:B------:R-:W-:-:S04]  /*69c0*/  FADD.FTZ R31, R30, R31 ;  /* 0x0000001f1e1f7221 */ /* 0x000fc80000010000 */
[----:B------:R-:W-:-:S07]  /*69d0*/  IMAD.MOV.U32 R57, RZ, RZ, R31 ;  /* 0x000000ffff397224 */ /* 0x000fce00078e001f */
[----:B------:R-:W-:Y:S05]  /*69e0*/  WARPSYNC.COLLECTIVE R54, `(.L_x_993) ;  /* 0x0000000036087348 */ /* 0x000fea0003c00000 */
[----:B------:R0:W1:Y:S02]  /*69f0*/  SHFL.BFLY P3, R55, R57, R56, R59 ;  /* 0x0c00003839377389 */ /* 0x000064000006003b */
[----:B01----:R-:W-:Y:S05]  /*6a00*/  ENDCOLLECTIVE ;  /* 0x000000000000791b */ /* 0x003fea0003800000 */
.L_x_993:
[----:B------:R-:W-:Y:S02]  /*6a10*/  IMAD.MOV.U32 R56, RZ, RZ, 0x8 ;  /* 0x00000008ff387424 */ /* 0x000fe400078e00ff */
[----:B------:R-:W-:-:S04]  /*6a20*/  IMAD.MOV.U32 R28, RZ, RZ, R55 ;  /* 0x000000ffff1c7224 */ /* 0x000fc800078e0037 */
[----:B------:R-:W-:-:S05]  /*6a30*/  FADD.FTZ R50, R31, R28 ;  /* 0x0000001c1f327221 */ /* 0x000fca0000010000 */
[----:B------:R-:W-:-:S07]  /*6a40*/  MOV R57, R50 ;  /* 0x0000003200397202 */ /* 0x000fce0000000f00 */
[----:B------:R-:W-:Y:S05]  /*6a50*/  WARPSYNC.COLLECTIVE R54, `(.L_x_994) ;  /* 0x0000000036087348 */ /* 0x000fea0003c00000 */
[----:B------:R0:W1:Y:S02]  /*6a60*/  SHFL.BFLY P3, R55, R57, R56, R59 ;  /* 0x0c00003839377389 */ /* 0x000064000006003b */
[----:B01----:R-:W-:Y:S05]  /*6a70*/  ENDCOLLECTIVE ;  /* 0x000000000000791b */ /* 0x003fea0003800000 */
.L_x_994:
        /* <DEDUP_REMOVED lines=8> */
.L_x_995:
        /* <DEDUP_REMOVED lines=26> */
.L_x_996:
[----:B------:R-:W-:Y:S01]  /*6ca0*/  HFMA2 R56, -RZ, RZ, 0, 1.1920928955078125e-07 ;  /* 0x00000002ff387431 */ /* 0x000fe200000001ff */
[----:B------:R-:W-:-:S05]  /*6cb0*/  MOV R29, R55 ;  /* 0x00000037001d7202 */ /* 0x000fca0000000f00 */
[----:B------:R-:W-:-:S04]  /*6cc0*/  FADD.FTZ R29, R28, R29 ;  /* 0x0000001d1c1d7221 */ /* 0x000fc80000010000 */
[----:B------:R-:W-:-:S07]  /*6cd0*/  IMAD.MOV.U32 R57, RZ, RZ, R29 ;  /* 0x000000ffff397224 */ /* 0x000fce00078e001d */
[----:B------:R-:W-:Y:S05]  /*6ce0*/  WARPSYNC.COLLECTIVE R54, `(.L_x_997) ;  /* 0x0000000036087348 */ /* 0x000fea0003c00000 */
[----:B------:R0:W1:Y:S02]  /*6cf0*/  SHFL.BFLY P3, R55, R57, R56, R59 ;  /* 0x0c00003839377389 */ /* 0x000064000006003b */
[----:B01----:R-:W-:Y:S05]  /*6d00*/  ENDCOLLECTIVE ;  /* 0x000000000000791b */ /* 0x003fea0003800000 */
.L_x_997:
[----:B------:R-:W-:Y:S01]  /*6d10*/  HFMA2 R56, -RZ, RZ, 0, 2.384185791015625e-07 ;  /* 0x00000004ff387431 */ /* 0x000fe200000001ff */
[----:B------:R-:W-:-:S05]  /*6d20*/  MOV R30, R55 ;  /* 0x00000037001e7202 */ /* 0x000fca0000000f00 */
[----:B------:R-:W-:-:S04]  /*6d30*/  FADD.FTZ R30, R29, R30 ;  /* 0x0000001e1d1e7221 */ /* 0x000fc80000010000 */
[----:B------:R-:W-:-:S07]  /*6d40*/  IMAD.MOV.U32 R57, RZ, RZ, R30 ;  /* 0x000000ffff397224 */ /* 0x000fce00078e001e */
[----:B------:R-:W-:Y:S05]  /*6d50*/  WARPSYNC.COLLECTIVE R54, `(.L_x_998) ;  /* 0x0000000036087348 */ /* 0x000fea0003c00000 */
[----:B------:R0:W1:Y:S02]  /*6d60*/  SHFL.BFLY P3, R55, R57, R56, R59 ;  /* 0x0c00003839377389 */ /* 0x000064000006003b */
[----:B01----:R-:W-:Y:S05]  /*6d70*/  ENDCOLLECTIVE ;  /* 0x000000000000791b */ /* 0x003fea0003800000 */
.L_x_998:
[----:B------:R-:W-:Y:S01]  /*6d80*/  HFMA2 R56, -RZ, RZ, 0, 4.76837158203125e-07 ;  /* 0x00000008ff387431 */ /* 0x000fe200000001ff */
[----:B------:R-:W-:-:S05]  /*6d90*/  MOV R31, R55 ;  /* 0x00000037001f7202 */ /* 0x000fca0000000f00 */
[----:B------:R-:W-:-:S04]  /*6da0*/  FADD.FTZ R31, R30, R31 ;  /* 0x0000001f1e1f7221 */ /* 0x000fc80000010000 */
[----:B------:R-:W-:-:S07]  /*6db0*/  IMAD.MOV.U32 R57, RZ, RZ, R31 ;  /* 0x000000ffff397224 */ /* 0x000fce00078e001f */
[----:B------:R-:W-:Y:S05]  /*6dc0*/  WARPSYNC.COLLECTIVE R54, `(.L_x_999) ;  /* 0x0000000036087348 */ /* 0x000fea0003c00000 */
[----:B------:R0:W1:Y:S02]  /*6dd0*/  SHFL.BFLY P3, R55, R57, R56, R59 ;  /* 0x0c00003839377389 */ /* 0x000064000006003b */
[----:B01----:R-:W-:Y:S05]  /*6de0*/  ENDCOLLECTIVE ;  /* 0x000000000000791b */ /* 0x003fea0003800000 */
.L_x_999:
[----:B------:R-:W-:Y:S01]  /*6df0*/  HFMA2 R56, -RZ, RZ, 0, 9.5367431640625e-07 ;  /* 0x00000010ff387431 */ /* 0x000fe200000001ff */
[----:B------:R-:W-:-:S05]  /*6e00*/  MOV R50, R55 ;  /* 0x0000003700327202 */ /* 0x000fca0000000f00 */
[----:B------:R-:W-:-:S04]  /*6e10*/  FADD.FTZ R50, R31, R50 ;  /* 0x000000321f327221 */ /* 0x000fc80000010000 */
[----:B------:R-:W-:-:S07]  /*6e20*/  IMAD.MOV.U32 R57, RZ, RZ, R50 ;  /* 0x000000ffff397224 */ /* 0x000fce00078e0032 */
[----:B------:R-:W-:Y:S05]  /*6e30*/  WARPSYNC.COLLECTIVE R54, `(.L_x_1000) ;  /* 0x0000000036087348 */ /* 0x000fea0003c00000 */
[----:B------:R0:W1:Y:S02]  /*6e40*/  SHFL.BFLY P3, R55, R57, R56, R59 ;  /* 0x0c00003839377389 */ /* 0x000064000006003b */
[----:B01----:R-:W-:Y:S05]  /*6e50*/  ENDCOLLECTIVE ;  /* 0x000000000000791b */ /* 0x003fea0003800000 */
.L_x_1000:
[----:B------:R-:W-:Y:S01]  /*6e60*/  MOV R53, R55 ;  /* 0x0000003700357202 */ /* 0x000fe20000000f00 */
[----:B------:R-:W-:Y:S06]  /*6e70*/  BRA `(.L_x_1001) ;  /* 0xfffffff400687947 */ /* 0x000fec000383ffff */
.L_x_1002:
        /* <DEDUP_REMOVED lines=16> */
.L_x_5929:


//--------------------- .text._ZN10layer_norm31ln_parallel_residual_fwd_kernelINS_13Kernel_traitsI6__halfS2_S2_S2_fjLj256ELj1ELj4ELj1ELj16ENS_18Kernel_traits_baseILj256ES2_S2_S2_S2_fjLj128EEEEELb1ELb1ELb1EEEvNS_9FwdParamsE --------------------------
	.section	.text._ZN10layer_norm31ln_parallel_residual_fwd_kernelINS_13Kernel_traitsI6__halfS2_S2_S2_fjLj256ELj1ELj4ELj1ELj16ENS_18Kernel_traits_baseILj256ES2_S2_S2_S2_fjLj128EEEEELb1ELb1ELb1EEEvNS_9FwdParamsE,"ax",@progbits
	.align	128
        .global         _ZN10layer_norm31ln_parallel_residual_fwd_kernelINS_13Kernel_traitsI6__halfS2_S2_S2_fjLj256ELj1ELj4ELj1ELj16ENS_18Kernel_traits_baseILj256ES2_S2_S2_S2_fjLj128EEEEELb1ELb1ELb1EEEvNS_9FwdParamsE
        .type           _ZN10layer_norm31ln_parallel_residual_fwd_kernelINS_13Kernel_traitsI6__halfS2_S2_S2_fjLj256ELj1ELj4ELj1ELj16ENS_18Kernel_traits_baseILj256ES2_S2_S2_S2_fjLj128EEEEELb1ELb1ELb1EEEvNS_9FwdParamsE,@function
        .size           _ZN10layer_norm31ln_parallel_residual_fwd_kernelINS_13Kernel_traitsI6__halfS2_S2_S2_fjLj256ELj1ELj4ELj1ELj16ENS_18Kernel_traits_baseILj256ES2_S2_S2_S2_fjLj128EEEEELb1ELb1ELb1EEEvNS_9FwdParamsE,(.L_x_5930 - _ZN10layer_norm31ln_parallel_residual_fwd_kernelINS_13Kernel_traitsI6__halfS2_S2_S2_fjLj256ELj1ELj4ELj1ELj16ENS_18Kernel_traits_baseILj256ES2_S2_S2_S2_fjLj128EEEEELb1ELb1ELb1EEEvNS_9FwdParamsE)
        .other          _ZN10layer_norm31ln_parallel_residual_fwd_kernelINS_13Kernel_traitsI6__halfS2_S2_S2_fjLj256ELj1ELj4ELj1ELj16ENS_18Kernel_traits_baseILj256ES2_S2_S2_S2_fjLj128EEEEELb1ELb1ELb1EEEvNS_9FwdParamsE,@"STO_CUDA_ENTRY STV_DEFAULT"
_ZN10layer_norm31ln_parallel_residual_fwd_kernelINS_13Kernel_traitsI6__halfS2_S2_S2_fjLj256ELj1ELj4ELj1ELj16ENS_18Kernel_traits_baseILj256ES2_S2_S2_S2_fjLj128EEEEELb1ELb1ELb1EEEvNS_9FwdParamsE:
.text._ZN10layer_norm31ln_parallel_residual_fwd_kernelINS_13Kernel_traitsI6__halfS2_S2_S2_fjLj256ELj1ELj4ELj1ELj16ENS_18Kernel_traits_baseILj256ES2_S2_S2_S2_fjLj128EEEEELb1ELb1ELb1EEEvNS_9FwdParamsE:
[----:B------:R-:W-:Y:S01]  /*0000*/  LDC R1, c[0x0][0x37c] ;  /* 0x0000df00ff017b82 */ /* 0x000fe20000000800 */
[----:B------:R-:W0:Y:S01]  /*0010*/  LDCU.64 UR10, c[0x0][0x438] ;  /* 0x00008700ff0a77ac */ /* 0x000e220008000a00 */
[----:B------:R-:W1:Y:S01]  /*0020*/  S2R R12, SR_TID.X ;  /* 0x00000000000c7919 */ /* 0x000e620000002100 */
[----:B------:R-:W2:Y:S01]  /*0030*/  LDCU.U8 UR4, c[0x0][0x464] ;  /* 0x00008c80ff0477ac */ /* 0x000ea20008000000 */
[----:B------:R-:W3:Y:S01]  /*0040*/  LDCU.64 UR6, c[0x0][0x450] ;  /* 0x00008a00ff0677ac */ /* 0x000ee20008000a00 */
[----:B------:R-:W4:Y:S01]  /*0050*/  LDCU.64 UR8, c[0x0][0x358] ;  /* 0x00006b00ff0877ac */ /* 0x000f220008000a00 */
[----:B0-----:R-:W-:Y:S02]  /*0060*/  ISETP.NE.U32.AND P0, PT, RZ, UR10, PT ;  /* 0x0000000aff007c0c */ /* 0x001fe4000bf05070 */
[----:B------:R-:W0:Y:S01]  /*0070*/  LDC R24, c[0x0][0x458] ;  /* 0x00011600ff187b82 */ /* 0x000e220000000800 */
[----:B------:R-:W0:Y:S01]  /*0080*/  LDCU UR10, c[0x0][0x384] ;  /* 0x00007080ff0a77ac */ /* 0x000e220008000800 */
[----:B------:R-:W-:-:S02]  /*0090*/  ISETP.NE.AND.EX P0, PT, RZ, UR11, PT, P0 ;  /* 0x0000000bff007c0c */ /* 0x000fc4000bf05300 */
[----:B--2---:R-:W-:Y:S02]  /*00a0*/  ISETP.NE.AND P1, PT, RZ, UR4, PT ;  /* 0x00000004ff007c0c */ /* 0x004fe4000bf25270 */
[----:B---3--:R-:W-:Y:S02]  /*00b0*/  MOV R2, UR6 ;  /* 0x0000000600027c02 */ /* 0x008fe40008000f00 */
[----:B------:R-:W0:Y:S01]  /*00c0*/  LDC R25, c[0x0][0x45c] ;  /* 0x00011700ff197b82 */ /* 0x000e220000000800 */
[----:B------:R-:W-:-:S07]  /*00d0*/  IMAD.U32 R3, RZ, RZ, UR7 ;  /* 0x00000007ff037e24 */ /* 0x000fce000f8e00ff */
[----:B------:R-:W2:Y:S01]  /*00e0*/  @P0 LDC.64 R6, c[0x0][0x438] ;  /* 0x00010e00ff060b82 */ /* 0x000ea20000000a00 */
[----:B-1----:R-:W-:Y:S01]  /*00f0*/  LOP3.LUT R13, R12, 0x1f, RZ, 0xc0, !PT ;  /* 0x0000001f0c0d7812 */ /* 0x002fe200078ec0ff */
[----:B----4-:R-:W3:Y:S01]  /*0100*/  @P1 LDG.E.64 R2, desc[UR8][R2.64] ;  /* 0x0000000802021981 */ /* 0x010ee2000c1e1b00 */
[----:B------:R-:W-:Y:S02]  /*0110*/  @!P0 CS2R R20, SRZ ;  /* 0x0000000000148805 */ /* 0x000fe4000001ff00 */
[----:B------:R-:W-:Y:S01]  /*0120*/  @!P0 CS2R R22, SRZ ;  /* 0x0000000000168805 */ /* 0x000fe2000001ff00 */
[----:B0-----:R0:W5:Y:S02]  /*0130*/  @P1 LDG.E.64 R4, desc[UR8][R24.64] ;  /* 0x0000000818041981 */ /* 0x001164000c1e1b00 */
[----:B------:R-:W1:Y:S01]  /*0140*/  S2UR UR5, SR_CTAID.X ;  /* 0x00000000000579c3 */ /* 0x000e620000002500 */
[----:B------:R-:W-:Y:S01]  /*0150*/  SHF.R.U32.HI R14, RZ, 0x5, R12 ;  /* 0x00000005ff0e7819 */ /* 0x000fe2000001160c */
[----:B--2---:R-:W-:-:S06]  /*0160*/  @P0 IMAD.WIDE.U32 R6, R13, 0x10, R6 ;  /* 0x000000100d060825 */ /* 0x004fcc00078e0006 */
[----:B------:R-:W2:Y:S01]  /*0170*/  LDC R9, c[0x0][0x360] ;  /* 0x0000d800ff097b82 */ /* 0x000ea20000000800 */
[----:B------:R0:W5:Y:S01]  /*0180*/  @P0 LDG.E.128 R20, desc[UR8][R6.64] ;  /* 0x0000000806140981 */ /* 0x000162000c1e1d00 */
[----:B-1----:R-:W-:-:S06]  /*0190*/  USHF.L.U32 UR4, UR5, 0x2, URZ ;  /* 0x0000000205047899 */ /* 0x002fcc00080006ff */
[----:B------:R-:W-:Y:S01]  /*01a0*/  LOP3.LUT R14, R14, UR4, RZ, 0xfc, !PT ;  /* 0x000000040e0e7c12 */ /* 0x000fe2000f8efcff */
[----:B--2---:R-:W-:-:S03]  /*01b0*/  IMAD R12, R9, UR5, R12 ;  /* 0x00000005090c7c24 */ /* 0x004fc6000f8e020c */
[----:B------:R-:W-:Y:S02]  /*01c0*/  ISETP.GE.AND P2, PT, R14, UR10, PT ;  /* 0x0000000a0e007c0c */ /* 0x000fe4000bf46270 */
[----:B---3--:R-:W-:Y:S02]  /*01d0*/  @P1 R2UR UR6, R2 ;  /* 0x00000000020612ca */ /* 0x008fe400000e0000 */
[----:B------:R-:W-:-:S09]  /*01e0*/  @P1 R2UR UR7, R3 ;  /* 0x00000000030712ca */ /* 0x000fd200000e0000 */
[----:B0-----:R-:W-:Y:S06]  /*01f0*/  @P2 EXIT ;  /* 0x000000000000294d */ /* 0x001fec0003800000 */
[----:B------:R-:W0:Y:S08]  /*0200*/  LDC.64 R16, c[0x0][0x3d0] ;  /* 0x0000f400ff107b82 */ /* 0x000e300000000a00 */
[----:B------:R-:W1:Y:S01]  /*0210*/  @P1 LDC R3, c[0x0][0x460] ;  /* 0x00011800ff031b82 */ /* 0x000e620000000800 */
[----:B------:R-:W-:Y:S02]  /*0220*/  UIADD3 UR14, UPT, UPT, UR7, -0x4498517b, URZ ;  /* 0xbb67ae85070e7890 */ /* 0x000fe4000fffe0ff */
[----:B------:R-:W-:-:S02]  /*0230*/  UIADD3 UR13, UPT, UPT, UR6, -0x61c88647, URZ ;  /* 0x9e3779b9060d7890 */ /* 0x000fc4000fffe0ff */
[----:B------:R-:W-:Y:S02]  /*0240*/  UIADD3 UR15, UPT, UPT, UR6, 0x3c6ef372, URZ ;  /* 0x3c6ef372060f7890 */ /* 0x000fe4000fffe0ff */
[----:B------:R-:W-:Y:S02]  /*0250*/  UIADD3 UR16, UPT, UPT, UR7, 0x76cf5d0a, URZ ;  /* 0x76cf5d0a07107890 */ /* 0x000fe4000fffe0ff */
[----:B------:R-:W-:Y:S02]  /*0260*/  UIADD3 UR18, UPT, UPT, UR7, 0x32370b8f, URZ ;  /* 0x32370b8f07127890 */ /* 0x000fe4000fffe0ff */
[----:B------:R-:W-:Y:S02]  /*0270*/  UIADD3 UR17, UPT, UPT, UR6, -0x255992d5, URZ ;  /* 0xdaa66d2b06117890 */ /* 0x000fe4000fffe0ff */
[----:B------:R-:W-:Y:S02]  /*0280*/  UIADD3 UR19, UPT, UPT, UR6, 0x78dde6e4, URZ ;  /* 0x78dde6e406137890 */ /* 0x000fe4000fffe0ff */
[----:B------:R-:W-:Y:S01]  /*0290*/  UIADD3 UR20, UPT, UPT, UR7, -0x126145ec, URZ ;  /* 0xed9eba1407147890 */ /* 0x000fe2000fffe0ff */
[----:B0-----:R-:W-:Y:S01]  /*02a0*/  IMAD.WIDE.U32 R16, R13, 0x10, R16 ;  /* 0x000000100d107825 */ /* 0x001fe200078e0010 */
[----:B------:R-:W-:-:S02]  /*02b0*/  UIADD3 UR22, UPT, UPT, UR7, -0x56f99767, URZ ;  /* 0xa906689907167890 */ /* 0x000fc4000fffe0ff */
[----:B------:R-:W-:Y:S02]  /*02c0*/  UIADD3 UR21, UPT, UPT, UR6, 0x1715609d, URZ ;  /* 0x1715609d06157890 */ /* 0x000fe4000fffe0ff */
[----:B------:R-:W-:Y:S01]  /*02d0*/  UIADD3 UR23, UPT, UPT, UR6, -0x4ab325aa, URZ ;  /* 0xb54cda5606177890 */ /* 0x000fe2000fffe0ff */
[----:B------:R-:W2:Y:S01]  /*02e0*/  LDG.E.128 R16, desc[UR8][R16.64] ;  /* 0x0000000810107981 */ /* 0x000ea2000c1e1d00 */
[----:B------:R-:W-:Y:S01]  /*02f0*/  UIADD3 UR24, UPT, UPT, UR7, 0x646e171e, URZ ;  /* 0x646e171e07187890 */ /* 0x000fe2000fffe0ff */
[----:B-1---5:R-:W-:Y:S01]  /*0300*/  @P1 IADD3 R24, P0, PT, R4, R3, RZ ;  /* 0x0000000304181210 */ /* 0x022fe20007f1e0ff */
[C---:B------:R-:W-:Y:S01]  /*0310*/  IMAD.HI.U32 R3, R12.reuse, -0x326172a9, RZ ;  /* 0xcd9e8d570c037827 */ /* 0x040fe200078e00ff */
[----:B------:R-:W0:Y:S01]  /*0320*/  LDCU.64 UR4, c[0x0][0x398] ;  /* 0x00007300ff0477ac */ /* 0x000e220008000a00 */
[----:B------:R-:W-:Y:S01]  /*0330*/  BSSY B0, `(.L_x_1003) ;  /* 0x0000647000007945 */ /* 0x000fe20003800000 */
[----:B------:R-:W-:Y:S01]  /*0340*/  @P1 IADD3.X R25, PT, PT, RZ, R5, RZ, P0, !PT ;  /* 0x00000005ff191210 */ /* 0x000fe200007fe4ff */
[----:B------:R-:W-:Y:S01]  /*0350*/  IMAD R5, R12, -0x326172a9, RZ ;  /* 0xcd9e8d570c057824 */ /* 0x000fe200078e02ff */
[----:B------:R-:W-:Y:S01]  /*0360*/  UIADD3 UR26, UPT, UPT, UR7, 0x1fd5c5a3, URZ ;  /* 0x1fd5c5a3071a7890 */ /* 0x000fe2000fffe0ff */
[--C-:B------:R-:W-:Y:S01]  /*0370*/  HADD2.F32 R9, -RZ, R20.reuse.H0_H0 ;  /* 0x20000014ff097230 */ /* 0x100fe20000004100 */
[--C-:B------:R-:W-:Y:S01]  /*0380*/  SHF.R.U64 R11, R24, 0x2, R25.reuse ;  /* 0x00000002180b7819 */ /* 0x100fe20000001219 */
[----:B------:R-:W-:Y:S01]  /*0390*/  UIADD3 UR25, UPT, UPT, UR6, 0x5384540f, URZ ;  /* 0x5384540f06197890 */ /* 0x000fe2000fffe0ff */
[----:B------:R-:W-:Y:S01]  /*03a0*/  SHF.R.U32.HI R10, RZ, 0x2, R25 ;  /* 0x00000002ff0a7819 */ /* 0x000fe20000011619 */
[----:B------:R-:W-:Y:S01]  /*03b0*/  UIADD3 UR27, UPT, UPT, UR6, -0xe443238, URZ ;  /* 0xf1bbcdc8061b7890 */ /* 0x000fe2000fffe0ff */
[----:B------:R-:W-:Y:S01]  /*03c0*/  HADD2.F32 R8, -RZ, R20.H1_H1 ;  /* 0x30000014ff087230 */ /* 0x000fe20000004100 */
[----:B------:R-:W-:Y:S01]  /*03d0*/  UIADD3 UR28, UPT, UPT, UR7, -0x24c28bd8, URZ ;  /* 0xdb3d7428071c7890 */ /* 0x000fe2000fffe0ff */
[C---:B------:R-:W-:Y:S01]  /*03e0*/  IMAD.HI.U32 R0, R11.reuse, -0x2daee0ad, RZ ;  /* 0xd2511f530b007827 */ /* 0x040fe200078e00ff */
[----:B------:R-:W-:Y:S01]  /*03f0*/  LOP3.LUT R3, R10, UR6, R3, 0x96, !PT ;  /* 0x000000060a037c12 */ /* 0x000fe2000f8e9603 */
[----:B------:R-:W-:Y:S01]  /*0400*/  UIADD3 UR30, UPT, UPT, UR7, -0x695add53, URZ ;  /* 0x96a522ad071e7890 */ /* 0x000fe2000fffe0ff */
[----:B------:R-:W-:Y:S01]  /*0410*/  LOP3.LUT R43, R24, 0x3, RZ, 0xc0, !PT ;  /* 0x00000003182b7812 */ /* 0x000fe200078ec0ff */
[----:B------:R-:W-:Y:S01]  /*0420*/  IMAD R7, R11, -0x2daee0ad, RZ ;  /* 0xd2511f530b077824 */ /* 0x000fe200078e02ff */
[----:B------:R-:W-:Y:S01]  /*0430*/  LOP3.LUT R0, R0, UR7, RZ, 0x3c, !PT ;  /* 0x0000000700007c12 */ /* 0x000fe2000f8e3cff */
[----:B------:R-:W-:Y:S01]  /*0440*/  IMAD.HI.U32 R4, R3, -0x2daee0ad, RZ ;  /* 0xd2511f5303047827 */ /* 0x000fe200078e00ff */
[----:B0-----:R-:W-:-:S02]  /*0450*/  UISETP.NE.U32.AND UP0, UPT, UR4, URZ, UPT ;  /* 0x000000ff0400728c */ /* 0x001fc4000bf05070 */
[----:B------:R-:W-:Y:S01]  /*0460*/  UIADD3 UR29, UPT, UPT, UR6, -0x700cb87f, URZ ;  /* 0x8ff34781061d7890 */ /* 0x000fe2000fffe0ff */
[C---:B------:R-:W-:Y:S01]  /*0470*/  IMAD.HI.U32 R2, R0.reuse, -0x326172a9, RZ ;  /* 0xcd9e8d5700027827 */ /* 0x040fe200078e00ff */
[----:B------:R-:W-:Y:S01]  /*0480*/  LOP3.LUT R4, R7, UR14, R4, 0x96, !PT ;  /* 0x0000000e07047c12 */ /* 0x000fe2000f8e9604 */
[----:B------:R-:W-:Y:S02]  /*0490*/  UISETP.NE.AND.EX UP0, UPT, UR5, URZ, UPT, UP0 ;  /* 0x000000ff0500728c */ /* 0x000fe4000bf05300 */
[----:B------:R-:W-:Y:S01]  /*04a0*/  IMAD R6, R3, -0x2daee0ad, RZ ;  /* 0xd2511f5303067824 */ /* 0x000fe200078e02ff */
[----:B------:R-:W-:Y:S01]  /*04b0*/  LOP3.LUT R2, R5, UR13, R2, 0x96, !PT ;  /* 0x0000000d05027c12 */ /* 0x000fe2000f8e9602 */
[----:B------:R-:W-:Y:S01]  /*04c0*/  IMAD R5, R0, -0x326172a9, RZ ;  /* 0xcd9e8d5700057824 */ /* 0x000fe200078e02ff */
[----:B------:R-:W0:Y:S01]  /*04d0*/  LDCU UR4, c[0x0][0x388] ;  /* 0x00007100ff0477ac */ /* 0x000e220008000800 */
[----:B------:R-:W-:Y:S01]  /*04e0*/  IMAD.HI.U32 R0, R4, -0x326172a9, RZ ;  /* 0xcd9e8d5704007827 */ /* 0x000fe200078e00ff */
[----:B------:R-:W-:Y:S01]  /*04f0*/  PLOP3.LUT P0, PT, PT, PT, UP0, 0x80, 0x8 ;  /* 0x000000000008781c */ /* 0x000fe20003f0f008 */
[----:B------:R-:W1:Y:S02]  /*0500*/  LDCU.U8 UR5, c[0x0][0x410] ;  /* 0x00008200ff0577ac */ /* 0x000e640008000000 */
[C---:B------:R-:W-:Y:S01]  /*0510*/  IMAD.HI.U32 R3, R2.reuse, -0x2daee0ad, RZ ;  /* 0xd2511f5302037827 */ /* 0x040fe200078e00ff */
[----:B------:R-:W-:Y:S01]  /*0520*/  LOP3.LUT R0, R5, UR15, R0, 0x96, !PT ;  /* 0x0000000f05007c12 */ /* 0x000fe2000f8e9600 */
[----:B------:R-:W3:Y:S02]  /*0530*/  LDCU UR12, c[0x0][0x448] ;  /* 0x00008900ff0c77ac */ /* 0x000ee40008000800 */
[----:B------:R-:W-:Y:S01]  /*0540*/  IMAD R7, R2, -0x2daee0ad, RZ ;  /* 0xd2511f5302077824 */ /* 0x000fe200078e02ff */
[----:B------:R-:W-:Y:S01]  /*0550*/  LOP3.LUT R3, R6, UR16, R3, 0x96, !PT ;  /* 0x0000001006037c12 */ /* 0x000fe2000f8e9603 */
[----:B------:R-:W-:Y:S01]  /*0560*/  IMAD.HI.U32 R6, R0, -0x2daee0ad, RZ ;  /* 0xd2511f5300067827 */ /* 0x000fe200078e00ff */
[----:B------:R-:W4:Y:S03]  /*0570*/  LDCU.64 UR32, c[0x0][0x398] ;  /* 0x00007300ff2077ac */ /* 0x000f260008000a00 */
[----:B------:R-:W-:Y:S01]  /*0580*/  IMAD R5, R4, -0x326172a9, RZ ;  /* 0xcd9e8d5704057824 */ /* 0x000fe200078e02ff */
[----:B------:R-:W-:Y:S01]  /*0590*/  LOP3.LUT R6, R7, UR18, R6, 0x96, !PT ;  /* 0x0000001207067c12 */ /* 0x000fe2000f8e9606 */
[C---:B------:R-:W-:Y:S01]  /*05a0*/  IMAD.HI.U32 R2, R3.reuse, -0x326172a9, RZ ;  /* 0xcd9e8d5703027827 */ /* 0x040fe200078e00ff */
[----:B------:R-:W0:Y:S03]  /*05b0*/  LDCU.64 UR10, c[0x0][0x3a0] ;  /* 0x00007400ff0a77ac */ /* 0x000e260008000a00 */
        /* <DEDUP_REMOVED lines=30> */
[--C-:B------:R-:W-:Y:S01]  /*07a0*/  HADD2.F32 R7, -RZ, R21.reuse.H0_H0 ;  /* 0x20000015ff077230 */ /* 0x100fe20000004100 */
[----:B------:R-:W-:Y:S01]  /*07b0*/  LOP3.LUT R42, R5, UR28, R0, 0x96, !PT ;  /* 0x0000001c052a7c12 */ /* 0x000fe2000f8e9600 */
[----:B------:R-:W-:Y:S02]  /*07c0*/  HADD2.F32 R6, -RZ, R21.H1_H1 ;  /* 0x30000015ff067230 */ /* 0x000fe40000004100 */
        /* <DEDUP_REMOVED lines=10> */
[----:B------:R-:W-:Y:S02]  /*0870*/  IMAD.MOV.U32 R36, RZ, RZ, RZ ;  /* 0x000000ffff247224 */ /* 0x000fe400078e00ff */
[----:B------:R-:W-:-:S02]  /*0880*/  IMAD R38, R38, -0x2daee0ad, RZ ;  /* 0xd2511f5326267824 */ /* 0x000fc400078e02ff */
[----:B------:R-:W-:Y:S02]  /*0890*/  IMAD R42, R42, -0x326172a9, RZ ;  /* 0xcd9e8d572a2a7824 */ /* 0x000fe400078e02ff */
[--C-:B--2---:R-:W-:Y:S02]  /*08a0*/  HADD2.F32 R0, -RZ, R16.reuse.H0_H0 ;  /* 0x20000010ff007230 */ /* 0x104fe40000004100 */
[----:B------:R-:W-:Y:S02]  /*08b0*/  HADD2.F32 R29, -RZ, R16.H1_H1 ;  /* 0x30000010ff1d7230 */ /* 0x000fe40000004100 */
[--C-:B------:R-:W-:Y:S02]  /*08c0*/  HADD2.F32 R30, -RZ, R17.reuse.H0_H0 ;  /* 0x20000011ff1e7230 */ /* 0x100fe40000004100 */
[----:B------:R-:W-:Y:S02]  /*08d0*/  HADD2.F32 R31, -RZ, R17.H1_H1 ;  /* 0x30000011ff1f7230 */ /* 0x000fe40000004100 */
[----:B------:R-:W-:-:S02]  /*08e0*/  HADD2.F32 R32, -RZ, R18.H0_H0 ;  /* 0x20000012ff207230 */ /* 0x000fc40000004100 */
[----:B------:R-:W-:Y:S02]  /*08f0*/  HADD2.F32 R33, -RZ, R18.H1_H1 ;  /* 0x30000012ff217230 */ /* 0x000fe40000004100 */
[--C-:B------:R-:W-:Y:S02]  /*0900*/  HADD2.F32 R34, -RZ, R19.reuse.H0_H0 ;  /* 0x20000013ff227230 */ /* 0x100fe40000004100 */
[----:B01-34-:R-:W-:-:S07]  /*0910*/  HADD2.F32 R35, -RZ, R19.H1_H1 ;  /* 0x30000013ff237230 */ /* 0x01bfce0000004100 */
.L_x_1102:
[----:B------:R-:W-:Y:S01]  /*0920*/  ISETP.NE.U32.AND P1, PT, RZ, UR10, PT ;  /* 0x0000000aff007c0c */ /* 0x000fe2000bf25070 */
[----:B0-----:R-:W0:Y:S01]  /*0930*/  LDC.64 R40, c[0x0][0x390] ;  /* 0x0000e400ff287b82 */ /* 0x001e220000000a00 */
        /* <DEDUP_REMOVED lines=26> */
.L_x_1006:
        /* <DEDUP_REMOVED lines=13> */
.L_x_1008:
[----:B------:R-:W-:Y:S05]  /*0bb0*/  BSYNC.RECONVERGENT B2 ;  /* 0x0000000000027941 */ /* 0x000fea0003800200 */
.L_x_1007:
        /* <DEDUP_REMOVED lines=42> */
.L_x_1005:
[----:B------:R-:W-:Y:S05]  /*0e60*/  BSYNC.RECONVERGENT B1 ;  /* 0x0000000000017941 */ /* 0x000fea0003800200 */
.L_x_1004:
[----:B------:R-:W0:Y:S01]  /*0e70*/  LDC R61, c[0x0][0x408] ;  /* 0x00010200ff3d7b82 */ /* 0x000e220000000800 */
[----:B------:R-:W-:Y:S01]  /*0e80*/  UISETP.NE.U32.AND UP0, UPT, UR32, URZ, UPT ;  /* 0x000000ff2000728c */ /* 0x000fe2000bf05070 */
[----:B------:R-:W-:Y:S01]  /*0e90*/  I2FP.F32.U32 R52, R41 ;  /* 0x0000002900347245 */ /* 0x000fe20000201000 */
[----:B------:R-:W-:Y:S02]  /*0ea0*/  HFMA2 R59, -RZ, RZ, 0.1171875, 0 ;  /* 0x2f800000ff3b7431 */ /* 0x000fe400000001ff */
[----:B------:R-:W-:-:S03]  /*0eb0*/  UISETP.NE.AND.EX UP0, UPT, UR33, URZ, UPT, UP0 ;  /* 0x000000ff2100728c */ /* 0x000fc6000bf05300 */
[----:B------:R-:W1:Y:S01]  /*0ec0*/  LDC R62, c[0x0][0x404] ;  /* 0x00010100ff3e7b82 */ /* 0x000e620000000800 */
[----:B------:R-:W-:Y:S01]  /*0ed0*/  FFMA.FTZ R41, R52, R59, 1.1641532182693481445e-10 ;  /* 0x2f00000034297423 */ /* 0x000fe2000001003b */
[----:B-----5:R-:W-:Y:S01]  /*0ee0*/  HADD2.F32 R52, -RZ, R24.H0_H0 ;  /* 0x20000018ff347230 */ /* 0x020fe20000004100 */
[----:B------:R-:W-:-:S04]  /*0ef0*/  PLOP3.LUT P0, PT, PT, PT, UP0, 0x80, 0x8 ;  /* 0x000000000008781c */ /* 0x000fc80003f0f008 */
[----:B0-----:R-:W-:Y:S01]  /*0f00*/  FMUL.FTZ R52, R52, R61 ;  /* 0x0000003d34347220 */ /* 0x001fe20000410000 */
[----:B-1----:R-:W-:-:S04]  /*0f10*/  FSETP.GTU.FTZ.AND P2, PT, R41, R62, PT ;  /* 0x0000003e2900720b */ /* 0x002fc80003f5c000 */
[----:B------:R-:W-:Y:S02]  /*0f20*/  P2R R63, PR, RZ, 0x4 ;  /* 0x00000004ff3f7803 */ /* 0x000fe40000000000 */
[----:B------:R-:W-:Y:S02]  /*0f30*/  FSEL R51, R52, RZ, !P2 ;  /* 0x000000ff34337208 */ /* 0x000fe40005000000 */
        /* <DEDUP_REMOVED lines=17> */
.L_x_1012:
        /* <DEDUP_REMOVED lines=13> */
.L_x_1014:
[----:B------:R-:W-:Y:S05]  /*1120*/  BSYNC.RECONVERGENT B2 ;  /* 0x0000000000027941 */ /* 0x000fea0003800200 */
.L_x_1013:
        /* <DEDUP_REMOVED lines=42> */
.L_x_1011:
[----:B------:R-:W-:Y:S05]  /*13d0*/  BSYNC.RECONVERGENT B1 ;  /* 0x0000000000017941 */ /* 0x000fea0003800200 */
.L_x_1010:
[----:B------:R-:W-:Y:S01]  /*13e0*/  I2FP.F32.U32 R38, R41 ;  /* 0x0000002900267245 */ /* 0x000fe20000201000 */
[----:B------:R-:W-:-:S04]  /*13f0*/  HADD2.F32 R40, -RZ, R16.H0_H0 ;  /* 0x20000010ff287230 */ /* 0x000fc80000004100 */
[----:B------:R-:W-:Y:S01]  /*1400*/  FFMA.FTZ R41, R38, R59, 1.1641532182693481445e-10 ;  /* 0x2f00000026297423 */ /* 0x000fe2000001003b */
[----:B------:R-:W-:-:S04]  /*1410*/  FMUL.FTZ R40, R40, R61 ;  /* 0x0000003d28287220 */ /* 0x000fc80000410000 */
[----:B------:R-:W-:Y:S01]  /*1420*/  FSETP.GTU.FTZ.AND P2, PT, R41, R62, PT ;  /* 0x0000003e2900720b */ /* 0x000fe20003f5c000 */
[----:B------:R-:W-:-:S03]  /*1430*/  @P1 HADD2.F32 R41, -RZ, R20.H0_H0 ;  /* 0x20000014ff291230 */ /* 0x000fc60000004100 */
[----:B------:R-:W-:Y:S01]  /*1440*/  FSEL R52, R40, RZ, !P2 ;  /* 0x000000ff28347208 */ /* 0x000fe20005000000 */
[--C-:B------:R-:W-:Y:S02]  /*1450*/  @P1 IMAD.MOV.U32 R40, RZ, RZ, R39.reuse ;  /* 0x000000ffff281224 */ /* 0x100fe400078e0027 */
[----:B------:R-:W-:Y:S01]  /*1460*/  @!P1 IMAD.MOV.U32 R40, RZ, RZ, R39 ;  /* 0x000000ffff289224 */ /* 0x000fe200078e0027 */
[----:B------:R-:W-:Y:S01]  /*1470*/  SEL R39, RZ, 0x1, P2 ;  /* 0x00000001ff277807 */ /* 0x000fe20001000000 */
[----:B------:R-:W-:-:S04]  /*1480*/  @P1 FADD.FTZ R38, R51, R52 ;  /* 0x0000003433261221 */ /* 0x000fc80000010000 */
[----:B------:R-:W-:Y:S01]  /*1490*/  @P1 FADD.FTZ R51, R38, R41 ;  /* 0x0000002926331221 */ /* 0x000fe20000010000 */
[-C--:B------:R-:W-:Y:S02]  /*14a0*/  @P1 MOV R38, R43.reuse ;  /* 0x0000002b00261202 */ /* 0x080fe40000000f00 */
[----:B------:R-:W-:Y:S01]  /*14b0*/  @!P1 MOV R38, R43 ;  /* 0x0000002b00269202 */ /* 0x000fe20000000f00 */
[----:B------:R-:W-:Y:S01]  /*14c0*/  @!P1 FADD.FTZ R51, R51, R52 ;  /* 0x0000003433339221 */ /* 0x000fe20000010000 */
[----:B------:R-:W-:Y:S06]  /*14d0*/  BRA `(.L_x_1015) ;  /* 0x0000000000087947 */ /* 0x000fec0003800000 */
.L_x_1009:
[----:B------:R-:W-:-:S05]  /*14e0*/  @P1 HADD2.F32 R52, -RZ, R20.H0_H0 ;  /* 0x20000014ff341230 */ /* 0x000fca0000004100 */
[----:B------:R-:W-:-:S07]  /*14f0*/  @P1 FADD.FTZ R51, R51, R52 ;  /* 0x0000003433331221 */ /* 0x000fce0000010000 */
.L_x_1015:
        /* <DEDUP_REMOVED lines=13> */
.L_x_1018:
        /* <DEDUP_REMOVED lines=13> */
.L_x_1020:
[----:B------:R-:W-:Y:S05]  /*16a0*/  BSYNC.RECONVERGENT B2 ;  /* 0x0000000000027941 */ /* 0x000fea0003800200 */
.L_x_1019:
        /* <DEDUP_REMOVED lines=42> */
.L_x_1017:
[----:B------:R-:W-:Y:S05]  /*1950*/  BSYNC.RECONVERGENT B1 ;  /* 0x0000000000017941 */ /* 0x000fea0003800200 */
.L_x_1016:
        /* <DEDUP_REMOVED lines=24> */
.L_x_1024:
        /* <DEDUP_REMOVED lines=13> */
.L_x_1026:
[----:B------:R-:W-:Y:S05]  /*1bb0*/  BSYNC.RECONVERGENT B2 ;  /* 0x0000000000027941 */ /* 0x000fea0003800200 */
.L_x_1025:
        /* <DEDUP_REMOVED lines=42> */
.L_x_1023:
[----:B------:R-:W-:Y:S05]  /*1e60*/  BSYNC.RECONVERGENT B1 ;  /* 0x0000000000017941 */ /* 0x000fea0003800200 */
.L_x_1022:
[----:B------:R-:W-:Y:S01]  /*1e70*/  I2FP.F32.U32 R38, R40 ;  /* 0x0000002800267245 */ /* 0x000fe20000201000 */
[----:B------:R-:W-:-:S04]  /*1e80*/  HADD2.F32 R40, -RZ, R16.H1_H1 ;  /* 0x30000010ff287230 */ /* 0x000fc80000004100 */
[----:B------:R-:W-:Y:S01]  /*1e90*/  FFMA.FTZ R41, R38, R59, 1.1641532182693481445e-10 ;  /* 0x2f00000026297423 */ /* 0x000fe2000001003b */
[----:B------:R-:W-:-:S04]  /*1ea0*/  FMUL.FTZ R40, R40, R61 ;  /* 0x0000003d28287220 */ /* 0x000fc80000410000 */
[----:B------:R-:W-:Y:S01]  /*1eb0*/  FSETP.GTU.FTZ.AND P2, PT, R41, R62, PT ;  /* 0x0000003e2900720b */ /* 0x000fe20003f5c000 */
[----:B------:R-:W-:-:S03]  /*1ec0*/  @P1 HADD2.F32 R41, -RZ, R20.H1_H1 ;  /* 0x30000014ff291230 */ /* 0x000fc60000004100 */
[----:B------:R-:W-:Y:S02]  /*1ed0*/  FSEL R53, R40, RZ, !P2 ;  /* 0x000000ff28357208 */ /* 0x000fe40005000000 */
[----:B------:R-:W-:-:S03]  /*1ee0*/  SEL R44, RZ, 0x1, P2 ;  /* 0x00000001ff2c7807 */ /* 0x000fc60001000000 */
[----:B------:R-:W-:-:S04]  /*1ef0*/  @P1 FADD.FTZ R38, R52, R53 ;  /* 0x0000003534261221 */ /* 0x000fc80000010000 */
[----:B------:R-:W-:Y:S01]  /*1f00*/  @P1 FADD.FTZ R52, R38, R41 ;  /* 0x0000002926341221 */ /* 0x000fe20000010000 */
[--C-:B------:R-:W-:Y:S01]  /*1f10*/  @P1 IMAD.MOV.U32 R38, RZ, RZ, R43.reuse ;  /* 0x000000ffff261224 */ /* 0x100fe200078e002b */
[-C--:B------:R-:W-:Y:S01]  /*1f20*/  @P1 MOV R41, R24.reuse ;  /* 0x0000001800291202 */ /* 0x080fe20000000f00 */
[----:B------:R-:W-:Y:S01]  /*1f30*/  @!P1 IMAD.MOV.U32 R38, RZ, RZ, R43 ;  /* 0x000000ffff269224 */ /* 0x000fe200078e002b */
[----:B------:R-:W-:Y:S01]  /*1f40*/  @!P1 MOV R41, R24 ;  /* 0x0000001800299202 */ /* 0x000fe20000000f00 */
[----:B------:R-:W-:Y:S01]  /*1f50*/  @!P1 FADD.FTZ R52, R52, R53 ;  /* 0x0000003534349221 */ /* 0x000fe20000010000 */
[----:B------:R-:W-:Y:S06]  /*1f60*/  BRA `(.L_x_1027) ;  /* 0x0000000000087947 */ /* 0x000fec0003800000 */
.L_x_1021:
[----:B------:R-:W-:-:S05]  /*1f70*/  @P1 HADD2.F32 R43, -RZ, R20.H1_H1 ;  /* 0x30000014ff2b1230 */ /* 0x000fca0000004100 */
[----:B------:R-:W-:-:S07]  /*1f80*/  @P1 FADD.FTZ R52, R52, R43 ;  /* 0x0000002b34341221 */ /* 0x000fce0000010000 */
.L_x_1027:
        /* <DEDUP_REMOVED lines=13> */
.L_x_1030:
        /* <DEDUP_REMOVED lines=13> */
.L_x_1032:
[----:B------:R-:W-:Y:S05]  /*2130*/  BSYNC.RECONVERGENT B2 ;  /* 0x0000000000027941 */ /* 0x000fea0003800200 */
.L_x_1031:
        /* <DEDUP_REMOVED lines=42> */
.L_x_1029:
[----:B------:R-:W-:Y:S05]  /*23e0*/  BSYNC.RECONVERGENT B1 ;  /* 0x0000000000017941 */ /* 0x000fea0003800200 */
.L_x_1028:
        /* <DEDUP_REMOVED lines=24> */
.L_x_1036:
        /* <DEDUP_REMOVED lines=13> */
.L_x_1038:
[----:B------:R-:W-:Y:S05]  /*2640*/  BSYNC.RECONVERGENT B2 ;  /* 0x0000000000027941 */ /* 0x000fea0003800200 */
.L_x_1037:
        /* <DEDUP_REMOVED lines=42> */
.L_x_1035:
[----:B------:R-:W-:Y:S05]  /*28f0*/  BSYNC.RECONVERGENT B1 ;  /* 0x0000000000017941 */ /* 0x000fea0003800200 */
.L_x_1034:
[----:B------:R-:W-:Y:S01]  /*2900*/  I2FP.F32.U32 R38, R41 ;  /* 0x0000002900267245 */ /* 0x000fe20000201000 */
[----:B------:R-:W-:-:S04]  /*2910*/  HADD2.F32 R40, -RZ, R17.H0_H0 ;  /* 0x20000011ff287230 */ /* 0x000fc80000004100 */
        /* <DEDUP_REMOVED lines=9> */
[----:B------:R-:W-:Y:S01]  /*29b0*/  @P1 FADD.FTZ R53, R38, R41 ;  /* 0x0000002926351221 */ /* 0x000fe20000010000 */
[-C--:B------:R-:W-:Y:S02]  /*29c0*/  @P1 MOV R38, R43.reuse ;  /* 0x0000002b00261202 */ /* 0x080fe40000000f00 */
[----:B------:R-:W-:Y:S01]  /*29d0*/  @!P1 MOV R38, R43 ;  /* 0x0000002b00269202 */ /* 0x000fe20000000f00 */
[----:B------:R-:W-:Y:S01]  /*29e0*/  @!P1 FADD.FTZ R53, R53, R56 ;  /* 0x0000003835359221 */ /* 0x000fe20000010000 */
[----:B------:R-:W-:Y:S06]  /*29f0*/  BRA `(.L_x_1039) ;  /* 0x0000000000087947 */ /* 0x000fec0003800000 */
.L_x_1033:
[----:B------:R-:W-:-:S05]  /*2a00*/  @P1 HADD2.F32 R24, -RZ, R21.H0_H0 ;  /* 0x20000015ff181230 */ /* 0x000fca0000004100 */
[----:B------:R-:W-:-:S07]  /*2a10*/  @P1 FADD.FTZ R53, R53, R24 ;  /* 0x0000001835351221 */ /* 0x000fce0000010000 */
.L_x_1039:
        /* <DEDUP_REMOVED lines=13> */
.L_x_1042:
        /* <DEDUP_REMOVED lines=13> */
.L_x_1044:
[----:B------:R-:W-:Y:S05]  /*2bc0*/  BSYNC.RECONVERGENT B2 ;  /* 0x0000000000027941 */ /* 0x000fea0003800200 */
.L_x_1043:
[----:B------:R-:W-:Y:S01]  /*2bd0*/  LOP3.LUT R42, R36, UR7, R57, 0x96, !PT ;  /* 0x00000007242a7c12 */ /* 0x000fe2000f8e9639 */
[----:B------:R-:W-:-:S04]  /*2be0*/  IMAD.WIDE.U32 R40, R12, -0x326172a9, RZ ;  /* 0xcd9e8d570c287825 */ /* 0x000fc800078e00ff */
[----:B------:R-:W-:Y:S01]  /*2bf0*/  IMAD.WIDE.U32 R42, R42, -0x326172a9, RZ ;  /* 0xcd9e8d572a2a7825 */ /* 0x000fe200078e00ff */
[----:B------:R-:W-:-:S03]  /*2c00*/  LOP3.LUT R41, R10, UR6, R41, 0x96, !PT ;  /* 0x000000060a297c12 */ /* 0x000fc6000f8e9629 */
[----:B------:R-:W-:Y:S01]  /*2c10*/  IMAD.MOV.U32 R24, RZ, RZ, RZ ;  /* 0x000000ffff187224 */ /* 0x000fe200078e00ff */
        /* <DEDUP_REMOVED lines=36> */
[----:B------:R-:W-:-:S07]  /*2e60*/  MOV R38, R40 ;  /* 0x0000002800267202 */ /* 0x000fce0000000f00 */
.L_x_1041:
[----:B------:R-:W-:Y:S05]  /*2e70*/  BSYNC.RECONVERGENT B1 ;  /* 0x0000000000017941 */ /* 0x000fea0003800200 */
.L_x_1040:
        /* <DEDUP_REMOVED lines=24> */
.L_x_1048:
        /* <DEDUP_REMOVED lines=13> */
.L_x_1050:
[----:B------:R-:W-:Y:S05]  /*30d0*/  BSYNC.RECONVERGENT B2 ;  /* 0x0000000000027941 */ /* 0x000fea0003800200 */
.L_x_1049:
        /* <DEDUP_REMOVED lines=42> */
.L_x_1047:
[----:B------:R-:W-:Y:S05]  /*3380*/  BSYNC.RECONVERGENT B1 ;  /* 0x0000000000017941 */ /* 0x000fea0003800200 */
.L_x_1046:
[----:B------:R-:W-:Y:S01]  /*3390*/  I2FP.F32.U32 R24, R40 ;  /* 0x0000002800187245 */ /* 0x000fe20000201000 */
[----:B------:R-:W-:-:S04]  /*33a0*/  HADD2.F32 R38, -RZ, R17.H1_H1 ;  /* 0x30000011ff267230 */ /* 0x000fc80000004100 */
[----:B------:R-:W-:Y:S01]  /*33b0*/  FFMA.FTZ R43, R24, R59, 1.1641532182693481445e-10 ;  /* 0x2f000000182b7423 */ /* 0x000fe2000001003b */
[----:B------:R-:W-:-:S04]  /*33c0*/  FMUL.FTZ R38, R38, R61 ;  /* 0x0000003d26267220 */ /* 0x000fc80000410000 */
[----:B------:R-:W-:Y:S01]  /*33d0*/  FSETP.GTU.FTZ.AND P2, PT, R43, R62, PT ;  /* 0x0000003e2b00720b */ /* 0x000fe20003f5c000 */
[----:B------:R-:W-:-:S03]  /*33e0*/  @P1 HADD2.F32 R43, -RZ, R21.H1_H1 ;  /* 0x30000015ff2b1230 */ /* 0x000fc60000004100 */
        /* <DEDUP_REMOVED lines=10> */
.L_x_1045:
[----:B------:R-:W-:-:S05]  /*3490*/  @P1 HADD2.F32 R25, -RZ, R21.H1_H1 ;  /* 0x30000015ff191230 */ /* 0x000fca0000004100 */
[----:B------:R-:W-:-:S07]  /*34a0*/  @P1 FADD.FTZ R56, R56, R25 ;  /* 0x0000001938381221 */ /* 0x000fce0000010000 */
.L_x_1051:
        /* <DEDUP_REMOVED lines=13> */
.L_x_1054:
        /* <DEDUP_REMOVED lines=13> */
.L_x_1056:
[----:B------:R-:W-:Y:S05]  /*3650*/  BSYNC.RECONVERGENT B2 ;  /* 0x0000000000027941 */ /* 0x000fea0003800200 */
.L_x_1055:
        /* <DEDUP_REMOVED lines=39> */
[----:B------:R-:W-:Y:S01]  /*38d0*/  HFMA2 R25, -RZ, RZ, 0, 0 ;  /* 0x00000000ff197431 */ /* 0x000fe200000001ff */
[----:B------:R-:W-:Y:S01]  /*38e0*/  MOV R40, R38 ;  /* 0x0000002600287202 */ /* 0x000fe20000000f00 */
[----:B------:R-:W-:-:S07]  /*38f0*/  IMAD.MOV.U32 R38, RZ, RZ, R24 ;  /* 0x000000ffff267224 */ /* 0x000fce00078e0018 */
.L_x_1053:
[----:B------:R-:W-:Y:S05]  /*3900*/  BSYNC.RECONVERGENT B1 ;  /* 0x0000000000017941 */ /* 0x000fea0003800200 */
.L_x_1052:
        /* <DEDUP_REMOVED lines=23> */
.L_x_1060:
        /* <DEDUP_REMOVED lines=13> */
.L_x_1062:
[----:B------:R-:W-:Y:S05]  /*3b50*/  BSYNC.RECONVERGENT B2 ;  /* 0x0000000000027941 */ /* 0x000fea0003800200 */
.L_x_1061:
        /* <DEDUP_REMOVED lines=42> */
.L_x_1059:
[----:B------:R-:W-:Y:S05]  /*3e00*/  BSYNC.RECONVERGENT B1 ;  /* 0x0000000000017941 */ /* 0x000fea0003800200 */
.L_x_1058:
[----:B------:R-:W-:Y:S01]  /*3e10*/  I2FP.F32.U32 R38, R40 ;  /* 0x0000002800267245 */ /* 0x000fe20000201000 */
[----:B------:R-:W-:-:S04]  /*3e20*/  HADD2.F32 R40, -RZ, R18.H0_H0 ;  /* 0x20000012ff287230 */ /* 0x000fc80000004100 */
[----:B------:R-:W-:Y:S01]  /*3e30*/  FFMA.FTZ R25, R38, R59, 1.1641532182693481445e-10 ;  /* 0x2f00000026197423 */ /* 0x000fe2000001003b */
[----:B------:R-:W-:Y:S01]  /*3e40*/  FMUL.FTZ R40, R40, R61 ;  /* 0x0000003d28287220 */ /* 0x000fe20000410000 */
[----:B------:R-:W-:-:S03]  /*3e50*/  @P1 HADD2.F32 R38, -RZ, R22.H0_H0 ;  /* 0x20000016ff261230 */ /* 0x000fc60000004100 */
[----:B------:R-:W-:-:S04]  /*3e60*/  FSETP.GTU.FTZ.AND P3, PT, R25, R62, PT ;  /* 0x0000003e1900720b */ /* 0x000fc80003f7c000 */
        /* <DEDUP_REMOVED lines=10> */
.L_x_1057:
[----:B------:R-:W-:-:S05]  /*3f10*/  @P1 HADD2.F32 R24, -RZ, R22.H0_H0 ;  /* 0x20000016ff181230 */ /* 0x000fca0000004100 */
[----:B------:R-:W-:-:S07]  /*3f20*/  @P1 FADD.FTZ R55, R55, R24 ;  /* 0x0000001837371221 */ /* 0x000fce0000010000 */
.L_x_1063:
        /* <DEDUP_REMOVED lines=13> */
.L_x_1066:
        /* <DEDUP_REMOVED lines=13> */
.L_x_1068:
[----:B------:R-:W-:Y:S05]  /*40d0*/  BSYNC.RECONVERGENT B2 ;  /* 0x0000000000027941 */ /* 0x000fea0003800200 */
.L_x_1067:
        /* <DEDUP_REMOVED lines=42> */
.L_x_1065:
[----:B------:R-:W-:Y:S05]  /*4380*/  BSYNC.RECONVERGENT B1 ;  /* 0x0000000000017941 */ /* 0x000fea0003800200 */
.L_x_1064:
        /* <DEDUP_REMOVED lines=23> */
.L_x_1072:
        /* <DEDUP_REMOVED lines=13> */
.L_x_1074:
[----:B------:R-:W-:Y:S05]  /*45d0*/  BSYNC.RECONVERGENT B2 ;  /* 0x0000000000027941 */ /* 0x000fea0003800200 */
.L_x_1073:
[----:B------:R-:W-:Y:S01]  /*45e0*/  LOP3.LUT R42, R36, UR7, R41, 0x96, !PT ;  /* 0x00000007242a7c12 */ /* 0x000fe2000f8e9629 */
[----:B------:R-:W-:-:S04]  /*45f0*/  IMAD.WIDE.U32 R24, R12, -0x326172a9, RZ ;  /* 0xcd9e8d570c187825 */ /* 0x000fc800078e00ff */
[----:B------:R-:W-:Y:S01]  /*4600*/  IMAD.WIDE.U32 R42, R42, -0x326172a9, RZ ;  /* 0xcd9e8d572a2a7825 */ /* 0x000fe200078e00ff */
[----:B------:R-:W-:-:S03]  /*4610*/  LOP3.LUT R25, R10, UR6, R25, 0x96, !PT ;  /* 0x000000060a197c12 */ /* 0x000fc6000f8e9619 */
[----:B------:R-:W-:Y:S01]  /*4620*/  IMAD.MOV.U32 R26, RZ, RZ, R38 ;  /* 0x000000ffff1a7224 */ /* 0x000fe200078e0026 */
        /* <DEDUP_REMOVED lines=36> */
[----:B------:R-:W-:-:S07]  /*4870*/  MOV R40, R24 ;  /* 0x0000001800287202 */ /* 0x000fce0000000f00 */
.L_x_1071:
[----:B------:R-:W-:Y:S05]  /*4880*/  BSYNC.RECONVERGENT B1 ;  /* 0x0000000000017941 */ /* 0x000fea0003800200 */
.L_x_1070:
[----:B------:R-:W-:Y:S01]  /*4890*/  I2FP.F32.U32 R24, R26 ;  /* 0x0000001a00187245 */ /* 0x000fe20000201000 */
[----:B------:R-:W-:Y:S02]  /*48a0*/  HADD2.F32 R26, -RZ, R18.H1_H1 ;  /* 0x30000012ff1a7230 */ /* 0x000fe40000004100 */
[----:B------:R-:W-:Y:S01]  /*48b0*/  @P1 IMAD.MOV.U32 R38, RZ, RZ, R40 ;  /* 0x000000ffff261224 */ /* 0x000fe200078e0028 */
[----:B------:R-:W-:Y:S01]  /*48c0*/  @!P1 MOV R38, R40 ;  /* 0x0000002800269202 */ /* 0x000fe20000000f00 */
        /* <DEDUP_REMOVED lines=12> */
.L_x_1069:
[----:B------:R-:W-:-:S05]  /*4990*/  @P1 HADD2.F32 R25, -RZ, R22.H1_H1 ;  /* 0x30000016ff191230 */ /* 0x000fca0000004100 */
[----:B------:R-:W-:-:S07]  /*49a0*/  @P1 FADD.FTZ R60, R60, R25 ;  /* 0x000000193c3c1221 */ /* 0x000fce0000010000 */
.L_x_1075:
        /* <DEDUP_REMOVED lines=13> */
.L_x_1078:
        /* <DEDUP_REMOVED lines=13> */
.L_x_1080:
[----:B------:R-:W-:Y:S05]  /*4b50*/  BSYNC.RECONVERGENT B2 ;  /* 0x0000000000027941 */ /* 0x000fea0003800200 */
.L_x_1079:
        /* <DEDUP_REMOVED lines=41> */
[----:B------:R-:W-:-:S07]  /*4df0*/  HFMA2 R25, -RZ, RZ, 0, 0 ;  /* 0x00000000ff197431 */ /* 0x000fce00000001ff */
.L_x_1077:
[----:B------:R-:W-:Y:S05]  /*4e00*/  BSYNC.RECONVERGENT B1 ;  /* 0x0000000000017941 */ /* 0x000fea0003800200 */
.L_x_1076:
        /* <DEDUP_REMOVED lines=20> */
[----:B------:R-:W-:Y:S01]  /*4f50*/  @!P5 MOV R26, R15 ;  /* 0x0000000f001ad202 */ /* 0x000fe20000000f00 */
[----:B------:R-:W-:Y:S01]  /*4f60*/  @P5 IMAD.MOV.U32 R26, RZ, RZ, R28 ;  /* 0x000000ffff1a5224 */ /* 0x000fe200078e001c */
[----:B------:R-:W-:Y:S06]  /*4f70*/  BRA `(.L_x_1083) ;  /* 0x0000000000e07947 */ /* 0x000fec0003800000 */
.L_x_1084:
        /* <DEDUP_REMOVED lines=13> */
.L_x_1086:
[----:B------:R-:W-:Y:S05]  /*5050*/  BSYNC.RECONVERGENT B2 ;  /* 0x0000000000027941 */ /* 0x000fea0003800200 */
.L_x_1085:
        /* <DEDUP_REMOVED lines=40> */
[----:B------:R-:W-:Y:S02]  /*52e0*/  IMAD.MOV.U32 R40, RZ, RZ, R24 ;  /* 0x000000ffff287224 */ /* 0x000fe400078e0018 */
[----:B------:R-:W-:-:S07]  /*52f0*/  IMAD.MOV.U32 R24, RZ, RZ, RZ ;  /* 0x000000ffff187224 */ /* 0x000fce00078e00ff */
.L_x_1083:
[----:B------:R-:W-:Y:S05]  /*5300*/  BSYNC.RECONVERGENT B1 ;  /* 0x0000000000017941 */ /* 0x000fea0003800200 */
.L_x_1082:
[----:B------:R-:W-:Y:S02]  /*5310*/  I2FP.F32.U32 R26, R26 ;  /* 0x0000001a001a7245 */ /* 0x000fe40000201000 */
[----:B------:R-:W-:Y:S01]  /*5320*/  @P1 MOV R38, R40 ;  /* 0x0000002800261202 */ /* 0x000fe20000000f00 */
[----:B------:R-:W-:Y:S02]  /*5330*/  @!P1 IMAD.MOV.U32 R38, RZ, RZ, R40 ;  /* 0x000000ffff269224 */ /* 0x000fe400078e0028 */
[----:B------:R-:W-:Y:S01]  /*5340*/  FFMA.FTZ R25, R26, R59, 1.1641532182693481445e-10 ;  /* 0x2f0000001a197423 */ /* 0x000fe2000001003b */
[----:B------:R-:W-:-:S04]  /*5350*/  HADD2.F32 R26, -RZ, R19.H0_H0 ;  /* 0x20000013ff1a7230 */ /* 0x000fc80000004100 */
[----:B------:R-:W-:Y:S01]  /*5360*/  FSETP.GTU.FTZ.AND P5, PT, R25, R62, PT ;  /* 0x0000003e1900720b */ /* 0x000fe20003fbc000 */
[----:B------:R-:W-:-:S03]  /*5370*/  FMUL.FTZ R26, R26, R61 ;  /* 0x0000003d1a1a7220 */ /* 0x000fc60000410000 */
[----:B------:R-:W-:Y:S02]  /*5380*/  SEL R49, RZ, 0x1, P5 ;  /* 0x00000001ff317807 */ /* 0x000fe40002800000 */
[----:B------:R-:W-:Y:S01]  /*5390*/  FSEL R41, R26, RZ, !P5 ;  /* 0x000000ff1a297208 */ /* 0x000fe20006800000 */
[----:B------:R-:W-:-:S04]  /*53a0*/  @P1 HADD2.F32 R26, -RZ, R23.H0_H0 ;  /* 0x20000017ff1a1230 */ /* 0x000fc80000004100 */
[----:B------:R-:W-:-:S04]  /*53b0*/  @P1 FADD.FTZ R25, R58, R41 ;  /* 0x000000293a191221 */ /* 0x000fc80000010000 */
[----:B------:R-:W-:Y:S01]  /*53c0*/  @P1 FADD.FTZ R58, R25, R26 ;  /* 0x0000001a193a1221 */ /* 0x000fe20000010000 */
[----:B------:R-:W-:Y:S01]  /*53d0*/  @P1 MOV R25, R24 ;  /* 0x0000001800191202 */ /* 0x000fe20000000f00 */
[----:B------:R-:W-:Y:S02]  /*53e0*/  @!P1 IMAD.MOV.U32 R25, RZ, RZ, R24 ;  /* 0x000000ffff199224 */ /* 0x000fe400078e0018 */
[----:B------:R-:W-:Y:S01]  /*53f0*/  @!P1 FADD.FTZ R58, R58, R41 ;  /* 0x000000293a3a9221 */ /* 0x000fe20000010000 */
[----:B------:R-:W-:Y:S06]  /*5400*/  BRA `(.L_x_1087) ;  /* 0x0000000000087947 */ /* 0x000fec0003800000 */
.L_x_1081:
[----:B------:R-:W-:-:S05]  /*5410*/  @P1 HADD2.F32 R41, -RZ, R23.H0_H0 ;  /* 0x20000017ff291230 */ /* 0x000fca0000004100 */
[----:B------:R-:W-:-:S07]  /*5420*/  @P1 FADD.FTZ R58, R58, R41 ;  /* 0x000000293a3a1221 */ /* 0x000fce0000010000 */
.L_x_1087:
        /* <DEDUP_REMOVED lines=13> */
.L_x_1090:
        /* <DEDUP_REMOVED lines=13> */
.L_x_1092:
[----:B------:R-:W-:Y:S05]  /*55d0*/  BSYNC.RECONVERGENT B2 ;  /* 0x0000000000027941 */ /* 0x000fea0003800200 */
.L_x_1091:
        /* <DEDUP_REMOVED lines=35> */
[----:B------:R-:W-:Y:S01]  /*5810*/  LOP3.LUT R24, R24, UR27, R43, 0x96, !PT ;  /* 0x0000001b18187c12 */ /* 0x000fe2000f8e962b */
[----:B------:R-:W-:-:S04]  /*5820*/  HFMA2 R43, -RZ, RZ, 0, 0 ;  /* 0x00000000ff2b7431 */ /* 0x000fc800000001ff */
[----:B------:R-:W-:-:S04]  /*5830*/  IMAD.WIDE.U32 R24, R24, -0x2daee0ad, RZ ;  /* 0xd2511f5318187825 */ /* 0x000fc800078e00ff */
[----:B------:R-:W-:Y:S01]  /*5840*/  IMAD.MOV.U32 R38, RZ, RZ, R24 ;  /* 0x000000ffff267224 */ /* 0x000fe200078e0018 */
[----:B------:R-:W-:Y:S01]  /*5850*/  LOP3.LUT R15, R40, UR30, R25, 0x96, !PT ;  /* 0x0000001e280f7c12 */ /* 0x000fe2000f8e9619 */
[----:B------:R-:W-:-:S05]  /*5860*/  IMAD.WIDE.U32 R40, R41, -0x326172a9, RZ ;  /* 0xcd9e8d5729287825 */ /* 0x000fca00078e00ff */
[----:B------:R-:W-:Y:S01]  /*5870*/  LOP3.LUT R28, R42, UR29, R41, 0x96, !PT ;  /* 0x0000001d2a1c7c12 */ /* 0x000fe2000f8e9629 */
[----:B------:R-:W-:-:S07]  /*5880*/  IMAD.MOV.U32 R42, RZ, RZ, R40 ;  /* 0x000000ffff2a7224 */ /* 0x000fce00078e0028 */
.L_x_1089:
[----:B------:R-:W-:Y:S05]  /*5890*/  BSYNC.RECONVERGENT B1 ;  /* 0x0000000000017941 */ /* 0x000fea0003800200 */
.L_x_1088:
        /* <DEDUP_REMOVED lines=19> */
[----:B------:R-:W-:Y:S01]  /*59d0*/  @P6 IMAD.MOV.U32 R25, RZ, RZ, R28 ;  /* 0x000000ffff196224 */ /* 0x000fe200078e001c */
[----:B------:R-:W-:Y:S02]  /*59e0*/  @P6 IADD3 R24, PT, PT, R43, 0x1, RZ ;  /* 0x000000012b186810 */ /* 0x000fe40007ffe0ff */
[----:B------:R-:W-:Y:S01]  /*59f0*/  @P6 MOV R26, R38 ;  /* 0x00000026001a6202 */ /* 0x000fe20000000f00 */
[----:B------:R-:W-:Y:S06]  /*5a00*/  BRA `(.L_x_1095) ;  /* 0x0000000000e87947 */ /* 0x000fec0003800000 */
.L_x_1096:
[----:B------:R-:W-:Y:S01]  /*5a10*/  IADD3 R11, PT, PT, R11, 0x1, RZ ;  /* 0x000000010b0b7810 */ /* 0x000fe20007ffe0ff */
[----:B------:R-:W-:Y:S03]  /*5a20*/  BSSY.RECONVERGENT B2, `(.L_x_1097) ;  /* 0x000000e000027945 */ /* 0x000fe60003800200 */
[C---:B------:R-:W-:Y:S01]  /*5a30*/  ISETP.NE.AND P6, PT, R11.reuse, RZ, PT ;  /* 0x000000ff0b00720c */ /* 0x040fe20003fc5270 */
[----:B------:R-:W-:-:S12]  /*5a40*/  IMAD.WIDE.U32 R26, R11, -0x2daee0ad, RZ ;  /* 0xd2511f530b1a7825 */ /* 0x000fd800078e00ff */
[----:B------:R-:W-:Y:S05]  /*5a50*/  @P6 BRA `(.L_x_1098) ;  /* 0x0000000000286947 */ /* 0x000fea0003800000 */
[----:B------:R-:W-:Y:S02]  /*5a60*/  IADD3 R10, PT, PT, R10, 0x1, RZ ;  /* 0x000000010a0a7810 */ /* 0x000fe40007ffe0ff */
[----:B------:R-:W-:Y:S02]  /*5a70*/  P2R R15, PR, RZ, 0x1 ;  /* 0x00000001ff0f7803 */ /* 0x000fe40000000000 */
[----:B------:R-:W-:-:S13]  /*5a80*/  ISETP.NE.AND P6, PT, R10, RZ, PT ;  /* 0x000000ff0a00720c */ /* 0x000fda0003fc5270 */
[----:B------:R-:W-:Y:S01]  /*5a90*/  @!P6 VIADD R12, R12, 0x1 ;  /* 0x000000010c0ce836 */ /* 0x000fe20000000000 */
[----:B------:R-:W-:Y:S01]  /*5aa0*/  @!P6 IADD3 R24, PT, PT, R36, 0x1, RZ ;  /* 0x000000012418e810 */ /* 0x000fe20007ffe0ff */
[----:B------:R-:W-:-:S03]  /*5ab0*/  @!P6 IMAD.MOV.U32 R10, RZ, RZ, RZ ;  /* 0x000000ffff0ae224 */ /* 0x000fc600078e00ff */
[----:B------:R-:W-:-:S13]  /*5ac0*/  ISETP.NE.AND P0, PT, R12, RZ, !P6 ;  /* 0x000000ff0c00720c */ /* 0x000fda0007705270 */
[----:B------:R-:W-:Y:S02]  /*5ad0*/  @P0 IADD3 R24, PT, PT, R36, RZ, RZ ;  /* 0x000000ff24180210 */ /* 0x000fe40007ffe0ff */
[----:B------:R-:W-:Y:S02]  /*5ae0*/  ISETP.NE.AND P0, PT, R15, RZ, PT ;  /* 0x000000ff0f00720c */ /* 0x000fe40003f05270 */
[----:B------:R-:W-:-:S11]  /*5af0*/  @!P6 MOV R36, R24 ;  /* 0x000000180024e202 */ /* 0x000fd60000000f00 */
.L_x_1098:
[----:B------:R-:W-:Y:S05]  /*5b00*/  BSYNC.RECONVERGENT B2 ;  /* 0x0000000000027941 */ /* 0x000fea0003800200 */
.L_x_1097:
        /* <DEDUP_REMOVED lines=41> */
[----:B------:R-:W-:-:S07]  /*5da0*/  HFMA2 R24, -RZ, RZ, 0, 0 ;  /* 0x00000000ff187431 */ /* 0x000fce00000001ff */
.L_x_1095:
[----:B------:R-:W-:Y:S05]  /*5db0*/  BSYNC.RECONVERGENT B1 ;  /* 0x0000000000017941 */ /* 0x000fea0003800200 */
.L_x_1094:
[----:B------:R-:W-:Y:S01]  /*5dc0*/  I2FP.F32.U32 R38, R25 ;  /* 0x0000001900267245 */ /* 0x000fe20000201000 */
[----:B------:R-:W-:Y:S01]  /*5dd0*/  @P1 IMAD.MOV.U32 R43, RZ, RZ, R24 ;  /* 0x000000ffff2b1224 */ /* 0x000fe200078e0018 */
[----:B------:R-:W-:-:S03]  /*5de0*/  @!P1 MOV R43, R24 ;  /* 0x00000018002b9202 */ /* 0x000fc60000000f00 */
[----:B------:R-:W-:Y:S01]  /*5df0*/  FFMA.FTZ R59, R38, R59, 1.1641532182693481445e-10 ;  /* 0x2f000000263b7423 */ /* 0x000fe2000001003b */
[----:B------:R-:W-:-:S04]  /*5e00*/  HADD2.F32 R38, -RZ, R19.H1_H1 ;  /* 0x30000013ff267230 */ /* 0x000fc80000004100 */
[----:B------:R-:W-:Y:S01]  /*5e10*/  FSETP.GTU.FTZ.AND P6, PT, R59, R62, PT ;  /* 0x0000003e3b00720b */ /* 0x000fe20003fdc000 */
[----:B------:R-:W-:-:S03]  /*5e20*/  FMUL.FTZ R38, R38, R61 ;  /* 0x0000003d26267220 */ /* 0x000fc60000410000 */
[----:B------:R-:W-:Y:S02]  /*5e30*/  SEL R50, RZ, 0x1, P6 ;  /* 0x00000001ff327807 */ /* 0x000fe40003000000 */
[----:B------:R-:W-:Y:S01]  /*5e40*/  FSEL R40, R38, RZ, !P6 ;  /* 0x000000ff26287208 */ /* 0x000fe20007000000 */
[----:B------:R-:W-:-:S04]  /*5e50*/  @P1 HADD2.F32 R38, -RZ, R23.H1_H1 ;  /* 0x30000017ff261230 */ /* 0x000fc80000004100 */
[----:B------:R-:W-:-:S04]  /*5e60*/  @P1 FADD.FTZ R25, R41, R40 ;  /* 0x0000002829191221 */ /* 0x000fc80000010000 */
[----:B------:R-:W-:Y:S01]  /*5e70*/  @P1 FADD.FTZ R41, R25, R38 ;  /* 0x0000002619291221 */ /* 0x000fe20000010000 */
[-C--:B------:R-:W-:Y:S02]  /*5e80*/  @P1 MOV R38, R26.reuse ;  /* 0x0000001a00261202 */ /* 0x080fe40000000f00 */
[----:B------:R-:W-:Y:S01]  /*5e90*/  @!P1 MOV R38, R26 ;  /* 0x0000001a00269202 */ /* 0x000fe20000000f00 */
[----:B------:R-:W-:Y:S01]  /*5ea0*/  @!P1 FADD.FTZ R41, R41, R40 ;  /* 0x0000002829299221 */ /* 0x000fe20000010000 */
[----:B------:R-:W-:Y:S06]  /*5eb0*/  BRA `(.L_x_1099) ;  /* 0x0000000000087947 */ /* 0x000fec0003800000 */
.L_x_1093:
[----:B------:R-:W-:-:S05]  /*5ec0*/  @P1 HADD2.F32 R24, -RZ, R23.H1_H1 ;  /* 0x30000017ff181230 */ /* 0x000fca0000004100 */
[----:B------:R-:W-:-:S07]  /*5ed0*/  @P1 FADD.FTZ R41, R41, R24 ;  /* 0x0000001829291221 */ /* 0x000fce0000010000 */
.L_x_1099:
[----:B------:R-:W-:Y:S02]  /*5ee0*/  ISETP.NE.AND P1, PT, R63, RZ, PT ;  /* 0x000000ff3f00720c */ /* 0x000fe40003f25270 */
[----:B------:R-:W0:Y:S01]  /*5ef0*/  LDC.64 R62, c[0x0][0x3a8] ;  /* 0x0000ea00ff3e7b82 */ /* 0x000e220000000a00 */
[----:B------:R-:W-:Y:S02]  /*5f00*/  ISETP.NE.AND P6, PT, R64, RZ, PT ;  /* 0x000000ff4000720c */ /* 0x000fe40003fc5270 */
[----:B------:R-:W-:Y:S02]  /*5f10*/  SEL R61, RZ, 0x1000000, P5 ;  /* 0x01000000ff3d7807 */ /* 0x000fe40002800000 */
[----:B------:R-:W-:Y:S02]  /*5f20*/  SEL R40, RZ, 0x10000, P4 ;  /* 0x00010000ff287807 */ /* 0x000fe40002000000 */
[----:B------:R-:W-:Y:S01]  /*5f30*/  SEL R59, RZ, 0x100, P3 ;  /* 0x00000100ff3b7807 */ /* 0x000fe20001800000 */
[----:B------:R-:W1:Y:S01]  /*5f40*/  LDC.64 R64, c[0x0][0x3b0] ;  /* 0x0000ec00ff407b82 */ /* 0x000e620000000a00 */
[----:B------:R-:W-:-:S02]  /*5f50*/  ISETP.NE.AND P5, PT, R54, RZ, PT ;  /* 0x000000ff3600720c */ /* 0x000fc40003fa5270 */
[----:B------:R-:W-:Y:S02]  /*5f60*/  ISETP.NE.AND P4, PT, R57, RZ, PT ;  /* 0x000000ff3900720c */ /* 0x000fe40003f85270 */
[----:B------:R-:W-:Y:S02]  /*5f70*/  F2FP.F16.F32.PACK_AB R24, R52, R51 ;  /* 0x000000333418723e */ /* 0x000fe400000000ff */
[----:B------:R-:W-:Y:S02]  /*5f80*/  F2FP.F16.F32.PACK_AB R25, R56, R53 ;  /* 0x000000353819723e */ /* 0x000fe400000000ff */
[----:B------:R-:W-:Y:S02]  /*5f90*/  F2FP.F16.F32.PACK_AB R26, R60, R55 ;  /* 0x000000373c1a723e */ /* 0x000fe400000000ff */
[----:B------:R-:W-:Y:S02]  /*5fa0*/  F2FP.F16.F32.PACK_AB R27, R41, R58 ;  /* 0x0000003a291b723e */ /* 0x000fe400000000ff */
[----:B------:R-:W-:-:S02]  /*5fb0*/  LOP3.LUT R59, R59, R61, R40, 0xfe, !PT ;  /* 0x0000003d3b3b7212 */ /* 0x000fc400078efe28 */
[----:B------:R-:W-:Y:S01]  /*5fc0*/  SEL R54, RZ, 0x1000000, P4 ;  /* 0x01000000ff367807 */ /* 0x000fe20002000000 */
[C---:B0-----:R-:W-:Y:S01]  /*5fd0*/  IMAD.WIDE.U32 R62, R37.reuse, 0x10, R62 ;  /* 0x00000010253e7825 */ /* 0x041fe200078e003e */
[----:B------:R-:W-:Y:S02]  /*5fe0*/  SEL R57, RZ, 0x10000, P5 ;  /* 0x00010000ff397807 */ /* 0x000fe40002800000 */
[----:B------:R-:W-:Y:S02]  /*5ff0*/  SEL R40, RZ, 0x100, P6 ;  /* 0x00000100ff287807 */ /* 0x000fe40003000000 */
[----:B------:R0:W-:Y:S02]  /*6000*/  STG.E.128 desc[UR8][R62.64], R24 ;  /* 0x000000183e007986 */ /* 0x0001e4000c101d08 */
[----:B------:R-:W-:Y:S01]  /*6010*/  LOP3.LUT R40, R40, R54, R57, 0xfe, !PT ;  /* 0x0000003628287212 */ /* 0x000fe200078efe39 */
[----:B-1----:R-:W-:Y:S01]  /*6020*/  IMAD.WIDE.U32 R64, R37, 0x8, R64 ;  /* 0x0000000825407825 */ /* 0x002fe200078e0040 */
[----:B------:R-:W-:-:S02]  /*6030*/  SEL R54, RZ, 0x1, P2 ;  /* 0x00000001ff367807 */ /* 0x000fc40001000000 */
[----:B0-----:R-:W-:Y:S02]  /*6040*/  SEL R27, RZ, 0x1, P1 ;  /* 0x00000001ff1b7807 */ /* 0x001fe40000800000 */
        /* <DEDUP_REMOVED lines=20> */
.L_x_1100:
        /* <DEDUP_REMOVED lines=28> */
[----:B------:R-:W-:-:S04]  /*6350*/  FADD.FTZ R59, -R27, R53 ;  /* 0x000000351b3b7221 */ /* 0x000fc80000010100 */
        /* <DEDUP_REMOVED lines=19> */
.L_x_1114:
[----:B-1----:R-:W-:Y:S01]  /*6490*/  FADD.FTZ R26, R40, R61 ;  /* 0x0000003d281a7221 */ /* 0x002fe20000010000 */
[C---:B0-----:R-:W-:Y:S01]  /*64a0*/  FMUL.FTZ R40, R27.reuse, R27 ;  /* 0x0000001b1b287220 */ /* 0x041fe20000410000 */
[----:B------:R-:W-:Y:S02]  /*64b0*/  ISETP.NE.AND P1, PT, RZ, UR5, PT ;  /* 0x00000005ff007c0c */ /* 0x000fe4000bf25270 */
[----:B------:R-:W-:Y:S02]  /*64c0*/  FFMA.FTZ R26, R26, R25, UR12 ;  /* 0x0000000c1a1a7e23 */ /* 0x000fe40008010019 */
[----:B------:R-:W-:Y:S01]  /*64d0*/  FSEL R57, R40, RZ, P1 ;  /* 0x000000ff28397208 */ /* 0x000fe20000800000 */
[----:B------:R-:W0:Y:S04]  /*64e0*/  @!P2 LDC.64 R24, c[0x0][0x3c0] ;  /* 0x0000f000ff18ab82 */ /* 0x000e280000000a00 */
[----:B------:R-:W-:Y:S01]  /*64f0*/  FADD.FTZ R57, R26, R57 ;  /* 0x000000391a397221 */ /* 0x000fe20000010000 */
[----:B------:R-:W-:-:S05]  /*6500*/  FSEL R26, R27, RZ, !P1 ;  /* 0x000000ff1b1a7208 */ /* 0x000fca0004800000 */
[----:B------:R-:W1:Y:S01]  /*6510*/  MUFU.RSQ R57, R57 ;  /* 0x0000003900397308 */ /* 0x000e620000001400 */
[C---:B------:R-:W-:Y:S01]  /*6520*/  FADD.FTZ R58, -R26.reuse, R58 ;  /* 0x0000003a1a3a7221 */ /* 0x040fe20000010100 */
[C---:B------:R-:W-:Y:S01]  /*6530*/  FADD.FTZ R40, -R26.reuse, R41 ;  /* 0x000000291a287221 */ /* 0x040fe20000010100 */
[C---:B------:R-:W-:Y:S01]  /*6540*/  FADD.FTZ R60, -R26.reuse, R60 ;  /* 0x0000003c1a3c7221 */ /* 0x040fe20000010100 */
[C---:B------:R-:W-:Y:S01]  /*6550*/  FADD.FTZ R62, -R26.reuse, R53 ;  /* 0x000000351a3e7221 */ /* 0x040fe20000010100 */
[----:B------:R-:W-:Y:S01]  /*6560*/  FADD.FTZ R56, -R26, R56 ;  /* 0x000000381a387221 */ /* 0x000fe20000010100 */
[----:B0-----:R-:W-:-:S04]  /*6570*/  @!P2 IMAD.WIDE R24, R14, 0x4, R24 ;  /* 0x000000040e18a825 */ /* 0x001fc800078e0218 */
[C---:B-1----:R-:W-:Y:S01]  /*6580*/  FMUL.FTZ R54, R57.reuse, R58 ;  /* 0x0000003a39367220 */ /* 0x042fe20000410000 */
[----:B------:R-:W-:Y:S01]  /*6590*/  FMUL.FTZ R41, R57, R40 ;  /* 0x0000002839297220 */ /* 0x000fe20000410000 */
[----:B------:R-:W-:Y:S01]  /*65a0*/  FADD.FTZ R40, -R26, R51 ;  /* 0x000000331a287221 */ /* 0x000fe20000010100 */
[----:B------:R0:W-:Y:S01]  /*65b0*/  @!P2 STG.E desc[UR8][R24.64], R27 ;  /* 0x0000001b1800a986 */ /* 0x0001e2000c101908 */
[----:B------:R-:W-:Y:S01]  /*65c0*/  FFMA.FTZ R54, R54, R34, R3 ;  /* 0x0000002236367223 */ /* 0x000fe20000010003 */
[----:B------:R-:W-:Y:S01]  /*65d0*/  FFMA.FTZ R41, R41, R35, R2 ;  /* 0x0000002329297223 */ /* 0x000fe20000010002 */
[----:B------:R-:W-:Y:S01]  /*65e0*/  FADD.FTZ R58, -R26, R52 ;  /* 0x000000341a3a7221 */ /* 0x000fe20000010100 */
[C---:B------:R-:W-:Y:S01]  /*65f0*/  FMUL.FTZ R40, R57.reuse, R40 ;  /* 0x0000002839287220 */ /* 0x040fe20000410000 */
[----:B------:R-:W1:Y:S01]  /*6600*/  LDC.64 R52, c[0x0][0x428] ;  /* 0x00010a00ff347b82 */ /* 0x000e620000000a00 */
[C---:B------:R-:W-:Y:S01]  /*6610*/  FMUL.FTZ R51, R57.reuse, R56 ;  /* 0x0000003839337220 */ /* 0x040fe20000410000 */
[----:B------:R-:W-:-:S03]  /*6620*/  FMUL.FTZ R62, R57, R62 ;  /* 0x0000003e393e7220 */ /* 0x000fc60000410000 */
[----:B------:R-:W-:Y:S01]  /*6630*/  FFMA.FTZ R59, R51, R31, R6 ;  /* 0x0000001f333b7223 */ /* 0x000fe20000010006 */
[----:B------:R-:W-:Y:S01]  /*6640*/  FFMA.FTZ R62, R62, R30, R7 ;  /* 0x0000001e3e3e7223 */ /* 0x000fe20000010007 */
[----:B0-----:R-:W-:Y:S01]  /*6650*/  FADD.FTZ R24, -R26, R55 ;  /* 0x000000371a187221 */ /* 0x001fe20000010100 */
[----:B------:R-:W-:Y:S01]  /*6660*/  F2FP.F16.F32.PACK_AB R27, R41, R54 ;  /* 0x00000036291b723e */ /* 0x000fe200000000ff */
[C---:B------:R-:W-:Y:S01]  /*6670*/  FMUL.FTZ R41, R57.reuse, R60 ;  /* 0x0000003c39297220 */ /* 0x040fe20000410000 */
[----:B------:R-:W0:Y:S01]  /*6680*/  @!P2 LDC.64 R54, c[0x0][0x3c8] ;  /* 0x0000f200ff36ab82 */ /* 0x000e220000000a00 */
[----:B------:R-:W-:Y:S01]  /*6690*/  FMUL.FTZ R26, R57, R24 ;  /* 0x00000018391a7220 */ /* 0x000fe20000410000 */
[----:B------:R-:W-:Y:S01]  /*66a0*/  FFMA.FTZ R24, R40, R0, R9 ;  /* 0x0000000028187223 */ /* 0x000fe20000010009 */
[----:B------:R-:W-:Y:S01]  /*66b0*/  FFMA.FTZ R61, R41, R33, R4 ;  /* 0x00000021293d7223 */ /* 0x000fe20000010004 */
[----:B------:R-:W-:Y:S01]  /*66c0*/  FMUL.FTZ R25, R57, R58 ;  /* 0x0000003a39197220 */ /* 0x000fe20000410000 */
[----:B------:R-:W-:-:S03]  /*66d0*/  FFMA.FTZ R26, R26, R32, R5 ;  /* 0x000000201a1a7223 */ /* 0x000fc60000010005 */
[----:B------:R-:W2:Y:S01]  /*66e0*/  LDC.64 R40, c[0x0][0x380] ;  /* 0x0000e000ff287b82 */ /* 0x000ea20000000a00 */
[----:B------:R-:W-:Y:S01]  /*66f0*/  FFMA.FTZ R51, R25, R29, R8 ;  /* 0x0000001d19337223 */ /* 0x000fe20000010008 */
[----:B------:R-:W-:Y:S02]  /*6700*/  F2FP.F16.F32.PACK_AB R26, R61, R26 ;  /* 0x0000001a3d1a723e */ /* 0x000fe400000000ff */
[----:B------:R-:W-:Y:S02]  /*6710*/  F2FP.F16.F32.PACK_AB R25, R59, R62 ;  /* 0x0000003e3b19723e */ /* 0x000fe400000000ff */
[----:B------:R-:W-:Y:S01]  /*6720*/  F2FP.F16.F32.PACK_AB R24, R51, R24 ;  /* 0x000000183318723e */ /* 0x000fe200000000ff */
[----:B-1----:R-:W-:-:S04]  /*6730*/  IMAD.WIDE.U32 R52, R37, 0x10, R52 ;  /* 0x0000001025347825 */ /* 0x002fc800078e0034 */
[----:B0-----:R-:W-:-:S05]  /*6740*/  @!P2 IMAD.WIDE R54, R14, 0x4, R54 ;  /* 0x000000040e36a825 */ /* 0x001fca00078e0236 */
[----:B------:R0:W-:Y:S01]  /*6750*/  @!P2 STG.E desc[UR8][R54.64], R57 ;  /* 0x000000393600a986 */ /* 0x0001e2000c101908 */
[----:B--2---:R-:W-:-:S03]  /*6760*/  LEA R14, R40, R14, 0x2 ;  /* 0x0000000e280e7211 */ /* 0x004fc600078e10ff */
[----:B------:R0:W-:Y:S01]  /*6770*/  STG.E.128 desc[UR8][R52.64], R24 ;  /* 0x0000001834007986 */ /* 0x0001e2000c101d08 */
[----:B------:R-:W-:-:S13]  /*6780*/  ISETP.GE.AND P1, PT, R14, R41, PT ;  /* 0x000000290e00720c */ /* 0x000fda0003f26270 */
[----:B------:R-:W-:Y:S05]  /*6790*/  @!P1 BRA `(.L_x_1102) ;  /* 0xffffffa000609947 */ /* 0x000fea000383ffff */
[----:B------:R-:W-:Y:S05]  /*67a0*/  BSYNC B0 ;  /* 0x0000000000007941 */ /* 0x000fea0003800000 */
.L_x_1003:
[----:B------:R-:W-:Y:S05]  /*67b0*/  EXIT ;  /* 0x000000000000794d */ /* 0x000fea0003800000 */
.L_x_1101:
[----:B------:R-:W-:Y:S01]  /*67c0*/  HFMA2 R65, -RZ, RZ, 0, 5.9604644775390625e-08 ;  /* 0x00000001ff417431 */ /* 0x000fe200000001ff */
[----:B------:R-:W-:Y:S01]  /*67d0*/  BSSY B1, `(.L_x_1103) ;  /* 0x0000007000017945 */ /* 0x000fe20003800000 */
[----:B------:R-:W-:Y:S01]  /*67e0*/  IMAD.MOV.U32 R64, RZ, RZ, R24 ;  /* 0x000000ffff407224 */ /* 0x000fe200078e0018 */
[----:B------:R-:W-:Y:S01]  /*67f0*/  MOV R66, 0x1f ;  /* 0x0000001f00427802 */ /* 0x000fe20000000f00 */
[----:B------:R-:W-:-:S07]  /*6800*/  IMAD.MOV.U32 R63, RZ, RZ, -0x1 ;  /* 0xffffffffff3f7424 */ /* 0x000fce00078e00ff */
[----:B------:R-:W-:Y:S05]  /*6810*/  WARPSYNC.COLLECTIVE R63, `(.L_x_1104) ;  /* 0x000000003f087348 */ /* 0x000fea0003c00000 */
[----:B------:R0:W1:Y:S02]  /*6820*/  SHFL.BFLY P1, R61, R64, R65, R66 ;  /* 0x0c000041403d7389 */ /* 0x0000640000020042 */
[----:B01----:R-:W-:Y:S05]  /*6830*/  ENDCOLLECTIVE ;  /* 0x000000000000791b */ /* 0x003fea0003800000 */
.L_x_1104:
[----:B------:R-:W-:Y:S05]  /*6840*/  BSYNC B1 ;  /* 0x0000000000017941 */ /* 0x000fea0003800000 */
.L_x_1103:
        /* <DEDUP_REMOVED lines=9> */
.L_x_1105:
[----:B------:R-:W-:Y:S02]  /*68e0*/  HFMA2 R65, -RZ, RZ, 0, 2.384185791015625e-07 ;  /* 0x00000004ff417431 */ /* 0x000fe400000001ff */
[----:B------:R-:W-:-:S04]  /*68f0*/  IMAD.MOV.U32 R25, RZ, RZ, R61 ;  /* 0x000000ffff197224 */ /* 0x000fc800078e003d */
[----:B------:R-:W-:-:S05]  /*6900*/  FADD.FTZ R40, R26, R25 ;  /* 0x000000191a287221 */ /* 0x000fca0000010000 */
[----:B------:R-:W-:-:S07]  /*6910*/  MOV R64, R40 ;  /* 0x0000002800407202 */ /* 0x000fce0000000f00 */
[----:B------:R-:W-:Y:S05]  /*6920*/  WARPSYNC.COLLECTIVE R63, `(.L_x_1106) ;  /* 0x000000003f087348 */ /* 0x000fea0003c00000 */
[----:B------:R0:W1:Y:S02]  /*6930*/  SHFL.BFLY P1, R61, R64, R65, R66 ;  /* 0x0c000041403d7389 */ /* 0x0000640000020042 */
[----:B01----:R-:W-:Y:S05]  /*6940*/  ENDCOLLECTIVE ;  /* 0x000000000000791b */ /* 0x003fea0003800000 */
.L_x_1106:
[----:B------:R-:W-:Y:S02]  /*6950*/  HFMA2 R65, -RZ, RZ, 0, 4.76837158203125e-07 ;  /* 0x00000008ff417431 */ /* 0x000fe400000001ff */
[----:B------:R-:W-:-:S04]  /*6960*/  IMAD.MOV.U32 R25, RZ, RZ, R61 ;  /* 0x000000ffff197224 */ /* 0x000fc800078e003d */
[----:B------:R-:W-:-:S05]  /*6970*/  FADD.FTZ R54, R40, R25 ;  /* 0x0000001928367221 */ /* 0x000fca0000010000 */
[----:B------:R-:W-:-:S07]  /*6980*/  MOV R64, R54 ;  /* 0x0000003600407202 */ /* 0x000fce0000000f00 */
[----:B------:R-:W-:Y:S05]  /*6990*/  WARPSYNC.COLLECTIVE R63, `(.L_x_1107) ;  /* 0x000000003f087348 */ /* 0x000fea0003c00000 */
[----:B------:R0:W1:Y:S02]  /*69a0*/  SHFL.BFLY P1, R61, R64, R65, R66 ;  /* 0x0c000041403d7389 */ /* 0x0000640000020042 */
[----:B01----:R-:W-:Y:S05]  /*69b0*/  ENDCOLLECTIVE ;  /* 0x000000000000791b */ /* 0x003fea0003800000 */
.L_x_1107:
[----:B------:R-:W-:Y:S02]  /*69c0*/  HFMA2 R65, -RZ, RZ, 0, 9.5367431640625e-07 ;  /* 0x00000010ff417431 */ /* 0x000fe400000001ff */
[----:B------:R-:W-:-:S04]  /*69d0*/  IMAD.MOV.U32 R25, RZ, RZ, R61 ;  /* 0x000000ffff197224 */ /* 0x000fc800078e003d */
[----:B------:R-:W-:Y:S02]  /*69e0*/  FADD.FTZ R57, R54, R25 ;  /* 0x0000001936397221 */ /* 0x000fe40000010000 */
[----:B------:R-:W0:Y:S03]  /*69f0*/  LDC R25, c[0x0][0x400] ;  /* 0x00010000ff197b82 */ /* 0x000e260000000800 */
[----:B------:R-:W-:-:S07]  /*6a00*/  MOV R64, R57 ;  /* 0x0000003900407202 */ /* 0x000fce0000000f00 */
[----:B0-----:R-:W-:Y:S05]  /*6a10*/  WARPSYNC.COLLECTIVE R63, `(.L_x_1108) ;  /* 0x000000003f087348 */ /* 0x001fea0003c00000 */
[----:B------:R1:W2:Y:S02]  /*6a20*/  SHFL.BFLY P1, R61, R64, R65, R66 ;  /* 0x0c000041403d7389 */ /* 0x0002a40000020042 */
[----:B012---:R-:W-:Y:S05]  /*6a30*/  ENDCOLLECTIVE ;  /* 0x000000000000791b */ /* 0x007fea0003800000 */
.L_x_1108:
[----:B------:R-:W-:Y:S02]  /*6a40*/  HFMA2 R65, -RZ, RZ, 0, 5.9604644775390625e-08 ;  /* 0x00000001ff417431 */ /* 0x000fe400000001ff */
[----:B------:R-:W-:-:S04]  /*6a50*/  IMAD.MOV.U32 R62, RZ, RZ, R61 ;  /* 0x000000ffff3e7224 */ /* 0x000fc800078e003d */
        /* <DEDUP_REMOVED lines=22> */
.L_x_1109:
[----:B------:R-:W-:Y:S02]  /*6bc0*/  HFMA2 R65, -RZ, RZ, 0, 1.1920928955078125e-07 ;  /* 0x00000002ff417431 */ /* 0x000fe400000001ff */
[----:B------:R-:W-:-:S04]  /*6bd0*/  IMAD.MOV.U32 R57, RZ, RZ, R61 ;  /* 0x000000ffff397224 */ /* 0x000fc800078e003d */
[----:B------:R-:W-:-:S05]  /*6be0*/  FADD.FTZ R57, R24, R57 ;  /* 0x0000003918397221 */ /* 0x000fca0000010000 */
[----:B------:R-:W-:-:S07]  /*6bf0*/  MOV R64, R57 ;  /* 0x0000003900407202 */ /* 0x000fce0000000f00 */
[----:B------:R-:W-:Y:S05]  /*6c00*/  WARPSYNC.COLLECTIVE R63, `(.L_x_1110) ;  /* 0x000000003f087348 */ /* 0x000fea0003c00000 */
[----:B------:R0:W1:Y:S02]  /*6c10*/  SHFL.BFLY P1, R61, R64, R65, R66 ;  /* 0x0c000041403d7389 */ /* 0x0000640000020042 */
[----:B01----:R-:W-:Y:S05]  /*6c20*/  ENDCOLLECTIVE ;  /* 0x000000000000791b */ /* 0x003fea0003800000 */
.L_x_1110:
[----:B------:R-:W-:Y:S02]  /*6c30*/  HFMA2 R65, -RZ, RZ, 0, 2.384185791015625e-07 ;  /* 0x00000004ff417431 */ /* 0x000fe400000001ff */
[----:B------:R-:W-:-:S04]  /*6c40*/  IMAD.MOV.U32 R26, RZ, RZ, R61 ;  /* 0x000000ffff1a7224 */ /* 0x000fc800078e003d */
[----:B------:R-:W-:-:S05]  /*6c50*/  FADD.FTZ R26, R57, R26 ;  /* 0x0000001a391a7221 */ /* 0x000fca0000010000 */
[----:B------:R-:W-:-:S07]  /*6c60*/  MOV R64, R26 ;  /* 0x0000001a00407202 */ /* 0x000fce0000000f00 */
[----:B------:R-:W-:Y:S05]  /*6c70*/  WARPSYNC.COLLECTIVE R63, `(.L_x_1111) ;  /* 0x000000003f087348 */ /* 0x000fea0003c00000 */
[----:B------:R0:W1:Y:S02]  /*6c80*/  SHFL.BFLY P1, R61, R64, R65, R66 ;  /* 0x0c000041403d7389 */ /* 0x0000640000020042 */
[----:B01----:R-:W-:Y:S05]  /*6c90*/  ENDCOLLECTIVE ;  /* 0x000000000000791b */ /* 0x003fea0003800000 */
.L_x_1111:
[----:B------:R-:W-:Y:S02]  /*6ca0*/  HFMA2 R65, -RZ, RZ, 0, 4.76837158203125e-07 ;  /* 0x00000008ff417431 */ /* 0x000fe400000001ff */
[----:B------:R-:W-:-:S04]  /*6cb0*/  IMAD.MOV.U32 R59, RZ, RZ, R61 ;  /* 0x000000ffff3b7224 */ /* 0x000fc800078e003d */
[----:B------:R-:W-:-:S05]  /*6cc0*/  FADD.FTZ R59, R26, R59 ;  /* 0x0000003b1a3b7221 */ /* 0x000fca0000010000 */
[----:B------:R-:W-:-:S07]  /*6cd0*/  MOV R64, R59 ;  /* 0x0000003b00407202 */ /* 0x000fce0000000f00 */
[----:B------:R-:W-:Y:S05]  /*6ce0*/  WARPSYNC.COLLECTIVE R63, `(.L_x_1112) ;  /* 0x000000003f087348 */ /* 0x000fea0003c00000 */
[----:B------:R0:W1:Y:S02]  /*6cf0*/  SHFL.BFLY P1, R61, R64, R65, R66 ;  /* 0x0c000041403d7389 */ /* 0x0000640000020042 */
[----:B01----:R-:W-:Y:S05]  /*6d00*/  ENDCOLLECTIVE ;  /* 0x000000000000791b */ /* 0x003fea0003800000 */
.L_x_1112:
[----:B------:R-:W-:Y:S02]  /*6d10*/  HFMA2 R65, -RZ, RZ, 0, 9.5367431640625e-07 ;  /* 0x00000010ff417431 */ /* 0x000fe400000001ff */
[----:B------:R-:W-:-:S04]  /*6d20*/  IMAD.MOV.U32 R40, RZ, RZ, R61 ;  /* 0x000000ffff287224 */ /* 0x000fc800078e003d */
[----:B------:R-:W-:-:S05]  /*6d30*/  FADD.FTZ R40, R59, R40 ;  /* 0x000000283b287221 */ /* 0x000fca0000010000 */
[----:B------:R-:W-:-:S07]  /*6d40*/  MOV R64, R40 ;  /* 0x0000002800407202 */ /* 0x000fce0000000f00 */
[----:B------:R-:W-:Y:S05]  /*6d50*/  WARPSYNC.COLLECTIVE R63, `(.L_x_1113) ;  /* 0x000000003f087348 */ /* 0x000fea0003c00000 */
[----:B------:R0:W1:Y:S02]  /*6d60*/  SHFL.BFLY P1, R61, R64, R65, R66 ;  /* 0x0c000041403d7389 */ /* 0x0000640000020042 */
[----:B01----:R-:W-:Y:S05]  /*6d70*/  ENDCOLLECTIVE ;  /* 0x000000000000791b */ /* 0x003fea0003800000 */
.L_x_1113:
[----:B------:R-:W-:Y:S05]  /*6d80*/  BRA `(.L_x_1114) ;  /* 0xfffffff400c07947 */ /* 0x000fea000383ffff */
.L_x_1115:
        /* <DEDUP_REMOVED lines=15> */
.L_x_5930:


//--------------------- .text._ZN10layer_norm31ln_parallel_residual_fwd_kernelINS_13Kernel_traitsIf13__nv_bfloat16S2_S2_fjLj256ELj1ELj4ELj1ELj16ENS_18Kernel_traits_baseILj256EfS2_S2_S2_fjLj128EEEEELb0ELb0ELb0EEEvNS_9FwdParamsE --------------------------
	.section	.text._ZN10layer_norm31ln_parallel_residual_fwd_kernelINS_13Kernel_traitsIf13__nv_bfloat16S2_S2_fjLj256ELj1ELj4ELj1ELj16ENS_18Kernel_traits_baseILj256EfS2_S2_S2_fjLj128EEEEELb0ELb0ELb0EEEvNS_9FwdParamsE,"ax",@progbits
	.align	128
        .global         _ZN10layer_norm31ln_parallel_residual_fwd_kernelINS_13Kernel_traitsIf13__nv_bfloat16S2_S2_fjLj256ELj1ELj4ELj1ELj16ENS_18Kernel_traits_baseILj256EfS2_S2_S2_fjLj128EEEEELb0ELb0ELb0EEEvNS_9FwdParamsE
        .type           _ZN10layer_norm31ln_parallel_residual_fwd_kernelINS_13Kernel_traitsIf13__nv_bfloat16S2_S2_fjLj256ELj1ELj4ELj1ELj16ENS_18Kernel_traits_baseILj256EfS2_S2_S2_fjLj128EEEEELb0ELb0ELb0EEEvNS_9FwdParamsE,@function
        .size           _ZN10layer_norm31ln_parallel_residual_fwd_kernelINS_13Kernel_traitsIf13__nv_bfloat16S2_S2_fjLj256ELj1ELj4ELj1ELj16ENS_18Kernel_traits_baseILj256EfS2_S2_S2_fjLj128EEEEELb0ELb0ELb0EEEvNS_9FwdParamsE,(.L_x_5931 - _ZN10layer_norm31ln_parallel_residual_fwd_kernelINS_13Kernel_traitsIf13__nv_bfloat16S2_S2_fjLj256ELj1ELj4ELj1ELj16ENS_18Kernel_traits_baseILj256EfS2_S2_S2_fjLj128EEEEELb0ELb0ELb0EEEvNS_9FwdParamsE)
        .other          _ZN10layer_norm31ln_parallel_residual_fwd_kernelINS_13Kernel_traitsIf13__nv_bfloat16S2_S2_fjLj256ELj1ELj4ELj1ELj16ENS_18Kernel_traits_baseILj256EfS2_S2_S2_fjLj128EEEEELb0ELb0ELb0EEEvNS_9FwdParamsE,@"STO_CUDA_ENTRY STV_DEFAULT"
_ZN10layer_norm31ln_parallel_residual_fwd_kernelINS_13Kernel_traitsIf13__nv_bfloat16S2_S2_fjLj256ELj1ELj4ELj1ELj16ENS_18Kernel_traits_baseILj256EfS2_S2_S2_fjLj128EEEEELb0ELb0ELb0EEEvNS_9FwdParamsE:
.text._ZN10layer_norm31ln_parallel_residual_fwd_kernelINS_13Kernel_traitsIf13__nv_bfloat16S2_S2_fjLj256ELj1ELj4ELj1ELj16ENS_18Kernel_traits_baseILj256EfS2_S2_S2_fjLj128EEEEELb0ELb0ELb0EEEvNS_9FwdParamsE:
        /* <DEDUP_REMOVED lines=18> */
[----:B------:R-:W-:Y:S02]  /*0120*/  CS2R R34, SRZ ;  /* 0x0000000000227805 */ /* 0x000fe4000001ff00 */
[----:B------:R-:W-:Y:S01]  /*0130*/  CS2R R32, SRZ ;  /* 0x0000000000207805 */ /* 0x000fe2000001ff00 */
[----:B------:R-:W2:Y:S01]  /*0140*/  LDCU.64 UR8, c[0x0][0x440] ;  /* 0x00008800ff0877ac */ /* 0x000ea20008000a00 */
[----:B------:R-:W-:Y:S02]  /*0150*/  CS2R R30, SRZ ;  /* 0x00000000001e7805 */ /* 0x000fe4000001ff00 */
[----:B------:R-:W-:Y:S02]  /*0160*/  CS2R R28, SRZ ;  /* 0x00000000001c7805 */ /* 0x000fe4000001ff00 */
[----:B------:R-:W-:-:S02]  /*0170*/  CS2R R26, SRZ ;  /* 0x00000000001a7805 */ /* 0x000fc4000001ff00 */
[----:B------:R-:W-:Y:S01]  /*0180*/  CS2R R24, SRZ ;  /* 0x0000000000187805 */ /* 0x000fe2000001ff00 */
[----:B------:R-:W3:Y:S01]  /*0190*/  LDC.64 R38, c[0x0][0x3d8] ;  /* 0x0000f600ff267b82 */ /* 0x000ee20000000a00 */
[----:B------:R-:W-:Y:S02]  /*01a0*/  CS2R R22, SRZ ;  /* 0x0000000000167805 */ /* 0x000fe4000001ff00 */
[----:B------:R-:W-:Y:S02]  /*01b0*/  CS2R R20, SRZ ;  /* 0x0000000000147805 */ /* 0x000fe4000001ff00 */
[----:B0-----:R-:W-:Y:S02]  /*01c0*/  ISETP.NE.U32.AND P0, PT, RZ, UR4, PT ;  /* 0x00000004ff007c0c */ /* 0x001fe4000bf05070 */
[----:B--2---:R-:W-:Y:S02]  /*01d0*/  ISETP.NE.U32.AND P1, PT, RZ, UR8, PT ;  /* 0x00000008ff007c0c */ /* 0x004fe4000bf25070 */
[----:B------:R-:W-:Y:S01]  /*01e0*/  ISETP.NE.AND.EX P0, PT, RZ, UR5, PT, P0 ;  /* 0x00000005ff007c0c */ /* 0x000fe2000bf05300 */
[----:B-1----:R-:W-:Y:S01]  /*01f0*/  IMAD.WIDE.U32 R2, R4, 0x20, R2 ;  /* 0x0000002004027825 */ /* 0x002fe200078e0002 */
[----:B------:R-:W-:-:S04]  /*0200*/  ISETP.NE.AND.EX P1, PT, RZ, UR9, PT, P1 ;  /* 0x00000009ff007c0c */ /* 0x000fc8000bf25310 */
[----:B------:R0:W5:Y:S01]  /*0210*/  LDG.E.128 R16, desc[UR6][R2.64] ;  /* 0x0000000602107981 */ /* 0x000162000c1e1d00 */
[----:B---3--:R-:W-:-:S03]  /*0220*/  IMAD.WIDE.U32 R38, R4, 0x20, R38 ;  /* 0x0000002004267825 */ /* 0x008fc600078e0026 */
[----:B------:R0:W5:Y:S03]  /*0230*/  LDG.E.128 R12, desc[UR6][R2.64+0x10] ;  /* 0x00001006020c7981 */ /* 0x000166000c1e1d00 */
[----:B------:R-:W1:Y:S01]  /*0240*/  @P0 LDC.64 R36, c[0x0][0x438] ;  /* 0x00010e00ff240b82 */ /* 0x000e620000000a00 */
[----:B------:R0:W5:Y:S07]  /*0250*/  LDG.E.128 R8, desc[UR6][R38.64] ;  /* 0x0000000626087981 */ /* 0x00016e000c1e1d00 */
[----:B------:R-:W2:Y:S01]  /*0260*/  @P1 LDC.64 R40, c[0x0][0x440] ;  /* 0x00011000ff281b82 */ /* 0x000ea20000000a00 */
[----:B-1----:R-:W-:-:S05]  /*0270*/  @P0 IMAD.WIDE.U32 R36, R4, 0x20, R36 ;  /* 0x0000002004240825 */ /* 0x002fca00078e0024 */
[----:B------:R0:W5:Y:S01]  /*0280*/  @P0 LDG.E.128 R32, desc[UR6][R36.64] ;  /* 0x0000000624200981 */ /* 0x000162000c1e1d00 */
[----:B--2---:R-:W-:-:S03]  /*0290*/  @P1 IMAD.WIDE.U32 R40, R4, 0x20, R40 ;  /* 0x0000002004281825 */ /* 0x004fc600078e0028 */
[----:B------:R0:W5:Y:S04]  /*02a0*/  @P0 LDG.E.128 R28, desc[UR6][R36.64+0x10] ;  /* 0x00001006241c0981 */ /* 0x000168000c1e1d00 */
[----:B------:R0:W5:Y:S04]  /*02b0*/  @P1 LDG.E.128 R24, desc[UR6][R40.64] ;  /* 0x0000000628181981 */ /* 0x000168000c1e1d00 */
[----:B------:R0:W5:Y:S04]  /*02c0*/  @P1 LDG.E.128 R20, desc[UR6][R40.64+0x10] ;  /* 0x0000100628141981 */ /* 0x000168000c1e1d00 */
[----:B------:R0:W5:Y:S02]  /*02d0*/  LDG.E.128 R4, desc[UR6][R38.64+0x10] ;  /* 0x0000100626047981 */ /* 0x000164000c1e1d00 */
.L_x_1117:
[----:B------:R-:W-:Y:S05]  /*02e0*/  BSYNC.RECONVERGENT B0 ;  /* 0x0000000000007941 */ /* 0x000fea0003800200 */
.L_x_1116:
        /* <DEDUP_REMOVED lines=13> */
.L_x_1127:
[----:B------:R-:W0:Y:S01]  /*03c0*/  S2R R60, SR_TID.X ;  /* 0x00000000003c7919 */ /* 0x000e220000002100 */
[----:B------:R-:W-:Y:S01]  /*03d0*/  IMAD R48, R0, UR10, RZ ;  /* 0x0000000a00307c24 */ /* 0x000fe2000f8e02ff */
[----:B------:R-:W-:Y:S04]  /*03e0*/  BSSY.RECONVERGENT B0, `(.L_x_1118) ;  /* 0x00000a4000007945 */ /* 0x000fe80003800200 */
[----:B------:R-:W-:-:S04]  /*03f0*/  SHF.R.S32.HI R49, RZ, 0x1f, R48 ;  /* 0x0000001fff317819 */ /* 0x000fc80000011430 */
[----:B------:R-:W-:Y:S02]  /*0400*/  LEA.HI R48, R49, R48, RZ, 0x3 ;  /* 0x0000003031307211 */ /* 0x000fe400078f18ff */
[----:B0-----:R-:W-:-:S04]  /*0410*/  LOP3.LUT R60, R60, 0x1f, RZ, 0xc0, !PT ;  /* 0x0000001f3c3c7812 */ /* 0x001fc800078ec0ff */
        /* <DEDUP_REMOVED lines=23> */
[----:B------:R-:W-:Y:S01]  /*0590*/  PRMT R46, R52, 0x7632, R46 ;  /* 0x00007632342e7816 */ /* 0x000fe2000000002e */
[----:B------:R-:W-:Y:S01]  /*05a0*/  IMAD.U32 R45, R40, 0x10000, RZ ;  /* 0x00010000282d7824 */ /* 0x000fe200078e00ff */
[----:B------:R-:W-:Y:S01]  /*05b0*/  SHF.L.U32 R44, R52, 0x10, RZ ;  /* 0x00000010342c7819 */ /* 0x000fe200000006ff */
[----:B------:R-:W-:Y:S01]  /*05c0*/  IMAD.U32 R58, R55, 0x10000, RZ ;  /* 0x00010000373a7824 */ /* 0x000fe200078e00ff */
[C---:B------:R-:W-:Y:S01]  /*05d0*/  PRMT R56, R53.reuse, 0x7632, R56 ;  /* 0x0000763235387816 */ /* 0x040fe20000000038 */
[----:B------:R-:W-:Y:S01]  /*05e0*/  IMAD.U32 R65, R46, 0x10000, RZ ;  /* 0x000100002e417824 */ /* 0x000fe200078e00ff */
[----:B------:R-:W-:Y:S01]  /*05f0*/  SHF.L.U32 R53, R53, 0x10, RZ ;  /* 0x0000001035357819 */ /* 0x000fe200000006ff */
[----:B------:R-:W-:Y:S01]  /*0600*/  FADD.FTZ R44, R44, R45 ;  /* 0x0000002d2c2c7221 */ /* 0x000fe20000010000 */
[----:B------:R-:W-:Y:S02]  /*0610*/  SHF.L.U32 R52, R41, 0x10, RZ ;  /* 0x0000001029347819 */ /* 0x000fe400000006ff */
[----:B------:R-:W-:-:S02]  /*0620*/  PRMT R47, R40, 0x7632, R47 ;  /* 0x00007632282f7816 */ /* 0x000fc4000000002f */
[----:B------:R-:W-:Y:S01]  /*0630*/  SHF.L.U32 R59, R43, 0x10, RZ ;  /* 0x000000102b3b7819 */ /* 0x000fe200000006ff */
[----:B------:R-:W-:Y:S01]  /*0640*/  FADD.FTZ R45, R53, R52 ;  /* 0x00000034352d7221 */ /* 0x000fe20000010000 */
[----:B------:R-:W-:Y:S02]  /*0650*/  PRMT R53, R41, 0x7632, R53 ;  /* 0x0000763229357816 */ /* 0x000fe40000000035 */
[----:B------:R-:W-:Y:S01]  /*0660*/  SHF.L.U32 R52, R47, 0x10, RZ ;  /* 0x000000102f347819 */ /* 0x000fe200000006ff */
[----:B------:R-:W-:Y:S01]  /*0670*/  FADD.FTZ R46, R58, R59 ;  /* 0x0000003b3a2e7221 */ /* 0x000fe20000010000 */
[----:B------:R-:W-:Y:S01]  /*0680*/  SHF.L.U32 R64, R56, 0x10, RZ ;  /* 0x0000001038407819 */ /* 0x000fe200000006ff */
[----:B------:R-:W-:Y:S01]  /*0690*/  IMAD.U32 R53, R53, 0x10000, RZ ;  /* 0x0001000035357824 */ /* 0x000fe200078e00ff */
[----:B------:R-:W-:Y:S01]  /*06a0*/  PRMT R2, R54, 0x7632, R2 ;  /* 0x0000763236027816 */ /* 0x000fe20000000002 */
[----:B------:R-:W-:Y:S01]  /*06b0*/  FADD.FTZ R65, R65, R52 ;  /* 0x0000003441417221 */ /* 0x000fe20000010000 */
[----:B------:R-:W-:Y:S01]  /*06c0*/  PRMT R3, R55, 0x7632, R3 ;  /* 0x0000763237037816 */ /* 0x000fe20000000003 */
[----:B------:R-:W-:Y:S01]  /*06d0*/  FADD.FTZ R64, R64, R53 ;  /* 0x0000003540407221 */ /* 0x000fe20000010000 */
[----:B------:R-:W-:-:S02]  /*06e0*/  SHF.L.U32 R54, R54, 0x10, RZ ;  /* 0x0000001036367819 */ /* 0x000fc400000006ff */
[C---:B------:R-:W-:Y:S02]  /*06f0*/  SHF.L.U32 R55, R42.reuse, 0x10, RZ ;  /* 0x000000102a377819 */ /* 0x040fe400000006ff */
[----:B------:R-:W-:Y:S02]  /*0700*/  PRMT R52, R42, 0x7632, R52 ;  /* 0x000076322a347816 */ /* 0x000fe40000000034 */
[----:B------:R-:W-:Y:S01]  /*0710*/  PRMT R47, R43, 0x7632, R47 ;  /* 0x000076322b2f7816 */ /* 0x000fe2000000002f */
[----:B------:R-:W-:Y:S01]  /*0720*/  FADD.FTZ R56, R54, R55 ;  /* 0x0000003736387221 */ /* 0x000fe20000010000 */
[----:B------:R-:W-:Y:S02]  /*0730*/  SHF.L.U32 R2, R2, 0x10, RZ ;  /* 0x0000001002027819 */ /* 0x000fe400000006ff */
        /* <DEDUP_REMOVED lines=14> */
[----:B------:R-:W-:-:S02]  /*0820*/  IMAD.U32 R47, R39, 0x10000, RZ ;  /* 0x00010000272f7824 */ /* 0x000fc400078e00ff */
[----:B------:R-:W-:Y:S01]  /*0830*/  FADD.FTZ R58, R53, R58 ;  /* 0x0000003a353a7221 */ /* 0x000fe20000010000 */
[----:B------:R-:W-:Y:S02]  /*0840*/  IMAD.U32 R44, R49, 0x10000, RZ ;  /* 0x00010000312c7824 */ /* 0x000fe400078e00ff */
[----:B------:R-:W-:Y:S01]  /*0850*/  FADD.FTZ R59, R59, R50 ;  /* 0x000000323b3b7221 */ /* 0x000fe20000010000 */
[----:B------:R-:W-:Y:S01]  /*0860*/  FADD.FTZ R57, R46, R47 ;  /* 0x0000002f2e397221 */ /* 0x000fe20000010000 */
[----:B------:R-:W-:Y:S01]  /*0870*/  FADD.FTZ R64, R64, R45 ;  /* 0x0000002d40407221 */ /* 0x000fe20000010000 */
[----:B------:R-:W-:Y:S02]  /*0880*/  FADD.FTZ R65, R65, R44 ;  /* 0x0000002c41417221 */ /* 0x000fe40000010000 */
[----:B------:R-:W-:Y:S02]  /*0890*/  F2FP.BF16.F32.PACK_AB R46, R59, R56 ;  /* 0x000000383b2e723e */ /* 0x000fe400000010ff */
[----:B------:R-:W-:-:S02]  /*08a0*/  F2FP.BF16.F32.PACK_AB R47, R58, R57 ;  /* 0x000000393a2f723e */ /* 0x000fc400000010ff */
[----:B------:R-:W-:Y:S02]  /*08b0*/  F2FP.BF16.F32.PACK_AB R45, R64, R3 ;  /* 0x00000003402d723e */ /* 0x000fe400000010ff */
[----:B------:R-:W-:Y:S01]  /*08c0*/  F2FP.BF16.F32.PACK_AB R44, R65, R2 ;  /* 0x00000002412c723e */ /* 0x000fe200000010ff */
[----:B------:R-:W-:Y:S06]  /*08d0*/  BRA `(.L_x_1122) ;  /* 0x0000000400447947 */ /* 0x000fec0003800000 */
.L_x_1121:
[----:B------:R-:W-:Y:S01]  /*08e0*/  SHF.L.U32 R2, R52, 0x10, RZ ;  /* 0x0000001034027819 */ /* 0x000fe200000006ff */
[----:B------:R-:W-:Y:S01]  /*08f0*/  IMAD.U32 R3, R40, 0x10000, RZ ;  /* 0x0001000028037824 */ /* 0x000fe200078e00ff */
[----:B------:R-:W-:Y:S01]  /*0900*/  PRMT R47, R53, 0x7632, R47 ;  /* 0x00007632352f7816 */ /* 0x000fe2000000002f */
[----:B------:R-:W-:Y:S01]  /*0910*/  IMAD.U32 R59, R59, 0x10000, RZ ;  /* 0x000100003b3b7824 */ /* 0x000fe200078e00ff */
[----:B------:R-:W-:Y:S01]  /*0920*/  PRMT R44, R54, 0x7632, R44 ;  /* 0x00007632362c7816 */ /* 0x000fe2000000002c */
[----:B------:R-:W-:Y:S01]  /*0930*/  FADD.FTZ R2, R2, R3 ;  /* 0x0000000302027221 */ /* 0x000fe20000010000 */
[----:B------:R-:W-:Y:S01]  /*0940*/  SHF.L.U32 R53, R53, 0x10, RZ ;  /* 0x0000001035357819 */ /* 0x000fe200000006ff */
[----:B------:R-:W-:Y:S01]  /*0950*/  IMAD.U32 R47, R47, 0x10000, RZ ;  /* 0x000100002f2f7824 */ /* 0x000fe200078e00ff */
[----:B------:R-:W-:Y:S02]  /*0960*/  SHF.L.U32 R54, R54, 0x10, RZ ;  /* 0x0000001036367819 */ /* 0x000fe400000006ff */
[----:B------:R-:W-:-:S02]  /*0970*/  SHF.L.U32 R46, R41, 0x10, RZ ;  /* 0x00000010292e7819 */ /* 0x000fc400000006ff */
[----:B------:R-:W-:Y:S02]  /*0980*/  SHF.L.U32 R49, R42, 0x10, RZ ;  /* 0x000000102a317819 */ /* 0x000fe400000006ff */
[----:B------:R-:W-:Y:S01]  /*0990*/  PRMT R45, R52, 0x7632, R45 ;  /* 0x00007632342d7816 */ /* 0x000fe2000000002d */
[----:B------:R-:W-:Y:S01]  /*09a0*/  FADD.FTZ R3, R53, R46 ;  /* 0x0000002e35037221 */ /* 0x000fe20000010000 */
[----:B------:R-:W-:Y:S01]  /*09b0*/  PRMT R50, R55, 0x7632, R50 ;  /* 0x0000763237327816 */ /* 0x000fe20000000032 */
[--C-:B------:R-:W-:Y:S01]  /*09c0*/  FADD.FTZ R56, R54, R49.reuse ;  /* 0x0000003136387221 */ /* 0x100fe20000010000 */
[----:B------:R-:W-:Y:S02]  /*09d0*/  PRMT R46, R40, 0x7632, R46 ;  /* 0x00007632282e7816 */ /* 0x000fe4000000002e */
[----:B------:R-:W-:Y:S02]  /*09e0*/  PRMT R49, R41, 0x7632, R49 ;  /* 0x0000763229317816 */ /* 0x000fe40000000031 */
[----:B------:R-:W-:Y:S01]  /*09f0*/  SHF.L.U32 R55, R55, 0x10, RZ ;  /* 0x0000001037377819 */ /* 0x000fe200000006ff */
[----:B------:R-:W-:Y:S01]  /*0a00*/  IMAD.U32 R46, R46, 0x10000, RZ ;  /* 0x000100002e2e7824 */ /* 0x000fe200078e00ff */
[----:B------:R-:W-:-:S02]  /*0a10*/  SHF.L.U32 R58, R58, 0x10, RZ ;  /* 0x000000103a3a7819 */ /* 0x000fc400000006ff */
[----:B------:R-:W-:Y:S02]  /*0a20*/  SHF.L.U32 R52, R43, 0x10, RZ ;  /* 0x000000102b347819 */ /* 0x000fe400000006ff */
[----:B------:R-:W-:Y:S02]  /*0a30*/  SHF.L.U32 R45, R45, 0x10, RZ ;  /* 0x000000102d2d7819 */ /* 0x000fe400000006ff */
        /* <DEDUP_REMOVED lines=13> */
.L_x_1120:
[----:B------:R-:W-:Y:S05]  /*0b10*/  @!P2 BRA `(.L_x_1123) ;  /* 0x000000000084a947 */ /* 0x000fea0003800000 */
[----:B-----5:R-:W-:Y:S01]  /*0b20*/  PRMT R46, R54, 0x7632, R46 ;  /* 0x00007632362e7816 */ /* 0x020fe2000000002e */
[----:B------:R-:W-:Y:S01]  /*0b30*/  IMAD.U32 R3, R36, 0x10000, RZ ;  /* 0x0001000024037824 */ /* 0x000fe200078e00ff */
[----:B------:R-:W-:Y:S01]  /*0b40*/  SHF.L.U32 R54, R54, 0x10, RZ ;  /* 0x0000001036367819 */ /* 0x000fe200000006ff */
[----:B------:R-:W-:Y:S01]  /*0b50*/  IMAD.U32 R49, R49, 0x10000, RZ ;  /* 0x0001000031317824 */ /* 0x000fe200078e00ff */
[----:B------:R-:W-:Y:S02]  /*0b60*/  SHF.L.U32 R47, R38, 0x10, RZ ;  /* 0x00000010262f7819 */ /* 0x000fe400000006ff */
[----:B------:R-:W-:Y:S02]  /*0b70*/  PRMT R44, R52, 0x7632, R44 ;  /* 0x00007632342c7816 */ /* 0x000fe4000000002c */
[----:B------:R-:W-:Y:S01]  /*0b80*/  PRMT R45, R53, 0x7632, R45 ;  /* 0x00007632352d7816 */ /* 0x000fe2000000002d */
[----:B------:R-:W-:Y:S01]  /*0b90*/  FADD.FTZ R56, R54, R47 ;  /* 0x0000002f36387221 */ /* 0x000fe20000010000 */
[----:B------:R-:W-:Y:S01]  /*0ba0*/  PRMT R58, R55, 0x7632, R58 ;  /* 0x00007632373a7816 */ /* 0x000fe2000000003a */
[----:B------:R-:W-:Y:S01]  /*0bb0*/  IMAD.U32 R44, R44, 0x10000, RZ ;  /* 0x000100002c2c7824 */ /* 0x000fe200078e00ff */
[----:B------:R-:W-:-:S02]  /*0bc0*/  SHF.L.U32 R2, R52, 0x10, RZ ;  /* 0x0000001034027819 */ /* 0x000fc400000006ff */
[----:B------:R-:W-:Y:S01]  /*0bd0*/  SHF.L.U32 R53, R53, 0x10, RZ ;  /* 0x0000001035357819 */ /* 0x000fe200000006ff */
[----:B------:R-:W-:Y:S01]  /*0be0*/  FADD.FTZ R65, R44, R49 ;  /* 0x000000312c417221 */ /* 0x000fe20000010000 */
[----:B------:R-:W-:Y:S01]  /*0bf0*/  SHF.L.U32 R52, R37, 0x10, RZ ;  /* 0x0000001025347819 */ /* 0x000fe200000006ff */
[----:B------:R-:W-:Y:S01]  /*0c00*/  FADD.FTZ R2, R2, R3 ;  /* 0x0000000302027221 */ /* 0x000fe20000010000 */
[----:B------:R-:W-:Y:S02]  /*0c10*/  SHF.L.U32 R55, R55, 0x10, RZ ;  /* 0x0000001037377819 */ /* 0x000fe400000006ff */
[----:B------:R-:W-:Y:S01]  /*0c20*/  SHF.L.U32 R64, R57, 0x10, RZ ;  /* 0x0000001039407819 */ /* 0x000fe200000006ff */
        /* <DEDUP_REMOVED lines=9> */
[----:B------:R-:W-:Y:S01]  /*0cc0*/  F2FP.BF16.F32.PACK_AB R44, R65, R2 ;  /* 0x00000002412c723e */ /* 0x000fe200000010ff */
[----:B------:R-:W-:Y:S02]  /*0cd0*/  FADD.FTZ R59, R46, R51 ;  /* 0x000000332e3b7221 */ /* 0x000fe40000010000 */
[----:B------:R-:W-:Y:S01]  /*0ce0*/  FADD.FTZ R64, R45, R64 ;  /* 0x000000402d407221 */ /* 0x000fe20000010000 */
[----:B------:R-:W-:Y:S02]  /*0cf0*/  F2FP.BF16.F32.PACK_AB R47, R58, R57 ;  /* 0x000000393a2f723e */ /* 0x000fe400000010ff */
[----:B------:R-:W-:-:S02]  /*0d00*/  F2FP.BF16.F32.PACK_AB R46, R59, R56 ;  /* 0x000000383b2e723e */ /* 0x000fc400000010ff */
[----:B------:R-:W-:Y:S01]  /*0d10*/  F2FP.BF16.F32.PACK_AB R45, R64, R3 ;  /* 0x00000003402d723e */ /* 0x000fe200000010ff */
[----:B------:R-:W-:Y:S06]  /*0d20*/  BRA `(.L_x_1122) ;  /* 0x0000000000307947 */ /* 0x000fec0003800000 */
.L_x_1123:
[C---:B-----5:R-:W-:Y:S01]  /*0d30*/  PRMT R58, R55.reuse, 0x7632, R58 ;  /* 0x00007632373a7816 */ /* 0x060fe2000000003a */
[----:B------:R-:W-:Y:S01]  /*0d40*/  IMAD.U32 R57, R55, 0x10000, RZ ;  /* 0x0001000037397824 */ /* 0x000fe200078e00ff */
[----:B------:R-:W-:Y:S02]  /*0d50*/  PRMT R65, R52, 0x7632, R65 ;  /* 0x0000763234417816 */ /* 0x000fe40000000041 */
[C---:B------:R-:W-:Y:S01]  /*0d60*/  PRMT R64, R53.reuse, 0x7632, R64 ;  /* 0x0000763235407816 */ /* 0x040fe20000000040 */
        /* <DEDUP_REMOVED lines=8> */
.L_x_1122:
[----:B------:R-:W0:Y:S02]  /*0df0*/  @P0 LDC.64 R50, c[0x0][0x3a8] ;  /* 0x0000ea00ff320b82 */ /* 0x000e240000000a00 */
[----:B0-----:R-:W-:-:S05]  /*0e00*/  @P0 IMAD.WIDE.U32 R50, R48, 0x10, R50 ;  /* 0x0000001030320825 */ /* 0x001fca00078e0032 */
[----:B------:R0:W-:Y:S02]  /*0e10*/  @P0 STG.E.128 desc[UR6][R50.64], R44 ;  /* 0x0000002c32000986 */ /* 0x0001e4000c101d06 */
.L_x_1119:
[----:B------:R-:W-:Y:S05]  /*0e20*/  BSYNC.RECONVERGENT B0 ;  /* 0x0000000000007941 */ /* 0x000fea0003800200 */
.L_x_1118:
        /* <DEDUP_REMOVED lines=54> */
.L_x_1139:
[----:B------:R-:W-:Y:S01]  /*1190*/  FMUL.FTZ R49, R55, R55 ;  /* 0x0000003737317220 */ /* 0x000fe20000410000 */
[----:B01----:R-:W-:Y:S01]  /*11a0*/  FADD.FTZ R61, R61, R68 ;  /* 0x000000443d3d7221 */ /* 0x003fe20000010000 */
[----:B------:R-:W0:Y:S01]  /*11b0*/  @!P4 LDC.64 R50, c[0x0][0x3c0] ;  /* 0x0000f000ff32cb82 */ /* 0x000e220000000a00 */
[----:B------:R-:W-:Y:S02]  /*11c0*/  BSSY.RECONVERGENT B0, `(.L_x_1125) ;  /* 0x000003a000007945 */ /* 0x000fe40003800200 */
[----:B------:R-:W-:Y:S01]  /*11d0*/  FSEL R49, R49, RZ, P3 ;  /* 0x000000ff31317208 */ /* 0x000fe20001800000 */
[----:B------:R-:W-:-:S04]  /*11e0*/  FFMA.FTZ R54, R61, R54, UR5 ;  /* 0x000000053d367e23 */ /* 0x000fc80008010036 */
        /* <DEDUP_REMOVED lines=8> */
[----:B------:R-:W-:-:S05]  /*1270*/  FSEL R54, R55, RZ, !P3 ;  /* 0x000000ff37367208 */ /* 0x000fca0005800000 */
[--C-:B------:R-:W-:Y:S01]  /*1280*/  FADD.FTZ R62, R65, -R54.reuse ;  /* 0x80000036413e7221 */ /* 0x100fe20000010000 */
[--C-:B0-----:R-:W-:Y:S01]  /*1290*/  FADD.FTZ R51, R3, -R54.reuse ;  /* 0x8000003603337221 */ /* 0x101fe20000010000 */
[--C-:B------:R-:W-:Y:S01]  /*12a0*/  FADD.FTZ R60, R2, -R54.reuse ;  /* 0x80000036023c7221 */ /* 0x100fe20000010000 */
[--C-:B------:R-:W-:Y:S01]  /*12b0*/  FADD.FTZ R53, R64, -R54.reuse ;  /* 0x8000003640357221 */ /* 0x100fe20000010000 */
[--C-:B------:R-:W-:Y:S01]  /*12c0*/  FADD.FTZ R68, R56, -R54.reuse ;  /* 0x8000003638447221 */ /* 0x100fe20000010000 */
[--C-:B------:R-:W-:Y:S01]  /*12d0*/  FADD.FTZ R50, R59, -R54.reuse ;  /* 0x800000363b327221 */ /* 0x100fe20000010000 */
[--C-:B------:R-:W-:Y:S01]  /*12e0*/  FADD.FTZ R52, R57, -R54.reuse ;  /* 0x8000003639347221 */ /* 0x100fe20000010000 */
[----:B------:R-:W-:Y:S01]  /*12f0*/  FADD.FTZ R54, R58, -R54 ;  /* 0x800000363a367221 */ /* 0x000fe20000010000 */
[C---:B------:R-:W-:Y:S01]  /*1300*/  FMUL.FTZ R61, R49.reuse, R62 ;  /* 0x0000003e313d7220 */ /* 0x040fe20000410000 */
[C---:B------:R-:W-:Y:S01]  /*1310*/  FMUL.FTZ R62, R49.reuse, R51 ;  /* 0x00000033313e7220 */ /* 0x040fe20000410000 */
[C---:B------:R-:W-:Y:S01]  /*1320*/  FMUL.FTZ R60, R49.reuse, R60 ;  /* 0x0000003c313c7220 */ /* 0x040fe20000410000 */
[C---:B------:R-:W-:Y:S01]  /*1330*/  FMUL.FTZ R51, R49.reuse, R53 ;  /* 0x0000003531337220 */ /* 0x040fe20000410000 */
[C---:B------:R-:W-:Y:S01]  /*1340*/  FMUL.FTZ R63, R49.reuse, R68 ;  /* 0x00000044313f7220 */ /* 0x040fe20000410000 */
[C---:B------:R-:W-:Y:S01]  /*1350*/  FMUL.FTZ R50, R49.reuse, R50 ;  /* 0x0000003231327220 */ /* 0x040fe20000410000 */
[C---:B------:R-:W-:Y:S01]  /*1360*/  FMUL.FTZ R52, R49.reuse, R52 ;  /* 0x0000003431347220 */ /* 0x040fe20000410000 */
[----:B------:R-:W-:Y:S01]  /*1370*/  FMUL.FTZ R49, R49, R54 ;  /* 0x0000003631317220 */ /* 0x000fe20000410000 */
[-C--:B-----5:R-:W-:Y:S01]  /*1380*/  FFMA.FTZ R53, R18, R62.reuse, R34 ;  /* 0x0000003e12357223 */ /* 0x0a0fe20000010022 */
[----:B------:R-:W-:Y:S01]  /*1390*/  FFMA.FTZ R62, R10, R62, R26 ;  /* 0x0000003e0a3e7223 */ /* 0x000fe2000001001a */
[-C--:B------:R-:W-:Y:S01]  /*13a0*/  FFMA.FTZ R55, R14, R52.reuse, R30 ;  /* 0x000000340e377223 */ /* 0x080fe2000001001e */
[-C--:B------:R-:W-:Y:S01]  /*13b0*/  FFMA.FTZ R67, R15, R49.reuse, R31 ;  /* 0x000000310f437223 */ /* 0x080fe2000001001f */
[----:B------:R-:W-:Y:S01]  /*13c0*/  FFMA.FTZ R52, R6, R52, R22 ;  /* 0x0000003406347223 */ /* 0x000fe20000010016 */
[----:B------:R-:W-:Y:S01]  /*13d0*/  FFMA.FTZ R49, R7, R49, R23 ;  /* 0x0000003107317223 */ /* 0x000fe20000010017 */
[----:B------:R-:W-:Y:S01]  /*13e0*/  FFMA.FTZ R69, R19, R51, R35 ;  /* 0x0000003313457223 */ /* 0x000fe20000010023 */
[----:B------:R-:W-:Y:S01]  /*13f0*/  FFMA.FTZ R54, R12, R63, R28 ;  /* 0x0000003f0c367223 */ /* 0x000fe2000001001c */
[----:B------:R-:W-:Y:S01]  /*1400*/  F2FP.BF16.F32.PACK_AB R55, R67, R55 ;  /* 0x000000374337723e */ /* 0x000fe200000010ff */
[----:B------:R-:W-:Y:S01]  /*1410*/  FFMA.FTZ R67, R11, R51, R27 ;  /* 0x000000330b437223 */ /* 0x000fe2000001001b */
[----:B------:R-:W-:Y:S01]  /*1420*/  F2FP.BF16.F32.PACK_AB R51, R49, R52 ;  /* 0x000000343133723e */ /* 0x000fe200000010ff */
[-C--:B------:R-:W-:Y:S01]  /*1430*/  FFMA.FTZ R68, R13, R50.reuse, R29 ;  /* 0x000000320d447223 */ /* 0x080fe2000001001d */
[----:B------:R-:W-:Y:S01]  /*1440*/  FFMA.FTZ R63, R4, R63, R20 ;  /* 0x0000003f043f7223 */ /* 0x000fe20000010014 */
[----:B------:R-:W-:Y:S01]  /*1450*/  FFMA.FTZ R50, R5, R50, R21 ;  /* 0x0000003205327223 */ /* 0x000fe20000010015 */
[----:B------:R-:W-:Y:S01]  /*1460*/  F2FP.BF16.F32.PACK_AB R49, R67, R62 ;  /* 0x0000003e4331723e */ /* 0x000fe200000010ff */
[----:B------:R-:W-:Y:S01]  /*1470*/  FFMA.FTZ R52, R16, R60, R32 ;  /* 0x0000003c10347223 */ /* 0x000fe20000010020 */
[----:B------:R-:W-:Y:S01]  /*1480*/  FFMA.FTZ R62, R17, R61, R33 ;  /* 0x0000003d113e7223 */ /* 0x000fe20000010021 */
[----:B------:R-:W-:Y:S01]  /*1490*/  F2FP.BF16.F32.PACK_AB R54, R68, R54 ;  /* 0x000000364436723e */ /* 0x000fe200000010ff */
[----:B------:R-:W-:Y:S01]  /*14a0*/  FFMA.FTZ R67, R8, R60, R24 ;  /* 0x0000003c08437223 */ /* 0x000fe20000010018 */
[----:B------:R-:W-:Y:S01]  /*14b0*/  F2FP.BF16.F32.PACK_AB R50, R50, R63 ;  /* 0x0000003f3232723e */ /* 0x000fe200000010ff */
[----:B------:R-:W-:Y:S01]  /*14c0*/  FFMA.FTZ R68, R9, R61, R25 ;  /* 0x0000003d09447223 */ /* 0x000fe20000010019 */
[----:B------:R-:W-:Y:S01]  /*14d0*/  F2FP.BF16.F32.PACK_AB R52, R62, R52 ;  /* 0x000000343e34723e */ /* 0x000fe200000010ff */
[----:B------:R-:W0:Y:S01]  /*14e0*/  LDC.64 R60, c[0x0][0x428] ;  /* 0x00010a00ff3c7b82 */ /* 0x000e220000000a00 */
[----:B------:R-:W-:-:S07]  /*14f0*/  F2FP.BF16.F32.PACK_AB R53, R69, R53 ;  /* 0x000000354535723e */ /* 0x000fce00000010ff */
[----:B------:R-:W1:Y:S01]  /*1500*/  LDC.64 R62, c[0x0][0x430] ;  /* 0x00010c00ff3e7b82 */ /* 0x000e620000000a00 */
[----:B0-----:R-:W-:-:S05]  /*1510*/  IMAD.WIDE.U32 R60, R48, 0x10, R60 ;  /* 0x00000010303c7825 */ /* 0x001fca00078e003c */
[----:B------:R2:W-:Y:S01]  /*1520*/  STG.E.128 desc[UR6][R60.64], R52 ;  /* 0x000000343c007986 */ /* 0x0005e2000c101d06 */
[----:B-1----:R-:W-:Y:S01]  /*1530*/  IMAD.WIDE.U32 R62, R48, 0x10, R62 ;  /* 0x00000010303e7825 */ /* 0x002fe200078e003e */
[----:B------:R-:W-:-:S05]  /*1540*/  F2FP.BF16.F32.PACK_AB R48, R68, R67 ;  /* 0x000000434430723e */ /* 0x000fca00000010ff */
[----:B------:R2:W-:Y:S02]  /*1550*/  STG.E.128 desc[UR6][R62.64], R48 ;  /* 0x000000303e007986 */ /* 0x0005e4000c101d06 */
.L_x_1126:
[----:B------:R-:W-:Y:S05]  /*1560*/  BSYNC.RECONVERGENT B0 ;  /* 0x0000000000007941 */ /* 0x000fea0003800200 */
.L_x_1125:
[----:B0-2---:R-:W0:Y:S02]  /*1570*/  LDC.64 R48, c[0x0][0x380] ;  /* 0x0000e000ff307b82 */ /* 0x005e240000000a00 */
[----:B0-----:R-:W-:-:S04]  /*1580*/  LEA R0, R48, R0, 0x2 ;  /* 0x0000000030007211 */ /* 0x001fc800078e10ff */
[----:B------:R-:W-:-:S13]  /*1590*/  ISETP.GE.AND P1, PT, R0, R49, PT ;  /* 0x000000310000720c */ /* 0x000fda0003f26270 */
[----:B------:R-:W-:Y:S05]  /*15a0*/  @!P1 BRA `(.L_x_1127) ;  /* 0xffffffec00849947 */ /* 0x000fea000383ffff */
[----:B------:R-:W-:Y:S05]  /*15b0*/  EXIT ;  /* 0x000000000000794d */ /* 0x000fea0003800000 */
.L_x_1124:
[----:B------:R-:W-:Y:S01]  /*15c0*/  HFMA2 R52, -RZ, RZ, 0, 5.9604644775390625e-08 ;  /* 0x00000001ff347431 */ /* 0x000fe200000001ff */
[----:B------:R-:W-:Y:S01]  /*15d0*/  BSSY B0, `(.L_x_1128) ;  /* 0x0000007000007945 */ /* 0x000fe20003800000 */
[----:B------:R-:W-:Y:S01]  /*15e0*/  MOV R63, R49 ;  /* 0x00000031003f7202 */ /* 0x000fe20000000f00 */
[----:B------:R-:W-:Y:S01]  /*15f0*/  IMAD.MOV.U32 R51, RZ, RZ, 0x1f ;  /* 0x0000001fff337424 */ /* 0x000fe200078e00ff */
[----:B------:R-:W-:-:S07]  /*1600*/  MOV R50, 0xffffffff ;  /* 0xffffffff00327802 */ /* 0x000fce0000000f00 */
[----:B-----5:R-:W-:Y:S05]  /*1610*/  WARPSYNC.COLLECTIVE R50, `(.L_x_1129) ;  /* 0x0000000032087348 */ /* 0x020fea0003c00000 */
[----:B------:R0:W1:Y:S02]  /*1620*/  SHFL.BFLY P5, R68, R63, R52, R51 ;  /* 0x0c0000343f447389 */ /* 0x00006400000a0033 */
[----:B01---5:R-:W-:Y:S05]  /*1630*/  ENDCOLLECTIVE ;  /* 0x000000000000791b */ /* 0x023fea0003800000 */
.L_x_1129:
[----:B------:R-:W-:Y:S05]  /*1640*/  BSYNC B0 ;  /* 0x0000000000007941 */ /* 0x000fea0003800000 */
.L_x_1128:
[----:B------:R-:W-:Y:S01]  /*1650*/  MOV R50, R68 ;  /* 0x0000004400327202 */ /* 0x000fe20000000f00 */
[----:B------:R-:W-:Y:S02]  /*1660*/  IMAD.MOV.U32 R52, RZ, RZ, 0x2 ;  /* 0x00000002ff347424 */ /* 0x000fe400078e00ff */
[----:B------:R-:W-:Y:S02]  /*1670*/  HFMA2 R51, -RZ, RZ, 0, 1.847743988037109375e-06 ;  /* 0x0000001fff337431 */ /* 0x000fe400000001ff */
[----:B------:R-:W-:Y:S01]  /*1680*/  FADD.FTZ R53, R49, R50 ;  /* 0x0000003231357221 */ /* 0x000fe20000010000 */
[----:B------:R-:W-:-:S04]  /*1690*/  MOV R50, 0xffffffff ;  /* 0xffffffff00327802 */ /* 0x000fc80000000f00 */
[----:B------:R-:W-:-:S07]  /*16a0*/  MOV R63, R53 ;  /* 0x00000035003f7202 */ /* 0x000fce0000000f00 */
[----:B------:R-:W-:Y:S05]  /*16b0*/  WARPSYNC.COLLECTIVE R50, `(.L_x_1130) ;  /* 0x0000000032087348 */ /* 0x000fea0003c00000 */
[----:B------:R0:W1:Y:S02]  /*16c0*/  SHFL.BFLY P5, R68, R63, R52, R51 ;  /* 0x0c0000343f447389 */ /* 0x00006400000a0033 */
[----:B01----:R-:W-:Y:S05]  /*16d0*/  ENDCOLLECTIVE ;  /* 0x000000000000791b */ /* 0x003fea0003800000 */
.L_x_1130:
[----:B------:R-:W-:Y:S01]  /*16e0*/  HFMA2 R52, -RZ, RZ, 0, 2.384185791015625e-07 ;  /* 0x00000004ff347431 */ /* 0x000fe200000001ff */
[----:B------:R-:W-:-:S05]  /*16f0*/  MOV R54, R68 ;  /* 0x0000004400367202 */ /* 0x000fca0000000f00 */
[----:B------:R-:W-:-:S04]  /*1700*/  FADD.FTZ R60, R53, R54 ;  /* 0x00000036353c7221 */ /* 0x000fc80000010000 */
[----:B------:R-:W-:-:S07]  /*1710*/  IMAD.MOV.U32 R63, RZ, RZ, R60 ;  /* 0x000000ffff3f7224 */ /* 0x000fce00078e003c */
[----:B------:R-:W-:Y:S05]  /*1720*/  WARPSYNC.COLLECTIVE R50, `(.L_x_1131) ;  /* 0x0000000032087348 */ /* 0x000fea0003c00000 */
[----:B------:R0:W1:Y:S02]  /*1730*/  SHFL.BFLY P5, R68, R63, R52, R51 ;  /* 0x0c0000343f447389 */ /* 0x00006400000a0033 */
[----:B01----:R-:W-:Y:S05]  /*1740*/  ENDCOLLECTIVE ;  /* 0x000000000000791b */ /* 0x003fea0003800000 */
.L_x_1131:
[----:B------:R-:W-:Y:S01]  /*1750*/  IMAD.MOV.U32 R52, RZ, RZ, 0x8 ;  /* 0x00000008ff347424 */ /* 0x000fe200078e00ff */
[----:B------:R-:W-:-:S05]  /*1760*/  MOV R55, R68 ;  /* 0x0000004400377202 */ /* 0x000fca0000000f00 */
[----:B------:R-:W-:-:S05]  /*1770*/  FADD.FTZ R61, R60, R55 ;  /* 0x000000373c3d7221 */ /* 0x000fca0000010000 */
[----:B------:R-:W-:-:S07]  /*1780*/  MOV R63, R61 ;  /* 0x0000003d003f7202 */ /* 0x000fce0000000f00 */
[----:B------:R-:W-:Y:S05]  /*1790*/  WARPSYNC.COLLECTIVE R50, `(.L_x_1132) ;  /* 0x0000000032087348 */ /* 0x000fea0003c00000 */
[----:B------:R0:W1:Y:S02]  /*17a0*/  SHFL.BFLY P5, R68, R63, R52, R51 ;  /* 0x0c0000343f447389 */ /* 0x00006400000a0033 */
[----:B01----:R-:W-:Y:S05]  /*17b0*/  ENDCOLLECTIVE ;  /* 0x000000000000791b */ /* 0x003fea0003800000 */
.L_x_1132:
        /* <DEDUP_REMOVED lines=8> */
.L_x_1133:
[----:B------:R-:W-:Y:S02]  /*1840*/  HFMA2 R52, -RZ, RZ, 0, 5.9604644775390625e-08 ;  /* 0x00000001ff347431 */ /* 0x000fe400000001ff */
[----:B------:R-:W-:-:S04]  /*1850*/  IMAD.MOV.U32 R55, RZ, RZ, R68 ;  /* 0x000000ffff377224 */ /* 0x000fc800078e0044 */
        /* <DEDUP_REMOVED lines=25> */
.L_x_1134:
[----:B------:R-:W-:Y:S02]  /*19f0*/  HFMA2 R52, -RZ, RZ, 0, 1.1920928955078125e-07 ;  /* 0x00000002ff347431 */ /* 0x000fe400000001ff */
[----:B------:R-:W-:-:S04]  /*1a00*/  IMAD.MOV.U32 R60, RZ, RZ, R68 ;  /* 0x000000ffff3c7224 */ /* 0x000fc800078e0044 */
[----:B------:R-:W-:-:S05]  /*1a10*/  FADD.FTZ R60, R49, R60 ;  /* 0x0000003c313c7221 */ /* 0x000fca0000010000 */
[----:B------:R-:W-:-:S07]  /*1a20*/  MOV R63, R60 ;  /* 0x0000003c003f7202 */ /* 0x000fce0000000f00 */
[----:B------:R-:W-:Y:S05]  /*1a30*/  WARPSYNC.COLLECTIVE R50, `(.L_x_1135) ;  /* 0x0000000032087348 */ /* 0x000fea0003c00000 */
[----:B------:R0:W1:Y:S02]  /*1a40*/  SHFL.BFLY P5, R68, R63, R52, R51 ;  /* 0x0c0000343f447389 */ /* 0x00006400000a0033 */
[----:B01----:R-:W-:Y:S05]  /*1a50*/  ENDCOLLECTIVE ;  /* 0x000000000000791b */ /* 0x003fea0003800000 */
.L_x_1135:
[----:B------:R-:W-:Y:S01]  /*1a60*/  HFMA2 R52, -RZ, RZ, 0, 2.384185791015625e-07 ;  /* 0x00000004ff347431 */ /* 0x000fe200000001ff */
[----:B------:R-:W-:-:S05]  /*1a70*/  MOV R53, R68 ;  /* 0x0000004400357202 */ /* 0x000fca0000000f00 */
[----:B------:R-:W-:-:S04]  /*1a80*/  FADD.FTZ R53, R60, R53 ;  /* 0x000000353c357221 */ /* 0x000fc80000010000 */
[----:B------:R-:W-:-:S07]  /*1a90*/  IMAD.MOV.U32 R63, RZ, RZ, R53 ;  /* 0x000000ffff3f7224 */ /* 0x000fce00078e0035 */
[----:B------:R-:W-:Y:S05]  /*1aa0*/  WARPSYNC.COLLECTIVE R50, `(.L_x_1136) ;  /* 0x0000000032087348 */ /* 0x000fea0003c00000 */
[----:B------:R0:W1:Y:S02]  /*1ab0*/  SHFL.BFLY P5, R68, R63, R52, R51 ;  /* 0x0c0000343f447389 */ /* 0x00006400000a0033 */
[----:B01----:R-:W-:Y:S05]  /*1ac0*/  ENDCOLLECTIVE ;  /* 0x000000000000791b */ /* 0x003fea0003800000 */
.L_x_1136:
[----:B------:R-:W-:Y:S01]  /*1ad0*/  IMAD.MOV.U32 R52, RZ, RZ, 0x8 ;  /* 0x00000008ff347424 */ /* 0x000fe200078e00ff */
[----:B------:R-:W-:-:S05]  /*1ae0*/  MOV R62, R68 ;  /* 0x00000044003e7202 */ /* 0x000fca0000000f00 */
[----:B------:R-:W-:-:S05]  /*1af0*/  FADD.FTZ R62, R53, R62 ;  /* 0x0000003e353e7221 */ /* 0x000fca0000010000 */
[----:B------:R-:W-:-:S07]  /*1b00*/  MOV R63, R62 ;  /* 0x0000003e003f7202 */ /* 0x000fce0000000f00 */
[----:B------:R-:W-:Y:S05]  /*1b10*/  WARPSYNC.COLLECTIVE R50, `(.L_x_1137) ;  /* 0x0000000032087348 */ /* 0x000fea0003c00000 */
[----:B------:R0:W1:Y:S02]  /*1b20*/  SHFL.BFLY P5, R68, R63, R52, R51 ;  /* 0x0c0000343f447389 */ /* 0x00006400000a0033 */
[----:B01----:R-:W-:Y:S05]  /*1b30*/  ENDCOLLECTIVE ;  /* 0x000000000000791b */ /* 0x003fea0003800000 */
.L_x_1137:
[----:B------:R-:W-:Y:S01]  /*1b40*/  HFMA2 R52, -RZ, RZ, 0, 9.5367431640625e-07 ;  /* 0x00000010ff347431 */ /* 0x000fe200000001ff */
[----:B------:R-:W-:-:S05]  /*1b50*/  MOV R61, R68 ;  /* 0x00000044003d7202 */ /* 0x000fca0000000f00 */
[----:B------:R-:W-:-:S05]  /*1b60*/  FADD.FTZ R61, R62, R61 ;  /* 0x0000003d3e3d7221 */ /* 0x000fca0000010000 */
[----:B------:R-:W-:-:S07]  /*1b70*/  MOV R63, R61 ;  /* 0x0000003d003f7202 */ /* 0x000fce0000000f00 */
[----:B------:R-:W-:Y:S05]  /*1b80*/  WARPSYNC.COLLECTIVE R50, `(.L_x_1138) ;  /* 0x0000000032087348 */ /* 0x000fea0003c00000 */
[----:B------:R0:W1:Y:S02]  /*1b90*/  SHFL.BFLY P5, R68, R63, R52, R51 ;  /* 0x0c0000343f447389 */ /* 0x00006400000a0033 */
[----:B01----:R-:W-:Y:S05]  /*1ba0*/  ENDCOLLECTIVE ;  /* 0x000000000000791b */ /* 0x003fea0003800000 */
.L_x_1138:
[----:B------:R-:W-:Y:S05]  /*1bb0*/  BRA `(.L_x_1139) ;  /* 0xfffffff400747947 */ /* 0x000fea000383ffff */
.L_x_1140:
        /* <DEDUP_REMOVED lines=12> */
.L_x_5931:


//--------------------- .text._ZN10layer_norm31ln_parallel_residual_fwd_kernelINS_13Kernel_traitsIf13__nv_bfloat16S2_S2_fjLj256ELj1ELj4ELj1ELj16ENS_18Kernel_traits_baseILj256EfS2_S2_S2_fjLj128EEEEELb0ELb0ELb1EEEvNS_9FwdParamsE --------------------------
	.section	.text._ZN10layer_norm31ln_parallel_residual_fwd_kernelINS_13Kernel_traitsIf13__nv_bfloat16S2_S2_fjLj256ELj1ELj4ELj1ELj16ENS_18Kernel_traits_baseILj256EfS2_S2_S2_fjLj128EEEEELb0ELb0ELb1EEEvNS_9FwdParamsE,"ax",@progbits
	.align	128
        .global         _ZN10layer_norm31ln_parallel_residual_fwd_kernelINS_13Kernel_traitsIf13__nv_bfloat16S2_S2_fjLj256ELj1ELj4ELj1ELj16ENS_18Kernel_traits_baseILj256EfS2_S2_S2_fjLj128EEEEELb0ELb0ELb1EEEvNS_9FwdParamsE
        .type           _ZN10layer_norm31ln_parallel_residual_fwd_kernelINS_13Kernel_traitsIf13__nv_bfloat16S2_S2_fjLj256ELj1ELj4ELj1ELj16ENS_18Kernel_traits_baseILj256EfS2_S2_S2_fjLj128EEEEELb0ELb0ELb1EEEvNS_9FwdParamsE,@function
        .size           _ZN10layer_norm31ln_parallel_residual_fwd_kernelINS_13Kernel_traitsIf13__nv_bfloat16S2_S2_fjLj256ELj1ELj4ELj1ELj16ENS_18Kernel_traits_baseILj256EfS2_S2_S2_fjLj128EEEEELb0ELb0ELb1EEEvNS_9FwdParamsE,(.L_x_5932 - _ZN10layer_norm31ln_parallel_residual_fwd_kernelINS_13Kernel_traitsIf13__nv_bfloat16S2_S2_fjLj256ELj1ELj4ELj1ELj16ENS_18Kernel_traits_baseILj256EfS2_S2_S2_fjLj128EEEEELb0ELb0ELb1EEEvNS_9FwdParamsE)
        .other          _ZN10layer_norm31ln_parallel_residual_fwd_kernelINS_13Kernel_traitsIf13__nv_bfloat16S2_S2_fjLj256ELj1ELj4ELj1ELj16ENS_18Kernel_traits_baseILj256EfS2_S2_S2_fjLj128EEEEELb0ELb0ELb1EEEvNS_9FwdParamsE,@"STO_CUDA_ENTRY STV_DEFAULT"
_ZN10layer_norm31ln_parallel_residual_fwd_kernelINS_13Kernel_traitsIf13__nv_bfloat16S2_S2_fjLj256ELj1ELj4ELj1ELj16ENS_18Kernel_traits_baseILj256EfS2_S2_S2_fjLj128EEEEELb0ELb0ELb1EEEvNS_9FwdParamsE:
.text._ZN10layer_norm31ln_parallel_residual_fwd_kernelINS_13Kernel_traitsIf13__nv_bfloat16S2_S2_fjLj256ELj1ELj4ELj1ELj16ENS_18Kernel_traits_baseILj256EfS2_S2_S2_fjLj128EEEEELb0ELb0ELb1EEEvNS_9FwdParamsE:
[----:B------:R-:W-:Y:S01]  /*0000*/  LDC R1, c[0x0][0x37c] ;  /* 0x0000df00ff017b82 */ /* 0x000fe20000000800 */
[----:B------:R-:W0:Y:S01]  /*0010*/  LDCU.64 UR4, c[0x0][0x438] ;  /* 0x00008700ff0477ac */ /* 0x000e220008000a00 */
[----:B------:R-:W1:Y:S01]  /*0020*/  S2R R3, SR_TID.X ;  /* 0x0000000000037919 */ /* 0x000e620000002100 */
[----:B------:R-:W-:Y:S02]  /*0030*/  CS2R R12, SRZ ;  /* 0x00000000000c7805 */ /* 0x000fe4000001ff00 */
[----:B------:R-:W-:Y:S01]  /*0040*/  CS2R R14, SRZ ;  /* 0x00000000000e7805 */ /* 0x000fe2000001ff00 */
[----:B------:R-:W2:Y:S01]  /*0050*/  LDCU.64 UR6, c[0x0][0x440] ;  /* 0x00008800ff0677ac */ /* 0x000ea20008000a00 */
[----:B------:R-:W-:Y:S02]  /*0060*/  CS2R R8, SRZ ;  /* 0x0000000000087805 */ /* 0x000fe4000001ff00 */
[----:B------:R-:W-:Y:S02]  /*0070*/  CS2R R10, SRZ ;  /* 0x00000000000a7805 */ /* 0x000fe4000001ff00 */
[----:B------:R-:W-:-:S02]  /*0080*/  CS2R R6, SRZ ;  /* 0x0000000000067805 */ /* 0x000fc4000001ff00 */
[----:B------:R-:W-:Y:S02]  /*0090*/  CS2R R4, SRZ ;  /* 0x0000000000047805 */ /* 0x000fe4000001ff00 */
[----:B------:R-:W-:Y:S02]  /*00a0*/  CS2R R18, SRZ ;  /* 0x0000000000127805 */ /* 0x000fe4000001ff00 */
[----:B------:R-:W-:Y:S01]  /*00b0*/  CS2R R16, SRZ ;  /* 0x0000000000107805 */ /* 0x000fe2000001ff00 */
[----:B------:R-:W3:Y:S01]  /*00c0*/  LDCU.64 UR8, c[0x0][0x3d0] ;  /* 0x00007a00ff0877ac */ /* 0x000ee20008000a00 */
[----:B0-----:R-:W-:Y:S01]  /*00d0*/  ISETP.NE.U32.AND P0, PT, RZ, UR4, PT ;  /* 0x00000004ff007c0c */ /* 0x001fe2000bf05070 */
[----:B------:R-:W0:Y:S01]  /*00e0*/  S2UR UR4, SR_CTAID.X ;  /* 0x00000000000479c3 */ /* 0x000e220000002500 */
[----:B--2---:R-:W-:Y:S02]  /*00f0*/  ISETP.NE.U32.AND P1, PT, RZ, UR6, PT ;  /* 0x00000006ff007c0c */ /* 0x004fe4000bf25070 */
[----:B------:R-:W-:Y:S01]  /*0100*/  ISETP.NE.AND.EX P0, PT, RZ, UR5, PT, P0 ;  /* 0x00000005ff007c0c */ /* 0x000fe2000bf05300 */
[----:B------:R-:W2:Y:S01]  /*0110*/  LDCU UR5, c[0x0][0x384] ;  /* 0x00007080ff0577ac */ /* 0x000ea20008000800 */
[----:B------:R-:W-:Y:S01]  /*0120*/  ISETP.NE.AND.EX P1, PT, RZ, UR7, PT, P1 ;  /* 0x00000007ff007c0c */ /* 0x000fe2000bf25310 */
[----:B------:R-:W4:Y:S01]  /*0130*/  LDCU.64 UR6, c[0x0][0x358] ;  /* 0x00006b00ff0677ac */ /* 0x000f220008000a00 */
[----:B-1----:R-:W-:-:S02]  /*0140*/  LOP3.LUT R24, R3, 0x1f, RZ, 0xc0, !PT ;  /* 0x0000001f03187812 */ /* 0x002fc400078ec0ff */
[----:B------:R-:W-:-:S07]  /*0150*/  SHF.R.U32.HI R2, RZ, 0x5, R3 ;  /* 0x00000005ff027819 */ /* 0x000fce0000011603 */
[----:B------:R-:W1:Y:S01]  /*0160*/  @P0 LDC.64 R20, c[0x0][0x438] ;  /* 0x00010e00ff140b82 */ /* 0x000e620000000a00 */
[----:B------:R-:W-:-:S04]  /*0170*/  SHF.L.U32 R0, R3, 0x5, RZ ;  /* 0x0000000503007819 */ /* 0x000fc800000006ff */
[----:B------:R-:W-:Y:S01]  /*0180*/  LOP3.LUT R0, R0, 0x3e0, RZ, 0xc0, !PT ;  /* 0x000003e000007812 */ /* 0x000fe200078ec0ff */
[----:B0-----:R-:W-:Y:S02]  /*0190*/  USHF.L.U32 UR4, UR4, 0x2, URZ ;  /* 0x0000000204047899 */ /* 0x001fe400080006ff */
[----:B------:R-:W0:Y:S01]  /*01a0*/  @P1 LDC.64 R22, c[0x0][0x440] ;  /* 0x00011000ff161b82 */ /* 0x000e220000000a00 */
[----:B---3--:R-:W-:-:S03]  /*01b0*/  IADD3 R36, P3, PT, R0, UR8, RZ ;  /* 0x0000000800247c10 */ /* 0x008fc6000ff7e0ff */
[----:B------:R-:W-:Y:S02]  /*01c0*/  LOP3.LUT R2, R2, UR4, RZ, 0xfc, !PT ;  /* 0x0000000402027c12 */ /* 0x000fe4000f8efcff */
[----:B------:R-:W-:Y:S02]  /*01d0*/  IADD3.X R37, PT, PT, RZ, UR9, RZ, P3, !PT ;  /* 0x00000009ff257c10 */ /* 0x000fe40009ffe4ff */
[----:B--2---:R-:W-:Y:S01]  /*01e0*/  ISETP.GE.AND P2, PT, R2, UR5, PT ;  /* 0x0000000502007c0c */ /* 0x004fe2000bf46270 */
[----:B-1----:R-:W-:-:S05]  /*01f0*/  @P0 IMAD.WIDE.U32 R20, R24, 0x20, R20 ;  /* 0x0000002018140825 */ /* 0x002fca00078e0014 */
[----:B----4-:R1:W5:Y:S01]  /*0200*/  @P0 LDG.E.128 R12, desc[UR6][R20.64] ;  /* 0x00000006140c0981 */ /* 0x010362000c1e1d00 */
[----:B0-----:R-:W-:-:S03]  /*0210*/  @P1 IMAD.WIDE.U32 R22, R24, 0x20, R22 ;  /* 0x0000002018161825 */ /* 0x001fc600078e0016 */
[----:B------:R1:W5:Y:S04]  /*0220*/  @P0 LDG.E.128 R8, desc[UR6][R20.64+0x10] ;  /* 0x0000100614080981 */ /* 0x000368000c1e1d00 */
[----:B------:R1:W5:Y:S04]  /*0230*/  @P1 LDG.E.128 R4, desc[UR6][R22.64] ;  /* 0x0000000616041981 */ /* 0x000368000c1e1d00 */
[----:B------:R1:W5:Y:S01]  /*0240*/  @P1 LDG.E.128 R16, desc[UR6][R22.64+0x10] ;  /* 0x0000100616101981 */ /* 0x000362000c1e1d00 */
[----:B------:R-:W-:Y:S05]  /*0250*/  @P2 EXIT ;  /* 0x000000000000294d */ /* 0x000fea0003800000 */
[----:B------:R-:W0:Y:S01]  /*0260*/  LDC.64 R38, c[0x0][0x3d8] ;  /* 0x0000f600ff267b82 */ /* 0x000e220000000a00 */
[----:B-1----:R1:W5:Y:S01]  /*0270*/  LDG.E.128 R20, desc[UR6][R36.64] ;  /* 0x0000000624147981 */ /* 0x002362000c1e1d00 */
[----:B------:R-:W2:Y:S01]  /*0280*/  LDCU.64 UR8, c[0x0][0x3a0] ;  /* 0x00007400ff0877ac */ /* 0x000ea20008000a00 */
[----:B------:R-:W3:Y:S05]  /*0290*/  LDCU.U8 UR4, c[0x0][0x410] ;  /* 0x00008200ff0477ac */ /* 0x000eea0008000000 */
[----:B------:R-:W2:Y:S01]  /*02a0*/  LDC.64 R40, c[0x0][0x398] ;  /* 0x0000e600ff287b82 */ /* 0x000ea20000000a00 */
[----:B------:R-:W4:Y:S01]  /*02b0*/  LDCU UR5, c[0x0][0x388] ;  /* 0x00007100ff0577ac */ /* 0x000f220008000800 */
[----:B------:R-:W0:Y:S01]  /*02c0*/  LDCU UR10, c[0x0][0x448] ;  /* 0x00008900ff0a77ac */ /* 0x000e220008000800 */
[----:B------:R-:W0:Y:S02]  /*02d0*/  LDCU.64 UR12, c[0x0][0x3a0] ;  /* 0x00007400ff0c77ac */ /* 0x000e240008000a00 */
[----:B0-----:R-:W-:-:S02]  /*02e0*/  IMAD.WIDE.U32 R38, R24, 0x20, R38 ;  /* 0x0000002018267825 */ /* 0x001fc400078e0026 */
[----:B------:R1:W5:Y:S04]  /*02f0*/  LDG.E.128 R24, desc[UR6][R36.64+0x10] ;  /* 0x0000100624187981 */ /* 0x000368000c1e1d00 */
[----:B------:R1:W5:Y:S04]  /*0300*/  LDG.E.128 R28, desc[UR6][R38.64] ;  /* 0x00000006261c7981 */ /* 0x000368000c1e1d00 */
[----:B------:R1:W5:Y:S01]  /*0310*/  LDG.E.128 R32, desc[UR6][R38.64+0x10] ;  /* 0x0000100626207981 */ /* 0x000362000c1e1d00 */
[C---:B--2---:R-:W-:Y:S02]  /*0320*/  LOP3.LUT P0, RZ, R40.reuse, UR8, RZ, 0xfc, !PT ;  /* 0x0000000828ff7c12 */ /* 0x044fe4000f80fcff */
[----:B------:R-:W-:-:S02]  /*0330*/  ISETP.NE.U32.AND P1, PT, R40, RZ, PT ;  /* 0x000000ff2800720c */ /* 0x000fc40003f25070 */
[C---:B------:R-:W-:Y:S02]  /*0340*/  LOP3.LUT P0, RZ, R41.reuse, UR9, RZ, 0xfc, P0 ;  /* 0x0000000929ff7c12 */ /* 0x040fe4000800fcff */
[----:B------:R-:W-:Y:S02]  /*0350*/  ISETP.NE.AND.EX P1, PT, R41, RZ, PT, P1 ;  /* 0x000000ff2900720c */ /* 0x000fe40003f25310 */
[----:B---34-:R-:W-:-:S13]  /*0360*/  ISETP.NE.AND P3, PT, RZ, UR4, PT ;  /* 0x00000004ff007c0c */ /* 0x018fda000bf65270 */
.L_x_1146:
[----:B------:R-:W-:Y:S01]  /*0370*/  ISETP.NE.U32.AND P2, PT, RZ, UR12, PT ;  /* 0x0000000cff007c0c */ /* 0x000fe2000bf45070 */
[----:B--2---:R-:W0:Y:S01]  /*0380*/  S2R R60, SR_TID.X ;  /* 0x00000000003c7919 */ /* 0x004e220000002100 */
[----:B------:R-:W2:Y:S01]  /*0390*/  LDC.64 R48, c[0x0][0x390] ;  /* 0x0000e400ff307b82 */ /* 0x000ea20000000a00 */
[----:B------:R-:W-:Y:S01]  /*03a0*/  IMAD R0, R2, UR5, RZ ;  /* 0x0000000502007c24 */ /* 0x000fe2000f8e02ff */
[----:B------:R-:W-:-:S04]  /*03b0*/  ISETP.NE.AND.EX P2, PT, RZ, UR13, PT, P2 ;  /* 0x0000000dff007c0c */ /* 0x000fc8000bf45320 */
[----:B------:R-:W-:Y:S02]  /*03c0*/  SHF.R.S32.HI R3, RZ, 0x1f, R0 ;  /* 0x0000001fff037819 */ /* 0x000fe40000011400 */
[----:B------:R-:W3:Y:S02]  /*03d0*/  @P1 LDC.64 R50, c[0x0][0x398] ;  /* 0x0000e600ff321b82 */ /* 0x000ee40000000a00 */
[----:B------:R-:W-:-:S06]  /*03e0*/  LEA.HI R0, R3, R0, RZ, 0x3 ;  /* 0x0000000003007211 */ /* 0x000fcc00078f18ff */
[----:B------:R-:W4:Y:S01]  /*03f0*/  @P2 LDC.64 R52, c[0x0][0x3a0] ;  /* 0x0000e800ff342b82 */ /* 0x000f220000000a00 */
[----:B0-----:R-:W-:-:S04]  /*0400*/  LOP3.LUT R60, R60, 0x1f, RZ, 0xc0, !PT ;  /* 0x0000001f3c3c7812 */ /* 0x001fc800078ec0ff */
[----:B------:R-:W-:-:S05]  /*0410*/  LEA.HI.SX32 R0, R0, R60, 0x1d ;  /* 0x0000003c00007211 */ /* 0x000fca00078feaff */
[----:B----4-:R-:W-:-:S04]  /*0420*/  @P2 IMAD.WIDE.U32 R58, R0, 0x10, R52 ;  /* 0x00000010003a2825 */ /* 0x010fc800078e0034 */
[C---:B--2---:R-:W-:Y:S01]  /*0430*/  IMAD.WIDE.U32 R48, R0.reuse, 0x10, R48 ;  /* 0x0000001000307825 */ /* 0x044fe200078e0030 */
[----:B-1----:R-:W2:Y:S03]  /*0440*/  @P2 LDG.E.128 R36, desc[UR6][R58.64] ;  /* 0x000000063a242981 */ /* 0x002ea6000c1e1d00 */
[----:B---3--:R-:W-:Y:S02]  /*0450*/  @P1 IMAD.WIDE.U32 R56, R0, 0x10, R50 ;  /* 0x0000001000381825 */ /* 0x008fe400078e0032 */
[----:B-----5:R-:W5:Y:S04]  /*0460*/  LDG.E.128 R48, desc[UR6][R48.64] ;  /* 0x0000000630307981 */ /* 0x020f68000c1e1d00 */
[----:B------:R0:W5:Y:S01]  /*0470*/  @P1 LDG.E.128 R40, desc[UR6][R56.64] ;  /* 0x0000000638281981 */ /* 0x000162000c1e1d00 */
[----:B--2---:R-:W-:-:S02]  /*0480*/  PRMT R54, R39, 0x7632, R54 ;  /* 0x0000763227367816 */ /* 0x004fc40000000036 */
[----:B------:R-:W-:Y:S02]  /*0490*/  PRMT R3, R38, 0x7632, R3 ;  /* 0x0000763226037816 */ /* 0x000fe40000000003 */
[----:B------:R-:W-:Y:S02]  /*04a0*/  PRMT R52, R37, 0x7632, R52 ;  /* 0x0000763225347816 */ /* 0x000fe40000000034 */
[----:B------:R-:W-:Y:S01]  /*04b0*/  PRMT R53, R36, 0x7632, R53 ;  /* 0x0000763224357816 */ /* 0x000fe20000000035 */
[----:B0-----:R-:W-:Y:S06]  /*04c0*/  @!P1 BRA `(.L_x_1141) ;  /* 0x00000004006c9947 */ /* 0x001fec0003800000 */
[----:B-----5:R-:W-:Y:S01]  /*04d0*/  PRMT R44, R42, 0x7632, R44 ;  /* 0x000076322a2c7816 */ /* 0x020fe2000000002c */
[----:B------:R-:W-:Y:S06]  /*04e0*/  @!P2 BRA `(.L_x_1142) ;  /* 0x0000000000d4a947 */ /* 0x000fec0003800000 */
[C---:B------:R-:W-:Y:S01]  /*04f0*/  PRMT R47, R48.reuse, 0x7632, R47 ;  /* 0x00007632302f7816 */ /* 0x040fe2000000002f */
[C---:B------:R-:W-:Y:S01]  /*0500*/  IMAD.U32 R55, R49.reuse, 0x10000, RZ ;  /* 0x0001000031377824 */ /* 0x040fe200078e00ff */
[----:B------:R-:W-:Y:S02]  /*0510*/  PRMT R46, R49, 0x7632, R46 ;  /* 0x00007632312e7816 */ /* 0x000fe4000000002e */
[----:B------:R-:W-:Y:S02]  /*0520*/  SHF.L.U32 R48, R48, 0x10, RZ ;  /* 0x0000001030307819 */ /* 0x000fe400000006ff */
[C---:B------:R-:W-:Y:S02]  /*0530*/  SHF.L.U32 R49, R40.reuse, 0x10, RZ ;  /* 0x0000001028317819 */ /* 0x040fe400000006ff */
[----:B------:R-:W-:Y:S02]  /*0540*/  SHF.L.U32 R56, R41, 0x10, RZ ;  /* 0x0000001029387819 */ /* 0x000fe400000006ff */
[----:B------:R-:W-:Y:S01]  /*0550*/  PRMT R58, R40, 0x7632, R58 ;  /* 0x00007632283a7816 */ /* 0x000fe2000000003a */
[----:B------:R-:W-:Y:S01]  /*0560*/  FADD.FTZ R48, R48, R49 ;  /* 0x0000003130307221 */ /* 0x000fe20000010000 */
[----:B------:R-:W-:Y:S01]  /*0570*/  PRMT R45, R51, 0x7632, R45 ;  /* 0x00007632332d7816 */ /* 0x000fe2000000002d */
[----:B------:R-:W-:Y:S01]  /*0580*/  FADD.FTZ R49, R55, R56 ;  /* 0x0000003837317221 */ /* 0x000fe20000010000 */
[----:B------:R-:W-:Y:S01]  /*0590*/  PRMT R55, R41, 0x7632, R55 ;  /* 0x0000763229377816 */ /* 0x000fe20000000037 */
        /* <DEDUP_REMOVED lines=8> */
[C---:B------:R-:W-:Y:S02]  /*0620*/  PRMT R44, R50.reuse, 0x7632, R44 ;  /* 0x00007632322c7816 */ /* 0x040fe4000000002c */
[----:B------:R-:W-:Y:S01]  /*0630*/  SHF.L.U32 R50, R50, 0x10, RZ ;  /* 0x0000001032327819 */ /* 0x000fe200000006ff */
[----:B------:R-:W-:Y:S01]  /*0640*/  FADD.FTZ R55, R46, R55 ;  /* 0x000000372e377221 */ /* 0x000fe20000010000 */
[C---:B------:R-:W-:Y:S02]  /*0650*/  SHF.L.U32 R57, R42.reuse, 0x10, RZ ;  /* 0x000000102a397819 */ /* 0x040fe400000006ff */
[----:B------:R-:W-:-:S02]  /*0660*/  PRMT R47, R42, 0x7632, R47 ;  /* 0x000076322a2f7816 */ /* 0x000fc4000000002f */
[----:B------:R-:W-:Y:S01]  /*0670*/  PRMT R46, R43, 0x7632, R46 ;  /* 0x000076322b2e7816 */ /* 0x000fe2000000002e */
[----:B------:R-:W-:Y:S01]  /*0680*/  FADD.FTZ R50, R50, R57 ;  /* 0x0000003932327221 */ /* 0x000fe20000010000 */
[----:B------:R-:W-:Y:S01]  /*0690*/  SHF.L.U32 R44, R44, 0x10, RZ ;  /* 0x000000102c2c7819 */ /* 0x000fe200000006ff */
[----:B------:R-:W-:Y:S01]  /*06a0*/  IMAD.U32 R47, R47, 0x10000, RZ ;  /* 0x000100002f2f7824 */ /* 0x000fe200078e00ff */
[----:B------:R-:W-:Y:S02]  /*06b0*/  SHF.L.U32 R57, R45, 0x10, RZ ;  /* 0x000000102d397819 */ /* 0x000fe400000006ff */
        /* <DEDUP_REMOVED lines=8> */
[----:B------:R-:W-:Y:S01]  /*0740*/  FADD.FTZ R50, R50, R45 ;  /* 0x0000002d32327221 */ /* 0x000fe20000010000 */
[----:B------:R-:W-:Y:S01]  /*0750*/  SHF.L.U32 R46, R39, 0x10, RZ ;  /* 0x00000010272e7819 */ /* 0x000fe200000006ff */
[----:B------:R-:W-:Y:S01]  /*0760*/  IMAD.U32 R45, R3, 0x10000, RZ ;  /* 0x00010000032d7824 */ /* 0x000fe200078e00ff */
[----:B------:R-:W-:Y:S01]  /*0770*/  SHF.L.U32 R52, R52, 0x10, RZ ;  /* 0x0000001034347819 */ /* 0x000fe200000006ff */
[----:B------:R-:W-:Y:S01]  /*0780*/  FADD.FTZ R3, R47, R54 ;  /* 0x000000362f037221 */ /* 0x000fe20000010000 */
[----:B------:R-:W-:Y:S01]  /*0790*/  SHF.L.U32 R53, R53, 0x10, RZ ;  /* 0x0000001035357819 */ /* 0x000fe200000006ff */
        /* <DEDUP_REMOVED lines=10> */
.L_x_1142:
[----:B------:R-:W-:Y:S01]  /*0840*/  PRMT R3, R48, 0x7632, R3 ;  /* 0x0000763230037816 */ /* 0x000fe20000000003 */
[C---:B------:R-:W-:Y:S01]  /*0850*/  IMAD.U32 R52, R49.reuse, 0x10000, RZ ;  /* 0x0001000031347824 */ /* 0x040fe200078e00ff */
[----:B------:R-:W-:Y:S01]  /*0860*/  PRMT R45, R49, 0x7632, R45 ;  /* 0x00007632312d7816 */ /* 0x000fe2000000002d */
[----:B------:R-:W-:Y:S01]  /*0870*/  IMAD.U32 R55, R42, 0x10000, RZ ;  /* 0x000100002a377824 */ /* 0x000fe200078e00ff */
[----:B------:R-:W-:Y:S01]  /*0880*/  SHF.L.U32 R48, R48, 0x10, RZ ;  /* 0x0000001030307819 */ /* 0x000fe200000006ff */
[----:B------:R-:W-:Y:S01]  /*0890*/  IMAD.U32 R56, R3, 0x10000, RZ ;  /* 0x0001000003387824 */ /* 0x000fe200078e00ff */
[----:B------:R-:W-:Y:S02]  /*08a0*/  PRMT R46, R50, 0x7632, R46 ;  /* 0x00007632322e7816 */ /* 0x000fe4000000002e */
[----:B------:R-:W-:Y:S02]  /*08b0*/  SHF.L.U32 R49, R40, 0x10, RZ ;  /* 0x0000001028317819 */ /* 0x000fe400000006ff */
[----:B------:R-:W-:-:S02]  /*08c0*/  SHF.L.U32 R50, R50, 0x10, RZ ;  /* 0x0000001032327819 */ /* 0x000fc400000006ff */
[----:B------:R-:W-:Y:S01]  /*08d0*/  SHF.L.U32 R53, R41, 0x10, RZ ;  /* 0x0000001029357819 */ /* 0x000fe200000006ff */
[----:B------:R-:W-:Y:S01]  /*08e0*/  FADD.FTZ R48, R48, R49 ;  /* 0x0000003130307221 */ /* 0x000fe20000010000 */
        /* <DEDUP_REMOVED lines=17> */
[----:B------:R-:W-:-:S02]  /*0a00*/  FADD.FTZ R3, R3, R58 ;  /* 0x0000003a03037221 */ /* 0x000fc40000010000 */
[----:B------:R-:W-:Y:S01]  /*0a10*/  FADD.FTZ R55, R45, R46 ;  /* 0x0000002e2d377221 */ /* 0x000fe20000010000 */
[----:B------:R-:W-:Y:S01]  /*0a20*/  F2FP.BF16.F32.PACK_AB R46, R54, R50 ;  /* 0x00000032362e723e */ /* 0x000fe200000010ff */
[----:B------:R-:W-:Y:S01]  /*0a30*/  FADD.FTZ R56, R56, R53 ;  /* 0x0000003538387221 */ /* 0x000fe20000010000 */
[----:B------:R-:W-:Y:S02]  /*0a40*/  F2FP.BF16.F32.PACK_AB R47, R3, R51 ;  /* 0x00000033032f723e */ /* 0x000fe400000010ff */
[----:B------:R-:W-:Y:S02]  /*0a50*/  F2FP.BF16.F32.PACK_AB R45, R55, R49 ;  /* 0x00000031372d723e */ /* 0x000fe400000010ff */
[----:B------:R-:W-:Y:S01]  /*0a60*/  F2FP.BF16.F32.PACK_AB R44, R56, R48 ;  /* 0x00000030382c723e */ /* 0x000fe200000010ff */
[----:B------:R-:W-:Y:S06]  /*0a70*/  BRA `(.L_x_1143) ;  /* 0x0000000000b87947 */ /* 0x000fec0003800000 */
.L_x_1141:
[----:B------:R-:W-:Y:S05]  /*0a80*/  @!P2 BRA `(.L_x_1144) ;  /* 0x000000000084a947 */ /* 0x000fea0003800000 */
[----:B-----5:R-:W-:Y:S01]  /*0a90*/  PRMT R44, R48, 0x7632, R44 ;  /* 0x00007632302c7816 */ /* 0x020fe2000000002c */
[C---:B------:R-:W-:Y:S01]  /*0aa0*/  IMAD.U32 R55, R49.reuse, 0x10000, RZ ;  /* 0x0001000031377824 */ /* 0x040fe200078e00ff */
[----:B------:R-:W-:Y:S01]  /*0ab0*/  PRMT R45, R49, 0x7632, R45 ;  /* 0x00007632312d7816 */ /* 0x000fe2000000002d */
[----:B------:R-:W-:Y:S01]  /*0ac0*/  IMAD.U32 R57, R38, 0x10000, RZ ;  /* 0x0001000026397824 */ /* 0x000fe200078e00ff */
[----:B------:R-:W-:Y:S02]  /*0ad0*/  SHF.L.U32 R48, R48, 0x10, RZ ;  /* 0x0000001030307819 */ /* 0x000fe400000006ff */
[C---:B------:R-:W-:Y:S01]  /*0ae0*/  PRMT R46, R50.reuse, 0x7632, R46 ;  /* 0x00007632322e7816 */ /* 0x040fe2000000002e */
[----:B------:R-:W-:Y:S01]  /*0af0*/  IMAD.U32 R45, R45, 0x10000, RZ ;  /* 0x000100002d2d7824 */ /* 0x000fe200078e00ff */
[----:B------:R-:W-:Y:S02]  /*0b00*/  SHF.L.U32 R56, R50, 0x10, RZ ;  /* 0x0000001032387819 */ /* 0x000fe400000006ff */
[----:B------:R-:W-:-:S02]  /*0b10*/  SHF.L.U32 R49, R36, 0x10, RZ ;  /* 0x0000001024317819 */ /* 0x000fc400000006ff */
[----:B------:R-:W-:Y:S02]  /*0b20*/  SHF.L.U32 R50, R37, 0x10, RZ ;  /* 0x0000001025327819 */ /* 0x000fe400000006ff */
[C---:B------:R-:W-:Y:S01]  /*0b30*/  PRMT R47, R51.reuse, 0x7632, R47 ;  /* 0x00007632332f7816 */ /* 0x040fe2000000002f */
[----:B------:R-:W-:Y:S01]  /*0b40*/  FADD.FTZ R48, R48, R49 ;  /* 0x0000003130307221 */ /* 0x000fe20000010000 */
[----:B------:R-:W-:Y:S01]  /*0b50*/  SHF.L.U32 R51, R51, 0x10, RZ ;  /* 0x0000001033337819 */ /* 0x000fe200000006ff */
[----:B------:R-:W-:Y:S01]  /*0b60*/  FADD.FTZ R49, R55, R50 ;  /* 0x0000003237317221 */ /* 0x000fe20000010000 */
[----:B------:R-:W-:Y:S01]  /*0b70*/  FADD.FTZ R50, R56, R57 ;  /* 0x0000003938327221 */ /* 0x000fe20000010000 */
        /* <DEDUP_REMOVED lines=10> */
[----:B------:R-:W-:Y:S02]  /*0c20*/  SHF.L.U32 R44, R44, 0x10, RZ ;  /* 0x000000102c2c7819 */ /* 0x000fe400000006ff */
[----:B------:R-:W-:Y:S01]  /*0c30*/  F2FP.BF16.F32.PACK_AB R47, R3, R51 ;  /* 0x00000033032f723e */ /* 0x000fe200000010ff */
[----:B------:R-:W-:Y:S01]  /*0c40*/  FADD.FTZ R55, R45, R52 ;  /* 0x000000342d377221 */ /* 0x000fe20000010000 */
[----:B------:R-:W-:Y:S01]  /*0c50*/  F2FP.BF16.F32.PACK_AB R46, R54, R50 ;  /* 0x00000032362e723e */ /* 0x000fe200000010ff */
[----:B------:R-:W-:-:S03]  /*0c60*/  FADD.FTZ R56, R44, R53 ;  /* 0x000000352c387221 */ /* 0x000fc60000010000 */
[----:B------:R-:W-:Y:S02]  /*0c70*/  F2FP.BF16.F32.PACK_AB R45, R55, R49 ;  /* 0x00000031372d723e */ /* 0x000fe400000010ff */
[----:B------:R-:W-:Y:S01]  /*0c80*/  F2FP.BF16.F32.PACK_AB R44, R56, R48 ;  /* 0x00000030382c723e */ /* 0x000fe200000010ff */
[----:B------:R-:W-:Y:S06]  /*0c90*/  BRA `(.L_x_1143) ;  /* 0x0000000000307947 */ /* 0x000fec0003800000 */
.L_x_1144:
[----:B-----5:R-:W-:Y:S02]  /*0ca0*/  PRMT R56, R48, 0x7632, R56 ;  /* 0x0000763230387816 */ /* 0x020fe40000000038 */
[----:B------:R-:W-:Y:S02]  /*0cb0*/  PRMT R55, R49, 0x7632, R55 ;  /* 0x0000763231377816 */ /* 0x000fe40000000037 */
[----:B------:R-:W-:Y:S02]  /*0cc0*/  PRMT R54, R50, 0x7632, R54 ;  /* 0x0000763232367816 */ /* 0x000fe40000000036 */
[C---:B------:R-:W-:Y:S01]  /*0cd0*/  PRMT R3, R51.reuse, 0x7632, R3 ;  /* 0x0000763233037816 */ /* 0x040fe20000000003 */
[----:B------:R-:W-:Y:S01]  /*0ce0*/  IMAD.U32 R51, R51, 0x10000, RZ ;  /* 0x0001000033337824 */ /* 0x000fe200078e00ff */
[----:B------:R-:W-:Y:S02]  /*0cf0*/  SHF.L.U32 R48, R48, 0x10, RZ ;  /* 0x0000001030307819 */ /* 0x000fe400000006ff */
[----:B------:R-:W-:-:S02]  /*0d00*/  SHF.L.U32 R49, R49, 0x10, RZ ;  /* 0x0000001031317819 */ /* 0x000fc400000006ff */
[----:B------:R-:W-:Y:S02]  /*0d10*/  SHF.L.U32 R50, R50, 0x10, RZ ;  /* 0x0000001032327819 */ /* 0x000fe400000006ff */
[----:B------:R-:W-:Y:S02]  /*0d20*/  SHF.L.U32 R56, R56, 0x10, RZ ;  /* 0x0000001038387819 */ /* 0x000fe400000006ff */
[----:B------:R-:W-:Y:S02]  /*0d30*/  SHF.L.U32 R55, R55, 0x10, RZ ;  /* 0x0000001037377819 */ /* 0x000fe400000006ff */
[----:B------:R-:W-:Y:S02]  /*0d40*/  SHF.L.U32 R54, R54, 0x10, RZ ;  /* 0x0000001036367819 */ /* 0x000fe400000006ff */
[----:B------:R-:W-:-:S07]  /*0d50*/  SHF.L.U32 R3, R3, 0x10, RZ ;  /* 0x0000001003037819 */ /* 0x000fce00000006ff */
.L_x_1143:
        /* <DEDUP_REMOVED lines=24> */
[----:B-1----:R-:W-:-:S04]  /*0ee0*/  FADD.FTZ R53, R57, R58 ;  /* 0x0000003a39357221 */ /* 0x002fc80000010000 */
[----:B0-----:R-:W-:-:S04]  /*0ef0*/  FMUL.FTZ R58, R53, R60 ;  /* 0x0000003c353a7220 */ /* 0x001fc80000410000 */
[C---:B------:R-:W-:Y:S01]  /*0f00*/  FADD.FTZ R52, -R58.reuse, R48 ;  /* 0x000000303a347221 */ /* 0x040fe20000010100 */
[C---:B------:R-:W-:Y:S01]  /*0f10*/  FADD.FTZ R59, -R58.reuse, R56 ;  /* 0x000000383a3b7221 */ /* 0x040fe20000010100 */
[----:B------:R-:W-:Y:S02]  /*0f20*/  FADD.FTZ R57, -R58, R3 ;  /* 0x000000033a397221 */ /* 0x000fe40000010100 */
        /* <DEDUP_REMOVED lines=22> */
.L_x_1158:
[----:B------:R-:W2:Y:S01]  /*1090*/  @!P2 LDC.64 R52, c[0x0][0x3c0] ;  /* 0x0000f000ff34ab82 */ /* 0x000ea20000000a00 */
[----:B------:R-:W-:Y:S01]  /*10a0*/  FMUL.FTZ R59, R58, R58 ;  /* 0x0000003a3a3b7220 */ /* 0x000fe20000410000 */
[----:B01----:R-:W-:-:S04]  /*10b0*/  FADD.FTZ R57, R57, R61 ;  /* 0x0000003d39397221 */ /* 0x003fc80000010000 */
[----:B------:R-:W-:Y:S01]  /*10c0*/  FSEL R59, R59, RZ, P3 ;  /* 0x000000ff3b3b7208 */ /* 0x000fe20001800000 */
[----:B------:R-:W-:Y:S02]  /*10d0*/  FFMA.FTZ R57, R57, R60, UR10 ;  /* 0x0000000a39397e23 */ /* 0x000fe4000801003c */
[----:B------:R-:W0:Y:S02]  /*10e0*/  @!P2 LDC.64 R60, c[0x0][0x3c8] ;  /* 0x0000f200ff3cab82 */ /* 0x000e240000000a00 */
        /* <DEDUP_REMOVED lines=8> */
[----:B--2---:R-:W-:-:S05]  /*1170*/  @!P2 IMAD.WIDE R52, R2, 0x4, R52 ;  /* 0x000000040234a825 */ /* 0x004fca00078e0234 */
[----:B------:R2:W-:Y:S01]  /*1180*/  @!P2 STG.E desc[UR6][R52.64], R58 ;  /* 0x0000003a3400a986 */ /* 0x0005e2000c101906 */
[C---:B-1----:R-:W-:Y:S01]  /*1190*/  FMUL.FTZ R56, R57.reuse, R56 ;  /* 0x0000003839387220 */ /* 0x042fe20000410000 */
[----:B------:R-:W-:Y:S01]  /*11a0*/  FMUL.FTZ R54, R57, R54 ;  /* 0x0000003639367220 */ /* 0x000fe20000410000 */
[C---:B--2---:R-:W-:Y:S01]  /*11b0*/  FADD.FTZ R52, -R59.reuse, R48 ;  /* 0x000000303b347221 */ /* 0x044fe20000010100 */
[----:B------:R-:W-:Y:S01]  /*11c0*/  FADD.FTZ R53, -R59, R49 ;  /* 0x000000313b357221 */ /* 0x000fe20000010100 */
[----:B0-----:R-:W-:-:S04]  /*11d0*/  @!P2 IMAD.WIDE R48, R2, 0x4, R60 ;  /* 0x000000040230a825 */ /* 0x001fc800078e023c */
[C---:B------:R-:W-:Y:S01]  /*11e0*/  FMUL.FTZ R61, R57.reuse, R51 ;  /* 0x00000033393d7220 */ /* 0x040fe20000410000 */
[----:B------:R-:W-:Y:S01]  /*11f0*/  FMUL.FTZ R52, R57, R52 ;  /* 0x0000003439347220 */ /* 0x000fe20000410000 */
[-C--:B------:R-:W-:Y:S01]  /*1200*/  FFMA.FTZ R60, R21, R56.reuse, R13 ;  /* 0x00000038153c7223 */ /* 0x080fe2000001000d */
[----:B------:R-:W-:Y:S01]  /*1210*/  FADD.FTZ R59, -R59, R3 ;  /* 0x000000033b3b7221 */ /* 0x000fe20000010100 */
[----:B------:R0:W-:Y:S01]  /*1220*/  @!P2 STG.E desc[UR6][R48.64], R57 ;  /* 0x000000393000a986 */ /* 0x0001e2000c101906 */
[C---:B------:R-:W-:Y:S01]  /*1230*/  FMUL.FTZ R3, R57.reuse, R55 ;  /* 0x0000003739037220 */ /* 0x040fe20000410000 */
[-C--:B------:R-:W-:Y:S01]  /*1240*/  FFMA.FTZ R51, R26, R61.reuse, R10 ;  /* 0x0000003d1a337223 */ /* 0x080fe2000001000a */
[----:B------:R-:W-:Y:S01]  /*1250*/  FFMA.FTZ R55, R34, R61, R18 ;  /* 0x0000003d22377223 */ /* 0x000fe20000010012 */
[C---:B------:R-:W-:Y:S01]  /*1260*/  FMUL.FTZ R58, R57.reuse, R59 ;  /* 0x0000003b393a7220 */ /* 0x040fe20000410000 */
[----:B------:R-:W-:Y:S01]  /*1270*/  FMUL.FTZ R53, R57, R53 ;  /* 0x0000003539357220 */ /* 0x000fe20000410000 */
[----:B------:R-:W-:-:S02]  /*1280*/  FFMA.FTZ R56, R29, R56, R5 ;  /* 0x000000381d387223 */ /* 0x000fc40000010005 */
[----:B------:R-:W-:Y:S01]  /*1290*/  FFMA.FTZ R59, R27, R58, R11 ;  /* 0x0000003a1b3b7223 */ /* 0x000fe2000001000b */
[----:B0-----:R-:W-:Y:S01]  /*12a0*/  FFMA.FTZ R48, R20, R52, R12 ;  /* 0x0000003414307223 */ /* 0x001fe2000001000c */
[----:B------:R-:W-:Y:S01]  /*12b0*/  FFMA.FTZ R49, R35, R58, R19 ;  /* 0x0000003a23317223 */ /* 0x000fe20000010013 */
[----:B------:R-:W-:Y:S01]  /*12c0*/  FMUL.FTZ R58, R57, R50 ;  /* 0x00000032393a7220 */ /* 0x000fe20000410000 */
[----:B------:R-:W-:Y:S01]  /*12d0*/  FFMA.FTZ R57, R25, R54, R9 ;  /* 0x0000003619397223 */ /* 0x000fe20000010009 */
[----:B------:R-:W-:Y:S01]  /*12e0*/  FFMA.FTZ R52, R28, R52, R4 ;  /* 0x000000341c347223 */ /* 0x000fe20000010004 */
[----:B------:R-:W-:Y:S01]  /*12f0*/  F2FP.BF16.F32.PACK_AB R48, R60, R48 ;  /* 0x000000303c30723e */ /* 0x000fe200000010ff */
        /* <DEDUP_REMOVED lines=8> */
[-C--:B------:R-:W-:Y:S01]  /*1380*/  FFMA.FTZ R49, R22, R53.reuse, R14 ;  /* 0x0000003516317223 */ /* 0x080fe2000001000e */
[----:B------:R-:W-:Y:S01]  /*1390*/  F2FP.BF16.F32.PACK_AB R52, R56, R52 ;  /* 0x000000343834723e */ /* 0x000fe200000010ff */
[----:B------:R-:W-:Y:S01]  /*13a0*/  FFMA.FTZ R53, R30, R53, R6 ;  /* 0x000000351e357223 */ /* 0x000fe20000010006 */
[----:B------:R-:W-:Y:S01]  /*13b0*/  F2FP.BF16.F32.PACK_AB R54, R54, R57 ;  /* 0x000000393636723e */ /* 0x000fe200000010ff */
[----:B------:R-:W-:Y:S01]  /*13c0*/  FFMA.FTZ R3, R31, R3, R7 ;  /* 0x000000031f037223 */ /* 0x000fe20000010007 */
[----:B------:R-:W-:-:S02]  /*13d0*/  F2FP.BF16.F32.PACK_AB R49, R59, R49 ;  /* 0x000000313b31723e */ /* 0x000fc400000010ff */
[----:B------:R-:W1:Y:S02]  /*13e0*/  LDC.64 R58, c[0x0][0x380] ;  /* 0x0000e000ff3a7b82 */ /* 0x000e640000000a00 */
[----:B------:R-:W-:Y:S01]  /*13f0*/  F2FP.BF16.F32.PACK_AB R53, R3, R53 ;  /* 0x000000350335723e */ /* 0x000fe200000010ff */
[----:B0-----:R-:W-:-:S05]  /*1400*/  IMAD.WIDE.U32 R56, R0, 0x10, R60 ;  /* 0x0000001000387825 */ /* 0x001fca00078e003c */
[----:B------:R-:W0:Y:S01]  /*1410*/  LDC.64 R60, c[0x0][0x430] ;  /* 0x00010c00ff3c7b82 */ /* 0x000e220000000a00 */
[----:B------:R2:W-:Y:S01]  /*1420*/  STG.E.128 desc[UR6][R56.64], R48 ;  /* 0x0000003038007986 */ /* 0x0005e2000c101d06 */
[----:B-1----:R-:W-:-:S05]  /*1430*/  IMAD R2, R58, 0x4, R2 ;  /* 0x000000043a027824 */ /* 0x002fca00078e0202 */
[----:B------:R-:W-:Y:S01]  /*1440*/  ISETP.GE.AND P2, PT, R2, R59, PT ;  /* 0x0000003b0200720c */ /* 0x000fe20003f46270 */
[----:B0-----:R-:W-:-:S05]  /*1450*/  IMAD.WIDE.U32 R60, R0, 0x10, R60 ;  /* 0x00000010003c7825 */ /* 0x001fca00078e003c */
[----:B------:R2:W-:Y:S07]  /*1460*/  STG.E.128 desc[UR6][R60.64], R52 ;  /* 0x000000343c007986 */ /* 0x0005ee000c101d06 */
[----:B------:R-:W-:Y:S05]  /*1470*/  @!P2 BRA `(.L_x_1146) ;  /* 0xffffffec00bca947 */ /* 0x000fea000383ffff */
[----:B------:R-:W-:Y:S05]  /*1480*/  EXIT ;  /* 0x000000000000794d */ /* 0x000fea0003800000 */
.L_x_1145:
[----:B------:R-:W-:Y:S01]  /*1490*/  HFMA2 R59, -RZ, RZ, 0, 5.9604644775390625e-08 ;  /* 0x00000001ff3b7431 */ /* 0x000fe200000001ff */
[----:B------:R-:W-:Y:S01]  /*14a0*/  BSSY B0, `(.L_x_1147) ;  /* 0x0000007000007945 */ /* 0x000fe20003800000 */
[----:B------:R-:W-:Y:S02]  /*14b0*/  MOV R61, R58 ;  /* 0x0000003a003d7202 */ /* 0x000fe40000000f00 */
[----:B0-----:R-:W-:Y:S02]  /*14c0*/  MOV R53, 0x1f ;  /* 0x0000001f00357802 */ /* 0x001fe40000000f00 */
[----:B------:R-:W-:-:S07]  /*14d0*/  MOV R52, 0xffffffff ;  /* 0xffffffff00347802 */ /* 0x000fce0000000f00 */
[----:B------:R-:W-:Y:S05]  /*14e0*/  WARPSYNC.COLLECTIVE R52, `(.L_x_1148) ;  /* 0x0000000034087348 */ /* 0x000fea0003c00000 */
[----:B------:R0:W1:Y:S02]  /*14f0*/  SHFL.BFLY P4, R52, R61, R59, R53 ;  /* 0x0c00003b3d347389 */ /* 0x0000640000080035 */
[----:B01----:R-:W-:Y:S05]  /*1500*/  ENDCOLLECTIVE ;  /* 0x000000000000791b */ /* 0x003fea0003800000 */
.L_x_1148:
[----:B------:R-:W-:Y:S05]  /*1510*/  BSYNC B0 ;  /* 0x0000000000007941 */ /* 0x000fea0003800000 */
.L_x_1147:
[----:B------:R-:W-:Y:S01]  /*1520*/  FADD.FTZ R61, R58, R52 ;  /* 0x000000343a3d7221 */ /* 0x000fe20000010000 */
[----:B------:R-:W-:Y:S01]  /*1530*/  MOV R52, 0xffffffff ;  /* 0xffffffff00347802 */ /* 0x000fe20000000f00 */
[----:B------:R-:W-:Y:S02]  /*1540*/  IMAD.MOV.U32 R59, RZ, RZ, 0x2 ;  /* 0x00000002ff3b7424 */ /* 0x000fe400078e00ff */
[----:B------:R-:W-:-:S07]  /*1550*/  HFMA2 R53, -RZ, RZ, 0, 1.847743988037109375e-06 ;  /* 0x0000001fff357431 */ /* 0x000fce00000001ff */
[----:B------:R-:W-:Y:S05]  /*1560*/  WARPSYNC.COLLECTIVE R52, `(.L_x_1149) ;  /* 0x0000000034087348 */ /* 0x000fea0003c00000 */
[----:B------:R0:W1:Y:S02]  /*1570*/  SHFL.BFLY P4, R52, R61, R59, R53 ;  /* 0x0c00003b3d347389 */ /* 0x0000640000080035 */
[----:B01----:R-:W-:Y:S05]  /*1580*/  ENDCOLLECTIVE ;  /* 0x000000000000791b */ /* 0x003fea0003800000 */
.L_x_1149:
[----:B------:R-:W-:Y:S01]  /*1590*/  IMAD.MOV.U32 R59, RZ, RZ, 0x4 ;  /* 0x00000004ff3b7424 */ /* 0x000fe200078e00ff */
[----:B------:R-:W-:Y:S02]  /*15a0*/  MOV R60, R52 ;  /* 0x00000034003c7202 */ /* 0x000fe40000000f00 */
[----:B------:R-:W-:-:S03]  /*15b0*/  MOV R52, 0xffffffff ;  /* 0xffffffff00347802 */ /* 0x000fc60000000f00 */
[----:B------:R-:W-:-:S05]  /*15c0*/  FADD.FTZ R60, R61, R60 ;  /* 0x0000003c3d3c7221 */ /* 0x000fca0000010000 */
[----:B------:R-:W-:-:S07]  /*15d0*/  MOV R61, R60 ;  /* 0x0000003c003d7202 */ /* 0x000fce0000000f00 */
[----:B------:R-:W-:Y:S05]  /*15e0*/  WARPSYNC.COLLECTIVE R52, `(.L_x_1150) ;  /* 0x0000000034087348 */ /* 0x000fea0003c00000 */
[----:B------:R0:W1:Y:S02]  /*15f0*/  SHFL.BFLY P4, R52, R61, R59, R53 ;  /* 0x0c00003b3d347389 */ /* 0x0000640000080035 */
[----:B01----:R-:W-:Y:S05]  /*1600*/  ENDCOLLECTIVE ;  /* 0x000000000000791b */ /* 0x003fea0003800000 */
.L_x_1150:
[----:B------:R-:W-:Y:S01]  /*1610*/  HFMA2 R59, -RZ, RZ, 0, 4.76837158203125e-07 ;  /* 0x00000008ff3b7431 */ /* 0x000fe200000001ff */
[----:B------:R-:W-:Y:S01]  /*1620*/  MOV R57, R52 ;  /* 0x0000003400397202 */ /* 0x000fe20000000f00 */
[----:B------:R-:W-:-:S04]  /*1630*/  IMAD.MOV.U32 R52, RZ, RZ, -0x1 ;  /* 0xffffffffff347424 */ /* 0x000fc800078e00ff */
[----:B------:R-:W-:Y:S02]  /*1640*/  FADD.FTZ R57, R60, R57 ;  /* 0x000000393c397221 */ /* 0x000fe40000010000 */
[----:B------:R-:W0:Y:S03]  /*1650*/  LDC R60, c[0x0][0x400] ;  /* 0x00010000ff3c7b82 */ /* 0x000e260000000800 */
[----:B------:R-:W-:-:S07]  /*1660*/  MOV R61, R57 ;  /* 0x00000039003d7202 */ /* 0x000fce0000000f00 */
[----:B0-----:R-:W-:Y:S05]  /*1670*/  WARPSYNC.COLLECTIVE R52, `(.L_x_1151) ;  /* 0x0000000034087348 */ /* 0x001fea0003c00000 */
[----:B------:R1:W2:Y:S02]  /*1680*/  SHFL.BFLY P4, R52, R61, R59, R53 ;  /* 0x0c00003b3d347389 */ /* 0x0002a40000080035 */
[----:B012---:R-:W-:Y:S05]  /*1690*/  ENDCOLLECTIVE ;  /* 0x000000000000791b */ /* 0x007fea0003800000 */
.L_x_1151:
[----:B------:R-:W-:Y:S01]  /*16a0*/  HFMA2 R59, -RZ, RZ, 0, 9.5367431640625e-07 ;  /* 0x00000010ff3b7431 */ /* 0x000fe200000001ff */
[----:B------:R-:W-:Y:S02]  /*16b0*/  MOV R58, R52 ;  /* 0x00000034003a7202 */ /* 0x000fe40000000f00 */
[----:B------:R-:W-:-:S03]  /*16c0*/  MOV R52, 0xffffffff ;  /* 0xffffffff00347802 */ /* 0x000fc60000000f00 */
[----:B------:R-:W-:-:S05]  /*16d0*/  FADD.FTZ R57, R57, R58 ;  /* 0x0000003a39397221 */ /* 0x000fca0000010000 */
[----:B------:R-:W-:-:S07]  /*16e0*/  MOV R61, R57 ;  /* 0x00000039003d7202 */ /* 0x000fce0000000f00 */
[----:B------:R-:W-:Y:S05]  /*16f0*/  WARPSYNC.COLLECTIVE R52, `(.L_x_1152) ;  /* 0x0000000034087348 */ /* 0x000fea0003c00000 */
[----:B------:R0:W1:Y:S02]  /*1700*/  SHFL.BFLY P4, R52, R61, R59, R53 ;  /* 0x0c00003b3d347389 */ /* 0x0000640000080035 */
[----:B01----:R-:W-:Y:S05]  /*1710*/  ENDCOLLECTIVE ;  /* 0x000000000000791b */ /* 0x003fea0003800000 */
.L_x_1152:
        /* <DEDUP_REMOVED lines=25> */
.L_x_1153:
[----:B------:R-:W-:Y:S02]  /*18b0*/  IMAD.MOV.U32 R59, RZ, RZ, 0x2 ;  /* 0x00000002ff3b7424 */ /* 0x000fe400078e00ff */
[----:B------:R-:W-:Y:S01]  /*18c0*/  FADD.FTZ R57, R57, R52 ;  /* 0x0000003439397221 */ /* 0x000fe20000010000 */
[----:B------:R-:W-:-:S04]  /*18d0*/  MOV R52, 0xffffffff ;  /* 0xffffffff00347802 */ /* 0x000fc80000000f00 */
[----:B------:R-:W-:-:S07]  /*18e0*/  MOV R61, R57 ;  /* 0x00000039003d7202 */ /* 0x000fce0000000f00 */
[----:B------:R-:W-:Y:S05]  /*18f0*/  WARPSYNC.COLLECTIVE R52, `(.L_x_1154) ;  /* 0x0000000034087348 */ /* 0x000fea0003c00000 */
[----:B------:R0:W1:Y:S02]  /*1900*/  SHFL.BFLY P4, R52, R61, R59, R53 ;  /* 0x0c00003b3d347389 */ /* 0x0000640000080035 */
[----:B01----:R-:W-:Y:S05]  /*1910*/  ENDCOLLECTIVE ;  /* 0x000000000000791b */ /* 0x003fea0003800000 */
.L_x_1154:
[----:B------:R-:W-:Y:S01]  /*1920*/  HFMA2 R59, -RZ, RZ, 0, 2.384185791015625e-07 ;  /* 0x00000004ff3b7431 */ /* 0x000fe200000001ff */
[----:B------:R-:W-:Y:S01]  /*1930*/  MOV R61, R52 ;  /* 0x00000034003d7202 */ /* 0x000fe20000000f00 */
[----:B------:R-:W-:-:S04]  /*1940*/  IMAD.MOV.U32 R52, RZ, RZ, -0x1 ;  /* 0xffffffffff347424 */ /* 0x000fc800078e00ff */
[----:B------:R-:W-:-:S05]  /*1950*/  FADD.FTZ R57, R57, R61 ;  /* 0x0000003d39397221 */ /* 0x000fca0000010000 */
[----:B------:R-:W-:-:S07]  /*1960*/  MOV R61, R57 ;  /* 0x00000039003d7202 */ /* 0x000fce0000000f00 */
[----:B------:R-:W-:Y:S05]  /*1970*/  WARPSYNC.COLLECTIVE R52, `(.L_x_1155) ;  /* 0x0000000034087348 */ /* 0x000fea0003c00000 */
[----:B------:R0:W1:Y:S02]  /*1980*/  SHFL.BFLY P4, R52, R61, R59, R53 ;  /* 0x0c00003b3d347389 */ /* 0x0000640000080035 */
[----:B01----:R-:W-:Y:S05]  /*1990*/  ENDCOLLECTIVE ;  /* 0x000000000000791b */ /* 0x003fea0003800000 */
.L_x_1155:
[----:B------:R-:W-:Y:S01]  /*19a0*/  HFMA2 R59, -RZ, RZ, 0, 4.76837158203125e-07 ;  /* 0x00000008ff3b7431 */ /* 0x000fe200000001ff */
[----:B------:R-:W-:Y:S02]  /*19b0*/  MOV R61, R52 ;  /* 0x00000034003d7202 */ /* 0x000fe40000000f00 */
[----:B------:R-:W-:-:S03]  /*19c0*/  MOV R52, 0xffffffff ;  /* 0xffffffff00347802 */ /* 0x000fc60000000f00 */
[----:B------:R-:W-:-:S05]  /*19d0*/  FADD.FTZ R57, R57, R61 ;  /* 0x0000003d39397221 */ /* 0x000fca0000010000 */
[----:B------:R-:W-:-:S07]  /*19e0*/  MOV R61, R57 ;  /* 0x00000039003d7202 */ /* 0x000fce0000000f00 */
[----:B------:R-:W-:Y:S05]  /*19f0*/  WARPSYNC.COLLECTIVE R52, `(.L_x_1156) ;  /* 0x0000000034087348 */ /* 0x000fea0003c00000 */
[----:B------:R0:W1:Y:S02]  /*1a00*/  SHFL.BFLY P4, R52, R61, R59, R53 ;  /* 0x0c00003b3d347389 */ /* 0x0000640000080035 */
[----:B01----:R-:W-:Y:S05]  /*1a10*/  ENDCOLLECTIVE ;  /* 0x000000000000791b */ /* 0x003fea0003800000 */
.L_x_1156:
[----:B------:R-:W-:Y:S02]  /*1a20*/  HFMA2 R59, -RZ, RZ, 0, 9.5367431640625e-07 ;  /* 0x00000010ff3b7431 */ /* 0x000fe400000001ff */
[----:B------:R-:W-:Y:S01]  /*1a30*/  IMAD.MOV.U32 R61, RZ, RZ, R52 ;  /* 0x000000ffff3d7224 */ /* 0x000fe200078e0034 */
[----:B------:R-:W-:-:S03]  /*1a40*/  MOV R52, 0xffffffff ;  /* 0xffffffff00347802 */ /* 0x000fc60000000f00 */
[----:B------:R-:W-:-:S05]  /*1a50*/  FADD.FTZ R57, R57, R61 ;  /* 0x0000003d39397221 */ /* 0x000fca0000010000 */
[----:B------:R-:W-:-:S07]  /*1a60*/  MOV R61, R57 ;  /* 0x00000039003d7202 */ /* 0x000fce0000000f00 */
[----:B------:R-:W-:Y:S05]  /*1a70*/  WARPSYNC.COLLECTIVE R52, `(.L_x_1157) ;  /* 0x0000000034087348 */ /* 0x000fea0003c00000 */
[----:B------:R0:W1:Y:S02]  /*1a80*/  SHFL.BFLY P4, R52, R61, R59, R53 ;  /* 0x0c00003b3d347389 */ /* 0x0000640000080035 */
[----:B01----:R-:W-:Y:S05]  /*1a90*/  ENDCOLLECTIVE ;  /* 0x000000000000791b */ /* 0x003fea0003800000 */
.L_x_1157:
[----:B------:R-:W-:Y:S01]  /*1aa0*/  MOV R61, R52 ;  /* 0x00000034003d7202 */ /* 0x000fe20000000f00 */
[----:B------:R-:W-:Y:S06]  /*1ab0*/  BRA `(.L_x_1158) ;  /* 0xfffffff400747947 */ /* 0x000fec000383ffff */
.L_x_1159:
        /* <DEDUP_REMOVED lines=12> */
.L_x_5932:


//--------------------- .text._ZN10layer_norm31ln_parallel_residual_fwd_kernelINS_13Kernel_traitsIf13__nv_bfloat16S2_S2_fjLj256ELj1ELj4ELj1ELj16ENS_18Kernel_traits_baseILj256EfS2_S2_S2_fjLj128EEEEELb0ELb1ELb0EEEvNS_9FwdParamsE --------------------------
	.section	.text._ZN10layer_norm31ln_parallel_residual_fwd_kernelINS_13Kernel_traitsIf13__nv_bfloat16S2_S2_fjLj256ELj1ELj4ELj1ELj16ENS_18Kernel_traits_baseILj256EfS2_S2_S2_fjLj128EEEEELb0ELb1ELb0EEEvNS_9FwdParamsE,"ax",@progbits
	.align	128
        .global         _ZN10layer_norm31ln_parallel_residual_fwd_kernelINS_13Kernel_traitsIf13__nv_bfloat16S2_S2_fjLj256ELj1ELj4ELj1ELj16ENS_18Kernel_traits_baseILj256EfS2_S2_S2_fjLj128EEEEELb0ELb1ELb0EEEvNS_9FwdParamsE
        .type           _ZN10layer_norm31ln_parallel_residual_fwd_kernelINS_13Kernel_traitsIf13__nv_bfloat16S2_S2_fjLj256ELj1ELj4ELj1ELj16ENS_18Kernel_traits_baseILj256EfS2_S2_S2_fjLj128EEEEELb0ELb1ELb0EEEvNS_9FwdParamsE,@function
        .size           _ZN10layer_norm31ln_parallel_residual_fwd_kernelINS_13Kernel_traitsIf13__nv_bfloat16S2_S2_fjLj256ELj1ELj4ELj1ELj16ENS_18Kernel_traits_baseILj256EfS2_S2_S2_fjLj128EEEEELb0ELb1ELb0EEEvNS_9FwdParamsE,(.L_x_5933 - _ZN10layer_norm31ln_parallel_residual_fwd_kernelINS_13Kernel_traitsIf13__nv_bfloat16S2_S2_fjLj256ELj1ELj4ELj1ELj16ENS_18Kernel_traits_baseILj256EfS2_S2_S2_fjLj128EEEEELb0ELb1ELb0EEEvNS_9FwdParamsE)
        .other          _ZN10layer_norm31ln_parallel_residual_fwd_kernelINS_13Kernel_traitsIf13__nv_bfloat16S2_S2_fjLj256ELj1ELj4ELj1ELj16ENS_18Kernel_traits_baseILj256EfS2_S2_S2_fjLj128EEEEELb0ELb1ELb0EEEvNS_9FwdParamsE,@"STO_CUDA_ENTRY STV_DEFAULT"
_ZN10layer_norm31ln_parallel_residual_fwd_kernelINS_13Kernel_traitsIf13__nv_bfloat16S2_S2_fjLj256ELj1ELj4ELj1ELj16ENS_18Kernel_traits_baseILj256EfS2_S2_S2_fjLj128EEEEELb0ELb1ELb0EEEvNS_9FwdParamsE:
.text._ZN10layer_norm31ln_parallel_residual_fwd_kernelINS_13Kernel_traitsIf13__nv_bfloat16S2_S2_fjLj256ELj1ELj4ELj1ELj16ENS_18Kernel_traits_baseILj256EfS2_S2_S2_fjLj128EEEEELb0ELb1ELb0EEEvNS_9FwdParamsE:
        /* <DEDUP_REMOVED lines=19> */
[----:B------:R-:W-:Y:S02]  /*0130*/  CS2R R8, SRZ ;  /* 0x0000000000087805 */ /* 0x000fe4000001ff00 */
[----:B------:R-:W-:Y:S02]  /*0140*/  CS2R R14, SRZ ;  /* 0x00000000000e7805 */ /* 0x000fe4000001ff00 */
[----:B------:R-:W-:Y:S02]  /*0150*/  CS2R R12, SRZ ;  /* 0x00000000000c7805 */ /* 0x000fe4000001ff00 */
[----:B0-----:R-:W-:-:S04]  /*0160*/  ISETP.NE.U32.AND P0, PT, RZ, UR4, PT ;  /* 0x00000004ff007c0c */ /* 0x001fc8000bf05070 */
[----:B------:R-:W-:Y:S01]  /*0170*/  ISETP.NE.AND.EX P0, PT, RZ, UR5, PT, P0 ;  /* 0x00000005ff007c0c */ /* 0x000fe2000bf05300 */
[----:B-1----:R-:W-:-:S05]  /*0180*/  IMAD.WIDE.U32 R4, R0, 0x20, R4 ;  /* 0x0000002000047825 */ /* 0x002fca00078e0004 */
[----:B------:R0:W5:Y:S04]  /*0190*/  LDG.E.128 R16, desc[UR6][R4.64] ;  /* 0x0000000604107981 */ /* 0x000168000c1e1d00 */
[----:B------:R0:W5:Y:S03]  /*01a0*/  LDG.E.128 R20, desc[UR6][R4.64+0x10] ;  /* 0x0000100604147981 */ /* 0x000166000c1e1d00 */
[----:B------:R-:W1:Y:S02]  /*01b0*/  @P0 LDC.64 R6, c[0x0][0x438] ;  /* 0x00010e00ff060b82 */ /* 0x000e640000000a00 */
[----:B-1----:R-:W-:-:S05]  /*01c0*/  @P0 IMAD.WIDE.U32 R6, R0, 0x20, R6 ;  /* 0x0000002000060825 */ /* 0x002fca00078e0006 */
[----:B------:R0:W5:Y:S04]  /*01d0*/  @P0 LDG.E.128 R8, desc[UR6][R6.64] ;  /* 0x0000000606080981 */ /* 0x000168000c1e1d00 */
[----:B------:R0:W5:Y:S02]  /*01e0*/  @P0 LDG.E.128 R12, desc[UR6][R6.64+0x10] ;  /* 0x00001006060c0981 */ /* 0x000164000c1e1d00 */
.L_x_1161:
[----:B------:R-:W-:Y:S05]  /*01f0*/  BSYNC.RECONVERGENT B0 ;  /* 0x0000000000007941 */ /* 0x000fea0003800200 */
.L_x_1160:
        /* <DEDUP_REMOVED lines=13> */
.L_x_1171:
        /* <DEDUP_REMOVED lines=28> */
[----:B------:R-:W-:Y:S01]  /*0490*/  SHF.L.U32 R32, R4, 0x10, RZ ;  /* 0x0000001004207819 */ /* 0x000fe200000006ff */
[----:B------:R-:W-:Y:S01]  /*04a0*/  IMAD.U32 R43, R29, 0x10000, RZ ;  /* 0x000100001d2b7824 */ /* 0x000fe200078e00ff */
[----:B------:R-:W-:Y:S01]  /*04b0*/  SHF.L.U32 R35, R28, 0x10, RZ ;  /* 0x000000101c237819 */ /* 0x000fe200000006ff */
[----:B------:R-:W-:Y:S01]  /*04c0*/  IMAD.U32 R37, R37, 0x10000, RZ ;  /* 0x0001000025257824 */ /* 0x000fe200078e00ff */
[C---:B------:R-:W-:Y:S02]  /*04d0*/  SHF.L.U32 R34, R5.reuse, 0x10, RZ ;  /* 0x0000001005227819 */ /* 0x040fe400000006ff */
[----:B------:R-:W-:Y:S02]  /*04e0*/  PRMT R33, R4, 0x7632, R33 ;  /* 0x0000763204217816 */ /* 0x000fe40000000021 */
[C---:B------:R-:W-:Y:S02]  /*04f0*/  PRMT R4, R6.reuse, 0x7632, R4 ;  /* 0x0000763206047816 */ /* 0x040fe40000000004 */
[----:B------:R-:W-:Y:S01]  /*0500*/  SHF.L.U32 R42, R6, 0x10, RZ ;  /* 0x00000010062a7819 */ /* 0x000fe200000006ff */
[----:B------:R-:W-:Y:S01]  /*0510*/  FADD.FTZ R6, R32, R35 ;  /* 0x0000002320067221 */ /* 0x000fe20000010000 */
[----:B------:R-:W-:Y:S01]  /*0520*/  FADD.FTZ R32, R34, R43 ;  /* 0x0000002b22207221 */ /* 0x000fe20000010000 */
[----:B------:R-:W-:Y:S01]  /*0530*/  PRMT R34, R28, 0x7632, R34 ;  /* 0x000076321c227816 */ /* 0x000fe20000000022 */
[----:B------:R-:W-:Y:S01]  /*0540*/  IMAD.U32 R35, R30, 0x10000, RZ ;  /* 0x000100001e237824 */ /* 0x000fe200078e00ff */
[----:B------:R-:W-:Y:S01]  /*0550*/  PRMT R41, R5, 0x7632, R41 ;  /* 0x0000763205297816 */ /* 0x000fe20000000029 */
[----:B------:R-:W-:Y:S01]  /*0560*/  IMAD.U32 R4, R4, 0x10000, RZ ;  /* 0x0001000004047824 */ /* 0x000fe200078e00ff */
[C---:B------:R-:W-:Y:S01]  /*0570*/  PRMT R5, R7.reuse, 0x7632, R5 ;  /* 0x0000763207057816 */ /* 0x040fe20000000005 */
[----:B------:R-:W-:Y:S01]  /*0580*/  IMAD.U32 R34, R34, 0x10000, RZ ;  /* 0x0001000022227824 */ /* 0x000fe200078e00ff */
[----:B------:R-:W-:-:S02]  /*0590*/  SHF.L.U32 R46, R7, 0x10, RZ ;  /* 0x00000010072e7819 */ /* 0x000fc400000006ff */
[----:B------:R-:W-:Y:S02]  /*05a0*/  PRMT R7, R29, 0x7632, R7 ;  /* 0x000076321d077816 */ /* 0x000fe40000000007 */
[----:B------:R-:W-:Y:S01]  /*05b0*/  SHF.L.U32 R45, R33, 0x10, RZ ;  /* 0x00000010212d7819 */ /* 0x000fe200000006ff */
[--C-:B------:R-:W-:Y:S01]  /*05c0*/  FADD.FTZ R33, R42, R35.reuse ;  /* 0x000000232a217221 */ /* 0x100fe20000010000 */
[----:B------:R-:W-:Y:S02]  /*05d0*/  SHF.L.U32 R41, R41, 0x10, RZ ;  /* 0x0000001029297819 */ /* 0x000fe400000006ff */
[----:B------:R-:W-:Y:S01]  /*05e0*/  SHF.L.U32 R44, R7, 0x10, RZ ;  /* 0x00000010072c7819 */ /* 0x000fe200000006ff */
[----:B------:R-:W-:Y:S01]  /*05f0*/  FADD.FTZ R45, R45, R34 ;  /* 0x000000222d2d7221 */ /* 0x000fe20000010000 */
[----:B------:R-:W-:Y:S02]  /*0600*/  SHF.L.U32 R43, R31, 0x10, RZ ;  /* 0x000000101f2b7819 */ /* 0x000fe400000006ff */
[----:B------:R-:W-:Y:S01]  /*0610*/  PRMT R35, R30, 0x7632, R35 ;  /* 0x000076321e237816 */ /* 0x000fe20000000023 */
[----:B------:R-:W-:Y:S01]  /*0620*/  FADD.FTZ R44, R41, R44 ;  /* 0x0000002c292c7221 */ /* 0x000fe20000010000 */
[----:B------:R-:W-:Y:S01]  /*0630*/  PRMT R34, R31, 0x7632, R34 ;  /* 0x000076321f227816 */ /* 0x000fe20000000022 */
[----:B------:R-:W-:Y:S01]  /*0640*/  FADD.FTZ R7, R46, R43 ;  /* 0x0000002b2e077221 */ /* 0x000fe20000010000 */
[----:B------:R-:W-:-:S02]  /*0650*/  SHF.L.U32 R41, R35, 0x10, RZ ;  /* 0x0000001023297819 */ /* 0x000fc400000006ff */
        /* <DEDUP_REMOVED lines=18> */
[----:B------:R-:W-:Y:S01]  /*0780*/  F2FP.BF16.F32.PACK_AB R34, R41, R6 ;  /* 0x000000062922723e */ /* 0x000fe200000010ff */
[----:B------:R-:W-:-:S02]  /*0790*/  FADD.FTZ R45, R45, R32 ;  /* 0x000000202d2d7221 */ /* 0x000fc40000010000 */
[----:B------:R-:W-:Y:S02]  /*07a0*/  F2FP.BF16.F32.PACK_AB R33, R44, R5 ;  /* 0x000000052c21723e */ /* 0x000fe400000010ff */
[----:B------:R-:W-:Y:S02]  /*07b0*/  F2FP.BF16.F32.PACK_AB R35, R40, R7 ;  /* 0x000000072823723e */ /* 0x000fe400000010ff */
[----:B------:R-:W-:Y:S01]  /*07c0*/  F2FP.BF16.F32.PACK_AB R32, R45, R4 ;  /* 0x000000042d20723e */ /* 0x000fe200000010ff */
[----:B------:R-:W-:Y:S06]  /*07d0*/  BRA `(.L_x_1166) ;  /* 0x0000000400407947 */ /* 0x000fec0003800000 */
.L_x_1165:
[----:B------:R-:W-:Y:S01]  /*07e0*/  PRMT R37, R5, 0x7632, R37 ;  /* 0x0000763205257816 */ /* 0x000fe20000000025 */
[----:B------:R-:W-:Y:S01]  /*07f0*/  IMAD.U32 R39, R29, 0x10000, RZ ;  /* 0x000100001d277824 */ /* 0x000fe200078e00ff */
[----:B------:R-:W-:Y:S01]  /*0800*/  SHF.L.U32 R38, R5, 0x10, RZ ;  /* 0x0000001005267819 */ /* 0x000fe200000006ff */
[----:B------:R-:W-:Y:S01]  /*0810*/  IMAD.U32 R34, R34, 0x10000, RZ ;  /* 0x0001000022227824 */ /* 0x000fe200078e00ff */
[C---:B------:R-:W-:Y:S01]  /*0820*/  PRMT R33, R4.reuse, 0x7632, R33 ;  /* 0x0000763204217816 */ /* 0x040fe20000000021 */
[----:B------:R-:W-:Y:S01]  /*0830*/  IMAD.U32 R4, R4, 0x10000, RZ ;  /* 0x0001000004047824 */ /* 0x000fe200078e00ff */
[----:B------:R-:W-:Y:S02]  /*0840*/  SHF.L.U32 R5, R28, 0x10, RZ ;  /* 0x000000101c057819 */ /* 0x000fe400000006ff */
[----:B------:R-:W-:Y:S02]  /*0850*/  PRMT R35, R6, 0x7632, R35 ;  /* 0x0000763206237816 */ /* 0x000fe40000000023 */
[----:B------:R-:W-:Y:S01]  /*0860*/  PRMT R40, R7, 0x7632, R40 ;  /* 0x0000763207287816 */ /* 0x000fe20000000028 */
[----:B------:R-:W-:Y:S01]  /*0870*/  FADD.FTZ R4, R4, R5 ;  /* 0x0000000504047221 */ /* 0x000fe20000010000 */
[----:B------:R-:W-:Y:S01]  /*0880*/  FADD.FTZ R5, R38, R39 ;  /* 0x0000002726057221 */ /* 0x000fe20000010000 */
[----:B------:R-:W-:-:S02]  /*0890*/  PRMT R38, R29, 0x7632, R38 ;  /* 0x000076321d267816 */ /* 0x000fc40000000026 */
[----:B------:R-:W-:Y:S01]  /*08a0*/  SHF.L.U32 R6, R6, 0x10, RZ ;  /* 0x0000001006067819 */ /* 0x000fe200000006ff */
[----:B------:R-:W-:Y:S01]  /*08b0*/  IMAD.U32 R39, R40, 0x10000, RZ ;  /* 0x0001000028277824 */ /* 0x000fe200078e00ff */
[----:B------:R-:W-:Y:S02]  /*08c0*/  SHF.L.U32 R44, R38, 0x10, RZ ;  /* 0x00000010262c7819 */ /* 0x000fe400000006ff */
[----:B------:R-:W-:Y:S02]  /*08d0*/  SHF.L.U32 R43, R30, 0x10, RZ ;  /* 0x000000101e2b7819 */ /* 0x000fe400000006ff */
[----:B------:R-:W-:Y:S02]  /*08e0*/  SHF.L.U32 R7, R7, 0x10, RZ ;  /* 0x0000001007077819 */ /* 0x000fe400000006ff */
[----:B------:R-:W-:Y:S01]  /*08f0*/  SHF.L.U32 R45, R41, 0x10, RZ ;  /* 0x00000010292d7819 */ /* 0x000fe200000006ff */
[----:B------:R-:W-:Y:S01]  /*0900*/  FADD.FTZ R6, R6, R43 ;  /* 0x0000002b06067221 */ /* 0x000fe20000010000 */
[----:B------:R-:W-:-:S02]  /*0910*/  SHF.L.U32 R32, R32, 0x10, RZ ;  /* 0x0000001020207819 */ /* 0x000fc400000006ff */
        /* <DEDUP_REMOVED lines=14> */
.L_x_1164:
[----:B------:R-:W-:Y:S05]  /*0a00*/  @!P2 BRA `(.L_x_1167) ;  /* 0x000000000084a947 */ /* 0x000fea0003800000 */
[----:B-----5:R-:W-:Y:S01]  /*0a10*/  PRMT R33, R5, 0x7632, R33 ;  /* 0x0000763205217816 */ /* 0x020fe20000000021 */
[----:B------:R-:W-:Y:S01]  /*0a20*/  IMAD.U32 R44, R39, 0x10000, RZ ;  /* 0x00010000272c7824 */ /* 0x000fe200078e00ff */
[----:B------:R-:W-:Y:S02]  /*0a30*/  SHF.L.U32 R35, R5, 0x10, RZ ;  /* 0x0000001005237819 */ /* 0x000fe400000006ff */
[C---:B------:R-:W-:Y:S01]  /*0a40*/  PRMT R32, R4.reuse, 0x7632, R32 ;  /* 0x0000763204207816 */ /* 0x040fe20000000020 */
[----:B------:R-:W-:Y:S01]  /*0a50*/  IMAD.U32 R4, R4, 0x10000, RZ ;  /* 0x0001000004047824 */ /* 0x000fe200078e00ff */
[----:B------:R-:W-:Y:S02]  /*0a60*/  SHF.L.U32 R5, R24, 0x10, RZ ;  /* 0x0000001018057819 */ /* 0x000fe400000006ff */
[C---:B------:R-:W-:Y:S02]  /*0a70*/  PRMT R34, R6.reuse, 0x7632, R34 ;  /* 0x0000763206227816 */ /* 0x040fe40000000022 */
[----:B------:R-:W-:Y:S01]  /*0a80*/  SHF.L.U32 R41, R6, 0x10, RZ ;  /* 0x0000001006297819 */ /* 0x000fe200000006ff */
[----:B------:R-:W-:Y:S01]  /*0a90*/  IMAD.U32 R6, R25, 0x10000, RZ ;  /* 0x0001000019067824 */ /* 0x000fe200078e00ff */
[----:B------:R-:W-:Y:S01]  /*0aa0*/  SHF.L.U32 R42, R26, 0x10, RZ ;  /* 0x000000101a2a7819 */ /* 0x000fe200000006ff */
[----:B------:R-:W-:Y:S01]  /*0ab0*/  FADD.FTZ R4, R4, R5 ;  /* 0x0000000504047221 */ /* 0x000fe20000010000 */
[----:B------:R-:W-:Y:S01]  /*0ac0*/  PRMT R43, R7, 0x7632, R43 ;  /* 0x00007632072b7816 */ /* 0x000fe2000000002b */
[----:B------:R-:W-:Y:S01]  /*0ad0*/  FADD.FTZ R5, R35, R6 ;  /* 0x0000000623057221 */ /* 0x000fe20000010000 */
[----:B------:R-:W-:Y:S01]  /*0ae0*/  SHF.L.U32 R45, R40, 0x10, RZ ;  /* 0x00000010282d7819 */ /* 0x000fe200000006ff */
[----:B------:R-:W-:Y:S01]  /*0af0*/  FADD.FTZ R6, R41, R42 ;  /* 0x0000002a29067221 */ /* 0x000fe20000010000 */
        /* <DEDUP_REMOVED lines=18> */
.L_x_1167:
        /* <DEDUP_REMOVED lines=12> */
.L_x_1166:
[----:B------:R-:W0:Y:S02]  /*0ce0*/  @P0 LDC.64 R38, c[0x0][0x3a8] ;  /* 0x0000ea00ff260b82 */ /* 0x000e240000000a00 */
[----:B0-----:R-:W-:-:S05]  /*0cf0*/  @P0 IMAD.WIDE.U32 R38, R36, 0x10, R38 ;  /* 0x0000001024260825 */ /* 0x001fca00078e0026 */
[----:B------:R0:W-:Y:S02]  /*0d00*/  @P0 STG.E.128 desc[UR6][R38.64], R32 ;  /* 0x0000002026000986 */ /* 0x0001e4000c101d06 */
.L_x_1163:
[----:B------:R-:W-:Y:S05]  /*0d10*/  BSYNC.RECONVERGENT B0 ;  /* 0x0000000000007941 */ /* 0x000fea0003800200 */
.L_x_1162:
        /* <DEDUP_REMOVED lines=54> */
.L_x_1183:
        /* <DEDUP_REMOVED lines=14> */
[----:B-1----:R-:W-:-:S05]  /*1160*/  FSEL R47, R47, RZ, !P3 ;  /* 0x000000ff2f2f7208 */ /* 0x002fca0005800000 */
[--C-:B------:R-:W-:Y:S01]  /*1170*/  FADD.FTZ R46, R4, -R47.reuse ;  /* 0x8000002f042e7221 */ /* 0x100fe20000010000 */
[--C-:B------:R-:W-:Y:S01]  /*1180*/  FADD.FTZ R48, R45, -R47.reuse ;  /* 0x8000002f2d307221 */ /* 0x100fe20000010000 */
        /* <DEDUP_REMOVED lines=12> */
[----:B------:R-:W1:Y:S01]  /*1250*/  LDC.64 R42, c[0x0][0x428] ;  /* 0x00010a00ff2a7b82 */ /* 0x000e620000000a00 */
[C---:B0-----:R-:W-:Y:S01]  /*1260*/  FMUL.FTZ R51, R37.reuse, R38 ;  /* 0x0000002625337220 */ /* 0x041fe20000410000 */
[----:B------:R-:W-:Y:S01]  /*1270*/  FMUL.FTZ R50, R37, R50 ;  /* 0x0000003225327220 */ /* 0x000fe20000410000 */
[----:B-----5:R-:W-:Y:S01]  /*1280*/  FFMA.FTZ R38, R20, R39, R12 ;  /* 0x0000002714267223 */ /* 0x020fe2000001000c */
[----:B------:R-:W-:Y:S01]  /*1290*/  FFMA.FTZ R37, R21, R52, R13 ;  /* 0x0000003415257223 */ /* 0x000fe2000001000d */
[----:B------:R-:W-:Y:S01]  /*12a0*/  FFMA.FTZ R39, R22, R51, R14 ;  /* 0x0000003316277223 */ /* 0x000fe2000001000e */
[----:B------:R-:W-:Y:S01]  /*12b0*/  FFMA.FTZ R50, R23, R50, R15 ;  /* 0x0000003217327223 */ /* 0x000fe2000001000f */
[----:B------:R-:W-:Y:S01]  /*12c0*/  FFMA.FTZ R48, R19, R48, R11 ;  /* 0x0000003013307223 */ /* 0x000fe2000001000b */
[----:B------:R-:W-:Y:S01]  /*12d0*/  FFMA.FTZ R47, R16, R47, R8 ;  /* 0x0000002f102f7223 */ /* 0x000fe20000010008 */
[----:B------:R-:W-:Y:S01]  /*12e0*/  F2FP.BF16.F32.PACK_AB R38, R37, R38 ;  /* 0x000000262526723e */ /* 0x000fe200000010ff */
[----:B------:R-:W-:Y:S01]  /*12f0*/  FFMA.FTZ R37, R18, R49, R10 ;  /* 0x0000003112257223 */ /* 0x000fe2000001000a */
[----:B------:R-:W-:Y:S01]  /*1300*/  FFMA.FTZ R46, R17, R46, R9 ;  /* 0x0000002e112e7223 */ /* 0x000fe20000010009 */
[----:B------:R-:W-:-:S03]  /*1310*/  F2FP.BF16.F32.PACK_AB R39, R50, R39 ;  /* 0x000000273227723e */ /* 0x000fc600000010ff */
[----:B------:R-:W-:Y:S01]  /*1320*/  F2FP.BF16.F32.PACK_AB R37, R48, R37 ;  /* 0x000000253025723e */ /* 0x000fe200000010ff */
[----:B-1----:R-:W-:Y:S01]  /*1330*/  IMAD.WIDE.U32 R42, R36, 0x10, R42 ;  /* 0x00000010242a7825 */ /* 0x002fe200078e002a */
[----:B------:R-:W-:-:S05]  /*1340*/  F2FP.BF16.F32.PACK_AB R36, R46, R47 ;  /* 0x0000002f2e24723e */ /* 0x000fca00000010ff */
[----:B------:R2:W-:Y:S02]  /*1350*/  STG.E.128 desc[UR6][R42.64], R36 ;  /* 0x000000242a007986 */ /* 0x0005e4000c101d06 */
.L_x_1170:
[----:B------:R-:W-:Y:S05]  /*1360*/  BSYNC.RECONVERGENT B0 ;  /* 0x0000000000007941 */ /* 0x000fea0003800200 */
.L_x_1169:
[----:B-12---:R-:W1:Y:S02]  /*1370*/  LDC.64 R36, c[0x0][0x380] ;  /* 0x0000e000ff247b82 */ /* 0x006e640000000a00 */
[----:B-1----:R-:W-:-:S05]  /*1380*/  IMAD R3, R36, 0x4, R3 ;  /* 0x0000000424037824 */ /* 0x002fca00078e0203 */
[----:B------:R-:W-:-:S13]  /*1390*/  ISETP.GE.AND P2, PT, R3, R37, PT ;  /* 0x000000250300720c */ /* 0x000fda0003f46270 */
[----:B------:R-:W-:Y:S05]  /*13a0*/  @!P2 BRA `(.L_x_1171) ;  /* 0xffffffec00c8a947 */ /* 0x000fea000383ffff */
[----:B------:R-:W-:Y:S05]  /*13b0*/  EXIT ;  /* 0x000000000000794d */ /* 0x000fea0003800000 */
.L_x_1168:
[----:B------:R-:W-:Y:S01]  /*13c0*/  HFMA2 R43, -RZ, RZ, 0, 5.9604644775390625e-08 ;  /* 0x00000001ff2b7431 */ /* 0x000fe200000001ff */
[----:B------:R-:W-:Y:S01]  /*13d0*/  BSSY B0, `(.L_x_1172) ;  /* 0x0000007000007945 */ /* 0x000fe20003800000 */
[----:B------:R-:W-:Y:S01]  /*13e0*/  MOV R53, R37 ;  /* 0x0000002500357202 */ /* 0x000fe20000000f00 */
[----:B------:R-:W-:Y:S01]  /*13f0*/  IMAD.MOV.U32 R38, RZ, RZ, -0x1 ;  /* 0xffffffffff267424 */ /* 0x000fe200078e00ff */
[----:B------:R-:W-:-:S07]  /*1400*/  MOV R39, 0x1f ;  /* 0x0000001f00277802 */ /* 0x000fce0000000f00 */
[----:B-----5:R-:W-:Y:S05]  /*1410*/  WARPSYNC.COLLECTIVE R38, `(.L_x_1173) ;  /* 0x0000000026087348 */ /* 0x020fea0003c00000 */
[----:B------:R0:W1:Y:S02]  /*1420*/  SHFL.BFLY P5, R52, R53, R43, R39 ;  /* 0x0c00002b35347389 */ /* 0x00006400000a0027 */
[----:B01---5:R-:W-:Y:S05]  /*1430*/  ENDCOLLECTIVE ;  /* 0x000000000000791b */ /* 0x023fea0003800000 */
.L_x_1173:
[----:B------:R-:W-:Y:S05]  /*1440*/  BSYNC B0 ;  /* 0x0000000000007941 */ /* 0x000fea0003800000 */
.L_x_1172:
[----:B------:R-:W-:Y:S01]  /*1450*/  MOV R38, R52 ;  /* 0x0000003400267202 */ /* 0x000fe20000000f00 */
[----:B------:R-:W-:Y:S02]  /*1460*/  HFMA2 R43, -RZ, RZ, 0, 1.1920928955078125e-07 ;  /* 0x00000002ff2b7431 */ /* 0x000fe400000001ff */
[----:B------:R-:W-:Y:S02]  /*1470*/  IMAD.MOV.U32 R39, RZ, RZ, 0x1f ;  /* 0x0000001fff277424 */ /* 0x000fe400078e00ff */
[----:B------:R-:W-:Y:S01]  /*1480*/  FADD.FTZ R46, R37, R38 ;  /* 0x00000026252e7221 */ /* 0x000fe20000010000 */
[----:B------:R-:W-:-:S04]  /*1490*/  MOV R38, 0xffffffff ;  /* 0xffffffff00267802 */ /* 0x000fc80000000f00 */
[----:B------:R-:W-:-:S07]  /*14a0*/  MOV R53, R46 ;  /* 0x0000002e00357202 */ /* 0x000fce0000000f00 */
[----:B------:R-:W-:Y:S05]  /*14b0*/  WARPSYNC.COLLECTIVE R38, `(.L_x_1174) ;  /* 0x0000000026087348 */ /* 0x000fea0003c00000 */
[----:B------:R0:W1:Y:S02]  /*14c0*/  SHFL.BFLY P5, R52, R53, R43, R39 ;  /* 0x0c00002b35347389 */ /* 0x00006400000a0027 */
[----:B01----:R-:W-:Y:S05]  /*14d0*/  ENDCOLLECTIVE ;  /* 0x000000000000791b */ /* 0x003fea0003800000 */
.L_x_1174:
[----:B------:R-:W-:Y:S01]  /*14e0*/  IMAD.MOV.U32 R43, RZ, RZ, 0x4 ;  /* 0x00000004ff2b7424 */ /* 0x000fe200078e00ff */
[----:B------:R-:W-:-:S05]  /*14f0*/  MOV R47, R52 ;  /* 0x00000034002f7202 */ /* 0x000fca0000000f00 */
[----:B------:R-:W-:-:S05]  /*1500*/  FADD.FTZ R48, R46, R47 ;  /* 0x0000002f2e307221 */ /* 0x000fca0000010000 */
[----:B------:R-:W-:-:S07]  /*1510*/  MOV R53, R48 ;  /* 0x0000003000357202 */ /* 0x000fce0000000f00 */
[----:B------:R-:W-:Y:S05]  /*1520*/  WARPSYNC.COLLECTIVE R38, `(.L_x_1175) ;  /* 0x0000000026087348 */ /* 0x000fea0003c00000 */
[----:B------:R0:W1:Y:S02]  /*1530*/  SHFL.BFLY P5, R52, R53, R43, R39 ;  /* 0x0c00002b35347389 */ /* 0x00006400000a0027 */
[----:B01----:R-:W-:Y:S05]  /*1540*/  ENDCOLLECTIVE ;  /* 0x000000000000791b */ /* 0x003fea0003800000 */
.L_x_1175:
[----:B------:R-:W-:Y:S01]  /*1550*/  HFMA2 R43, -RZ, RZ, 0, 4.76837158203125e-07 ;  /* 0x00000008ff2b7431 */ /* 0x000fe200000001ff */
[----:B------:R-:W-:-:S05]  /*1560*/  MOV R47, R52 ;  /* 0x00000034002f7202 */ /* 0x000fca0000000f00 */
[----:B------:R-:W-:-:S05]  /*1570*/  FADD.FTZ R49, R48, R47 ;  /* 0x0000002f30317221 */ /* 0x000fca0000010000 */
[----:B------:R-:W-:-:S07]  /*1580*/  MOV R53, R49 ;  /* 0x0000003100357202 */ /* 0x000fce0000000f00 */
[----:B------:R-:W-:Y:S05]  /*1590*/  WARPSYNC.COLLECTIVE R38, `(.L_x_1176) ;  /* 0x0000000026087348 */ /* 0x000fea0003c00000 */
[----:B------:R0:W1:Y:S02]  /*15a0*/  SHFL.BFLY P5, R52, R53, R43, R39 ;  /* 0x0c00002b35347389 */ /* 0x00006400000a0027 */
[----:B01----:R-:W-:Y:S05]  /*15b0*/  ENDCOLLECTIVE ;  /* 0x000000000000791b */ /* 0x003fea0003800000 */
.L_x_1176:
        /* <DEDUP_REMOVED lines=8> */
.L_x_1177:
        /* <DEDUP_REMOVED lines=22> */
[----:B------:R-:W-:-:S05]  /*17a0*/  FSEL R37, R37, RZ, !P2 ;  /* 0x000000ff25257208 */ /* 0x000fca0005000000 */
[----:B------:R-:W-:-:S07]  /*17b0*/  IMAD.MOV.U32 R53, RZ, RZ, R37 ;  /* 0x000000ffff357224 */ /* 0x000fce00078e0025 */
[----:B------:R-:W-:Y:S05]  /*17c0*/  WARPSYNC.COLLECTIVE R38, `(.L_x_1178) ;  /* 0x0000000026087348 */ /* 0x000fea0003c00000 */
[----:B------:R0:W1:Y:S02]  /*17d0*/  SHFL.BFLY P5, R52, R53, R43, R39 ;  /* 0x0c00002b35347389 */ /* 0x00006400000a0027 */
[----:B01----:R-:W-:Y:S05]  /*17e0*/  ENDCOLLECTIVE ;  /* 0x000000000000791b */ /* 0x003fea0003800000 */
.L_x_1178:
[----:B------:R-:W-:Y:S01]  /*17f0*/  HFMA2 R43, -RZ, RZ, 0, 1.1920928955078125e-07 ;  /* 0x00000002ff2b7431 */ /* 0x000fe200000001ff */
[----:B------:R-:W-:-:S05]  /*1800*/  MOV R46, R52 ;  /* 0x00000034002e7202 */ /* 0x000fca0000000f00 */
[----:B------:R-:W-:-:S04]  /*1810*/  FADD.FTZ R46, R37, R46 ;  /* 0x0000002e252e7221 */ /* 0x000fc80000010000 */
[----:B------:R-:W-:-:S07]  /*1820*/  IMAD.MOV.U32 R53, RZ, RZ, R46 ;  /* 0x000000ffff357224 */ /* 0x000fce00078e002e */
[----:B------:R-:W-:Y:S05]  /*1830*/  WARPSYNC.COLLECTIVE R38, `(.L_x_1179) ;  /* 0x0000000026087348 */ /* 0x000fea0003c00000 */
[----:B------:R0:W1:Y:S02]  /*1840*/  SHFL.BFLY P5, R52, R53, R43, R39 ;  /* 0x0c00002b35347389 */ /* 0x00006400000a0027 */
[----:B01----:R-:W-:Y:S05]  /*1850*/  ENDCOLLECTIVE ;  /* 0x000000000000791b */ /* 0x003fea0003800000 */
.L_x_1179:
[----:B------:R-:W-:Y:S01]  /*1860*/  IMAD.MOV.U32 R43, RZ, RZ, 0x4 ;  /* 0x00000004ff2b7424 */ /* 0x000fe200078e00ff */
[----:B------:R-:W-:-:S05]  /*1870*/  MOV R49, R52 ;  /* 0x0000003400317202 */ /* 0x000fca0000000f00 */
[----:B------:R-:W-:-:S05]  /*1880*/  FADD.FTZ R49, R46, R49 ;  /* 0x000000312e317221 */ /* 0x000fca0000010000 */
[----:B------:R-:W-:-:S07]  /*1890*/  MOV R53, R49 ;  /* 0x0000003100357202 */ /* 0x000fce0000000f00 */
[----:B------:R-:W-:Y:S05]  /*18a0*/  WARPSYNC.COLLECTIVE R38, `(.L_x_1180) ;  /* 0x0000000026087348 */ /* 0x000fea0003c00000 */
[----:B------:R0:W1:Y:S02]  /*18b0*/  SHFL.BFLY P5, R52, R53, R43, R39 ;  /* 0x0c00002b35347389 */ /* 0x00006400000a0027 */
[----:B01----:R-:W-:Y:S05]  /*18c0*/  ENDCOLLECTIVE ;  /* 0x000000000000791b */ /* 0x003fea0003800000 */
.L_x_1180:
[----:B------:R-:W-:Y:S01]  /*18d0*/  HFMA2 R43, -RZ, RZ, 0, 4.76837158203125e-07 ;  /* 0x00000008ff2b7431 */ /* 0x000fe200000001ff */
[----:B------:R-:W-:-:S05]  /*18e0*/  MOV R48, R52 ;  /* 0x0000003400307202 */ /* 0x000fca0000000f00 */
[----:B------:R-:W-:-:S05]  /*18f0*/  FADD.FTZ R48, R49, R48 ;  /* 0x0000003031307221 */ /* 0x000fca0000010000 */
[----:B------:R-:W-:-:S07]  /*1900*/  MOV R53, R48 ;  /* 0x0000003000357202 */ /* 0x000fce0000000f00 */
[----:B------:R-:W-:Y:S05]  /*1910*/  WARPSYNC.COLLECTIVE R38, `(.L_x_1181) ;  /* 0x0000000026087348 */ /* 0x000fea0003c00000 */
[----:B------:R0:W1:Y:S02]  /*1920*/  SHFL.BFLY P5, R52, R53, R43, R39 ;  /* 0x0c00002b35347389 */ /* 0x00006400000a0027 */
[----:B01----:R-:W-:Y:S05]  /*1930*/  ENDCOLLECTIVE ;  /* 0x000000000000791b */ /* 0x003fea0003800000 */
.L_x_1181:
[----:B------:R-:W-:Y:S02]  /*1940*/  HFMA2 R43, -RZ, RZ, 0, 9.5367431640625e-07 ;  /* 0x00000010ff2b7431 */ /* 0x000fe400000001ff */
[----:B------:R-:W-:-:S04]  /*1950*/  IMAD.MOV.U32 R51, RZ, RZ, R52 ;  /* 0x000000ffff337224 */ /* 0x000fc800078e0034 */
[----:B------:R-:W-:-:S05]  /*1960*/  FADD.FTZ R51, R48, R51 ;  /* 0x0000003330337221 */ /* 0x000fca0000010000 */
[----:B------:R-:W-:-:S07]  /*1970*/  MOV R53, R51 ;  /* 0x0000003300357202 */ /* 0x000fce0000000f00 */
[----:B------:R-:W-:Y:S05]  /*1980*/  WARPSYNC.COLLECTIVE R38, `(.L_x_1182) ;  /* 0x0000000026087348 */ /* 0x000fea0003c00000 */
[----:B------:R0:W1:Y:S02]  /*1990*/  SHFL.BFLY P5, R52, R53, R43, R39 ;  /* 0x0c00002b35347389 */ /* 0x00006400000a0027 */
[----:B01----:R-:W-:Y:S05]  /*19a0*/  ENDCOLLECTIVE ;  /* 0x000000000000791b */ /* 0x003fea0003800000 */
.L_x_1182:
[----:B------:R-:W-:Y:S01]  /*19b0*/  MOV R50, R52 ;  /* 0x0000003400327202 */ /* 0x000fe20000000f00 */
[----:B------:R-:W-:Y:S06]  /*19c0*/  BRA `(.L_x_1183) ;  /* 0xfffffff400ac7947 */ /* 0x000fec000383ffff */
.L_x_1184:
        /* <DEDUP_REMOVED lines=11> */
.L_x_5933:


//--------------------- .text._ZN10layer_norm31ln_parallel_residual_fwd_kernelINS_13Kernel_traitsIf13__nv_bfloat16S2_S2_fjLj256ELj1ELj4ELj1ELj16ENS_18Kernel_traits_baseILj256EfS2_S2_S2_fjLj128EEEEELb0ELb1ELb1EEEvNS_9FwdParamsE --------------------------
	.section	.text._ZN10layer_norm31ln_parallel_residual_fwd_kernelINS_13Kernel_traitsIf13__nv_bfloat16S2_S2_fjLj256ELj1ELj4ELj1ELj16ENS_18Kernel_traits_baseILj256EfS2_S2_S2_fjLj128EEEEELb0ELb1ELb1EEEvNS_9FwdParamsE,"ax",@progbits
	.align	128
        .global         _ZN10layer_norm31ln_parallel_residual_fwd_kernelINS_13Kernel_traitsIf13__nv_bfloat16S2_S2_fjLj256ELj1ELj4ELj1ELj16ENS_18Kernel_traits_baseILj256EfS2_S2_S2_fjLj128EEEEELb0ELb1ELb1EEEvNS_9FwdParamsE
        .type           _ZN10layer_norm31ln_parallel_residual_fwd_kernelINS_13Kernel_traitsIf13__nv_bfloat16S2_S2_fjLj256ELj1ELj4ELj1ELj16ENS_18Kernel_traits_baseILj256EfS2_S2_S2_fjLj128EEEEELb0ELb1ELb1EEEvNS_9FwdParamsE,@function
        .size           _ZN10layer_norm31ln_parallel_residual_fwd_kernelINS_13Kernel_traitsIf13__nv_bfloat16S2_S2_fjLj256ELj1ELj4ELj1ELj16ENS_18Kernel_traits_baseILj256EfS2_S2_S2_fjLj128EEEEELb0ELb1ELb1EEEvNS_9FwdParamsE,(.L_x_5934 - _ZN10layer_norm31ln_parallel_residual_fwd_kernelINS_13Kernel_traitsIf13__nv_bfloat16S2_S2_fjLj256ELj1ELj4ELj1ELj16ENS_18Kernel_traits_baseILj256EfS2_S2_S2_fjLj128EEEEELb0ELb1ELb1EEEvNS_9FwdParamsE)
        .other          _ZN10layer_norm31ln_parallel_residual_fwd_kernelINS_13Kernel_traitsIf13__nv_bfloat16S2_S2_fjLj256ELj1ELj4ELj1ELj16ENS_18Kernel_traits_baseILj256EfS2_S2_S2_fjLj128EEEEELb0ELb1ELb1EEEvNS_9FwdParamsE,@"STO_CUDA_ENTRY STV_DEFAULT"
_ZN10layer_norm31ln_parallel_residual_fwd_kernelINS_13Kernel_traitsIf13__nv_bfloat16S2_S2_fjLj256ELj1ELj4ELj1ELj16ENS_18Kernel_traits_baseILj256EfS2_S2_S2_fjLj128EEEEELb0ELb1ELb1EEEvNS_9FwdParamsE:
.text._ZN10layer_norm31ln_parallel_residual_fwd_kernelINS_13Kernel_traitsIf13__nv_bfloat16S2_S2_fjLj256ELj1ELj4ELj1ELj16ENS_18Kernel_traits_baseILj256EfS2_S2_S2_fjLj128EEEEELb0ELb1ELb1EEEvNS_9FwdParamsE:
[----:B------:R-:W-:Y:S01]  /*0000*/  LDC R1, c[0x0][0x37c] ;  /* 0x0000df00ff017b82 */ /* 0x000fe20000000800 */
[----:B------:R-:W0:Y:S01]  /*0010*/  LDCU.64 UR4, c[0x0][0x438] ;  /* 0x00008700ff0477ac */ /* 0x000e220008000a00 */
[----:B------:R-:W1:Y:S01]  /*0020*/  S2R R36, SR_TID.X ;  /* 0x0000000000247919 */ /* 0x000e620000002100 */
[----:B------:R-:W-:Y:S02]  /*0030*/  CS2R R6, SRZ ;  /* 0x0000000000067805 */ /* 0x000fe4000001ff00 */
[----:B------:R-:W-:Y:S01]  /*0040*/  CS2R R4, SRZ ;  /* 0x0000000000047805 */ /* 0x000fe2000001ff00 */
[----:B------:R-:W2:Y:S01]  /*0050*/  LDCU.64 UR6, c[0x0][0x358] ;  /* 0x00006b00ff0677ac */ /* 0x000ea20008000a00 */
[----:B------:R-:W-:Y:S02]  /*0060*/  CS2R R8, SRZ ;  /* 0x0000000000087805 */ /* 0x000fe4000001ff00 */
[----:B------:R-:W-:Y:S01]  /*0070*/  CS2R R10, SRZ ;  /* 0x00000000000a7805 */ /* 0x000fe2000001ff00 */
[----:B------:R-:W3:Y:S01]  /*0080*/  LDCU.64 UR8, c[0x0][0x3d0] ;  /* 0x00007a00ff0877ac */ /* 0x000ee20008000a00 */
[----:B0-----:R-:W-:Y:S01]  /*0090*/  ISETP.NE.U32.AND P0, PT, RZ, UR4, PT ;  /* 0x00000004ff007c0c */ /* 0x001fe2000bf05070 */
[----:B------:R-:W0:Y:S03]  /*00a0*/  S2UR UR4, SR_CTAID.X ;  /* 0x00000000000479c3 */ /* 0x000e260000002500 */
[----:B------:R-:W-:Y:S01]  /*00b0*/  ISETP.NE.AND.EX P0, PT, RZ, UR5, PT, P0 ;  /* 0x00000005ff007c0c */ /* 0x000fe2000bf05300 */
[----:B------:R-:W4:Y:S01]  /*00c0*/  LDCU UR5, c[0x0][0x384] ;  /* 0x00007080ff0577ac */ /* 0x000f220008000800 */
[----:B-1----:R-:W-:-:S11]  /*00d0*/  SHF.L.U32 R0, R36, 0x5, RZ ;  /* 0x0000000524007819 */ /* 0x002fd600000006ff */
[----:B------:R-:W1:Y:S01]  /*00e0*/  @P0 LDC.64 R12, c[0x0][0x438] ;  /* 0x00010e00ff0c0b82 */ /* 0x000e620000000a00 */
[----:B------:R-:W-:Y:S02]  /*00f0*/  SHF.R.U32.HI R37, RZ, 0x5, R36 ;  /* 0x00000005ff257819 */ /* 0x000fe40000011624 */
[----:B------:R-:W-:Y:S02]  /*0100*/  LOP3.LUT R36, R36, 0x1f, RZ, 0xc0, !PT ;  /* 0x0000001f24247812 */ /* 0x000fe400078ec0ff */
[----:B------:R-:W-:Y:S01]  /*0110*/  LOP3.LUT R0, R0, 0x3e0, RZ, 0xc0, !PT ;  /* 0x000003e000007812 */ /* 0x000fe200078ec0ff */
[----:B0-----:R-:W-:-:S03]  /*0120*/  USHF.L.U32 UR4, UR4, 0x2, URZ ;  /* 0x0000000204047899 */ /* 0x001fc600080006ff */
[----:B---3--:R-:W-:-:S04]  /*0130*/  IADD3 R2, P2, PT, R0, UR8, RZ ;  /* 0x0000000800027c10 */ /* 0x008fc8000ff5e0ff */
[----:B------:R-:W-:Y:S02]  /*0140*/  IADD3.X R3, PT, PT, RZ, UR9, RZ, P2, !PT ;  /* 0x00000009ff037c10 */ /* 0x000fe400097fe4ff */
[----:B------:R-:W-:-:S04]  /*0150*/  LOP3.LUT R37, R37, UR4, RZ, 0xfc, !PT ;  /* 0x0000000425257c12 */ /* 0x000fc8000f8efcff */
[----:B----4-:R-:W-:Y:S01]  /*0160*/  ISETP.GE.AND P1, PT, R37, UR5, PT ;  /* 0x0000000525007c0c */ /* 0x010fe2000bf26270 */
[----:B-1----:R-:W-:-:S05]  /*0170*/  @P0 IMAD.WIDE.U32 R12, R36, 0x20, R12 ;  /* 0x00000020240c0825 */ /* 0x002fca00078e000c */
[----:B--2---:R0:W5:Y:S04]  /*0180*/  @P0 LDG.E.128 R4, desc[UR6][R12.64] ;  /* 0x000000060c040981 */ /* 0x004168000c1e1d00 */
[----:B------:R0:W5:Y:S03]  /*0190*/  @P0 LDG.E.128 R8, desc[UR6][R12.64+0x10] ;  /* 0x000010060c080981 */ /* 0x000166000c1e1d00 */
[----:B------:R-:W-:Y:S05]  /*01a0*/  @P1 EXIT ;  /* 0x000000000000194d */ /* 0x000fea0003800000 */
[----:B0-----:R0:W5:Y:S01]  /*01b0*/  LDG.E.128 R12, desc[UR6][R2.64] ;  /* 0x00000006020c7981 */ /* 0x001162000c1e1d00 */
[----:B------:R-:W1:Y:S01]  /*01c0*/  LDC.64 R20, c[0x0][0x398] ;  /* 0x0000e600ff147b82 */ /* 0x000e620000000a00 */
[----:B------:R-:W1:Y:S02]  /*01d0*/  LDCU.64 UR8, c[0x0][0x3a0] ;  /* 0x00007400ff0877ac */ /* 0x000e640008000a00 */
[----:B------:R0:W5:Y:S01]  /*01e0*/  LDG.E.128 R16, desc[UR6][R2.64+0x10] ;  /* 0x0000100602107981 */ /* 0x000162000c1e1d00 */
[----:B------:R-:W2:Y:S01]  /*01f0*/  LDCU.U8 UR4, c[0x0][0x410] ;  /* 0x00008200ff0477ac */ /* 0x000ea20008000000 */
[----:B------:R-:W3:Y:S01]  /*0200*/  LDCU UR5, c[0x0][0x388] ;  /* 0x00007100ff0577ac */ /* 0x000ee20008000800 */
[----:B------:R-:W4:Y:S01]  /*0210*/  LDCU UR10, c[0x0][0x448] ;  /* 0x00008900ff0a77ac */ /* 0x000f220008000800 */
[----:B------:R-:W0:Y:S01]  /*0220*/  LDCU.64 UR12, c[0x0][0x3a0] ;  /* 0x00007400ff0c77ac */ /* 0x000e220008000a00 */
[----:B--2---:R-:W-:Y:S02]  /*0230*/  ISETP.NE.AND P3, PT, RZ, UR4, PT ;  /* 0x00000004ff007c0c */ /* 0x004fe4000bf65270 */
[----:B-1----:R-:W-:-:S02]  /*0240*/  LOP3.LUT P0, RZ, R20, UR8, RZ, 0xfc, !PT ;  /* 0x0000000814ff7c12 */ /* 0x002fc4000f80fcff */
[----:B------:R-:W-:Y:S02]  /*0250*/  ISETP.NE.U32.AND P1, PT, R20, RZ, PT ;  /* 0x000000ff1400720c */ /* 0x000fe40003f25070 */
[C---:B------:R-:W-:Y:S02]  /*0260*/  LOP3.LUT P0, RZ, R21.reuse, UR9, RZ, 0xfc, P0 ;  /* 0x0000000915ff7c12 */ /* 0x040fe4000800fcff */
[----:B0--34-:R-:W-:-:S13]  /*0270*/  ISETP.NE.AND.EX P1, PT, R21, RZ, PT, P1 ;  /* 0x000000ff1500720c */ /* 0x019fda0003f25310 */
.L_x_1190:
        /* <DEDUP_REMOVED lines=9> */
[----:B0-----:R-:W-:-:S06]  /*0310*/  IMAD.WIDE.U32 R28, R39, 0x10, R28 ;  /* 0x00000010271c7825 */ /* 0x001fcc00078e001c */
[----:B-----5:R-:W5:Y:S01]  /*0320*/  LDG.E.128 R28, desc[UR6][R28.64] ;  /* 0x000000061c1c7981 */ /* 0x020f62000c1e1d00 */
[----:B-1----:R-:W-:-:S05]  /*0330*/  @P1 IMAD.WIDE.U32 R40, R39, 0x10, R40 ;  /* 0x0000001027281825 */ /* 0x002fca00078e0028 */
[----:B------:R0:W5:Y:S01]  /*0340*/  @P1 LDG.E.128 R20, desc[UR6][R40.64] ;  /* 0x0000000628141981 */ /* 0x000162000c1e1d00 */
[----:B--2---:R-:W-:-:S05]  /*0350*/  @P2 IMAD.WIDE.U32 R42, R39, 0x10, R42 ;  /* 0x00000010272a2825 */ /* 0x004fca00078e002a */
[----:B------:R-:W2:Y:S02]  /*0360*/  @P2 LDG.E.128 R32, desc[UR6][R42.64] ;  /* 0x000000062a202981 */ /* 0x000ea4000c1e1d00 */
[----:B--2---:R-:W-:Y:S02]  /*0370*/  PRMT R2, R35, 0x7632, R2 ;  /* 0x0000763223027816 */ /* 0x004fe40000000002 */
        /* <DEDUP_REMOVED lines=8> */
[----:B------:R-:W-:Y:S02]  /*0400*/  SHF.L.U32 R41, R28, 0x10, RZ ;  /* 0x000000101c297819 */ /* 0x000fe400000006ff */
[C---:B------:R-:W-:Y:S02]  /*0410*/  SHF.L.U32 R28, R20.reuse, 0x10, RZ ;  /* 0x00000010141c7819 */ /* 0x040fe400000006ff */
[----:B------:R-:W-:Y:S02]  /*0420*/  PRMT R27, R20, 0x7632, R27 ;  /* 0x00007632141b7816 */ /* 0x000fe4000000001b */
[----:B------:R-:W-:Y:S01]  /*0430*/  SHF.L.U32 R42, R21, 0x10, RZ ;  /* 0x00000010152a7819 */ /* 0x000fe200000006ff */
[----:B------:R-:W-:Y:S01]  /*0440*/  FADD.FTZ R41, R41, R28 ;  /* 0x0000001c29297221 */ /* 0x000fe20000010000 */
[----:B------:R-:W-:Y:S01]  /*0450*/  PRMT R40, R29, 0x7632, R40 ;  /* 0x000076321d287816 */ /* 0x000fe20000000028 */
[----:B------:R-:W-:Y:S01]  /*0460*/  IMAD.U32 R27, R27, 0x10000, RZ ;  /* 0x000100001b1b7824 */ /* 0x000fe200078e00ff */
[----:B------:R-:W-:Y:S01]  /*0470*/  PRMT R28, R21, 0x7632, R28 ;  /* 0x00007632151c7816 */ /* 0x000fe2000000001c */
[----:B------:R-:W-:Y:S01]  /*0480*/  FADD.FTZ R43, R43, R42 ;  /* 0x0000002a2b2b7221 */ /* 0x000fe20000010000 */
[----:B------:R-:W-:-:S02]  /*0490*/  SHF.L.U32 R26, R26, 0x10, RZ ;  /* 0x000000101a1a7819 */ /* 0x000fc400000006ff */
[C---:B------:R-:W-:Y:S01]  /*04a0*/  PRMT R25, R31.reuse, 0x7632, R25 ;  /* 0x000076321f197816 */ /* 0x040fe20000000019 */
[----:B------:R-:W-:Y:S01]  /*04b0*/  IMAD.U32 R31, R31, 0x10000, RZ ;  /* 0x000100001f1f7824 */ /* 0x000fe200078e00ff */
[----:B------:R-:W-:Y:S01]  /*04c0*/  SHF.L.U32 R42, R23, 0x10, RZ ;  /* 0x00000010172a7819 */ /* 0x000fe200000006ff */
[----:B------:R-:W-:Y:S01]  /*04d0*/  FADD.FTZ R44, R26, R27 ;  /* 0x0000001b1a2c7221 */ /* 0x000fe20000010000 */
[C---:B------:R-:W-:Y:S02]  /*04e0*/  PRMT R24, R30.reuse, 0x7632, R24 ;  /* 0x000076321e187816 */ /* 0x040fe40000000018 */
[----:B------:R-:W-:Y:S01]  /*04f0*/  SHF.L.U32 R45, R30, 0x10, RZ ;  /* 0x000000101e2d7819 */ /* 0x000fe200000006ff */
[----:B------:R-:W-:Y:S01]  /*0500*/  FADD.FTZ R31, R31, R42 ;  /* 0x0000002a1f1f7221 */ /* 0x000fe20000010000 */
[----:B------:R-:W-:Y:S02]  /*0510*/  SHF.L.U32 R40, R40, 0x10, RZ ;  /* 0x0000001028287819 */ /* 0x000fe400000006ff */
[----:B------:R-:W-:-:S02]  /*0520*/  SHF.L.U32 R29, R28, 0x10, RZ ;  /* 0x000000101c1d7819 */ /* 0x000fc400000006ff */
[C---:B------:R-:W-:Y:S02]  /*0530*/  SHF.L.U32 R30, R22.reuse, 0x10, RZ ;  /* 0x00000010161e7819 */ /* 0x040fe400000006ff */
        /* <DEDUP_REMOVED lines=31> */
.L_x_1186:
[C---:B------:R-:W-:Y:S01]  /*0730*/  PRMT R3, R29.reuse, 0x7632, R3 ;  /* 0x000076321d037816 */ /* 0x040fe20000000003 */
        /* <DEDUP_REMOVED lines=9> */
[----:B------:R-:W-:Y:S01]  /*07d0*/  PRMT R25, R30, 0x7632, R25 ;  /* 0x000076321e197816 */ /* 0x000fe20000000019 */
[----:B------:R-:W-:Y:S01]  /*07e0*/  FADD.FTZ R41, R28, R41 ;  /* 0x000000291c297221 */ /* 0x000fe20000010000 */
[----:B------:R-:W-:Y:S02]  /*07f0*/  PRMT R26, R31, 0x7632, R26 ;  /* 0x000076321f1a7816 */ /* 0x000fe4000000001a */
[----:B------:R-:W-:Y:S02]  /*0800*/  PRMT R2, R20, 0x7632, R2 ;  /* 0x0000763214027816 */ /* 0x000fe40000000002 */
[----:B------:R-:W-:Y:S02]  /*0810*/  PRMT R24, R21, 0x7632, R24 ;  /* 0x0000763215187816 */ /* 0x000fe40000000018 */
[----:B------:R-:W-:Y:S01]  /*0820*/  SHF.L.U32 R29, R27, 0x10, RZ ;  /* 0x000000101b1d7819 */ /* 0x000fe200000006ff */
[----:B------:R-:W-:Y:S01]  /*0830*/  IMAD.U32 R3, R2, 0x10000, RZ ;  /* 0x0001000002037824 */ /* 0x000fe200078e00ff */
[----:B------:R-:W-:-:S02]  /*0840*/  SHF.L.U32 R30, R30, 0x10, RZ ;  /* 0x000000101e1e7819 */ /* 0x000fc400000006ff */
[----:B------:R-:W-:Y:S02]  /*0850*/  SHF.L.U32 R27, R25, 0x10, RZ ;  /* 0x00000010191b7819 */ /* 0x000fe400000006ff */
[----:B------:R-:W-:Y:S01]  /*0860*/  SHF.L.U32 R31, R31, 0x10, RZ ;  /* 0x000000101f1f7819 */ /* 0x000fe200000006ff */
[----:B------:R-:W-:Y:S01]  /*0870*/  FADD.FTZ R45, R30, R45 ;  /* 0x0000002d1e2d7221 */ /* 0x000fe20000010000 */
        /* <DEDUP_REMOVED lines=15> */
.L_x_1185:
[----:B------:R-:W-:Y:S05]  /*0970*/  @!P2 BRA `(.L_x_1188) ;  /* 0x000000000084a947 */ /* 0x000fea0003800000 */
[----:B-----5:R-:W-:Y:S01]  /*0980*/  PRMT R25, R29, 0x7632, R25 ;  /* 0x000076321d197816 */ /* 0x020fe20000000019 */
[----:B------:R-:W-:Y:S01]  /*0990*/  IMAD.U32 R26, R33, 0x10000, RZ ;  /* 0x00010000211a7824 */ /* 0x000fe200078e00ff */
[----:B------:R-:W-:Y:S01]  /*09a0*/  SHF.L.U32 R29, R29, 0x10, RZ ;  /* 0x000000101d1d7819 */ /* 0x000fe200000006ff */
[----:B------:R-:W-:Y:S01]  /*09b0*/  IMAD.U32 R3, R3, 0x10000, RZ ;  /* 0x0001000003037824 */ /* 0x000fe200078e00ff */
[----:B------:R-:W-:Y:S01]  /*09c0*/  PRMT R42, R31, 0x7632, R42 ;  /* 0x000076321f2a7816 */ /* 0x000fe2000000002a */
[----:B------:R-:W-:Y:S01]  /*09d0*/  IMAD.U32 R25, R25, 0x10000, RZ ;  /* 0x0001000019197824 */ /* 0x000fe200078e00ff */
[----:B------:R-:W-:Y:S01]  /*09e0*/  PRMT R24, R28, 0x7632, R24 ;  /* 0x000076321c187816 */ /* 0x000fe20000000018 */
[----:B------:R-:W-:Y:S01]  /*09f0*/  FADD.FTZ R43, R29, R26 ;  /* 0x0000001a1d2b7221 */ /* 0x000fe20000010000 */
[C---:B------:R-:W-:Y:S02]  /*0a00*/  PRMT R40, R30.reuse, 0x7632, R40 ;  /* 0x000076321e287816 */ /* 0x040fe40000000028 */
[----:B------:R-:W-:-:S02]  /*0a10*/  SHF.L.U32 R30, R30, 0x10, RZ ;  /* 0x000000101e1e7819 */ /* 0x000fc400000006ff */
[----:B------:R-:W-:Y:S02]  /*0a20*/  SHF.L.U32 R45, R34, 0x10, RZ ;  /* 0x00000010222d7819 */ /* 0x000fe400000006ff */
[----:B------:R-:W-:Y:S02]  /*0a30*/  SHF.L.U32 R27, R0, 0x10, RZ ;  /* 0x00000010001b7819 */ /* 0x000fe400000006ff */
[----:B------:R-:W-:Y:S01]  /*0a40*/  SHF.L.U32 R29, R2, 0x10, RZ ;  /* 0x00000010021d7819 */ /* 0x000fe200000006ff */
[----:B------:R-:W-:Y:S01]  /*0a50*/  FADD.FTZ R45, R30, R45 ;  /* 0x0000002d1e2d7221 */ /* 0x000fe20000010000 */
[----:B------:R-:W-:Y:S02]  /*0a60*/  SHF.L.U32 R42, R42, 0x10, RZ ;  /* 0x000000102a2a7819 */ /* 0x000fe400000006ff */
[----:B------:R-:W-:Y:S02]  /*0a70*/  SHF.L.U32 R28, R28, 0x10, RZ ;  /* 0x000000101c1c7819 */ /* 0x000fe400000006ff */
[----:B------:R-:W-:Y:S01]  /*0a80*/  SHF.L.U32 R41, R32, 0x10, RZ ;  /* 0x0000001020297819 */ /* 0x000fe200000006ff */
[----:B------:R-:W-:Y:S01]  /*0a90*/  FADD.FTZ R30, R42, R29 ;  /* 0x0000001d2a1e7221 */ /* 0x000fe20000010000 */
[----:B------:R-:W-:-:S02]  /*0aa0*/  SHF.L.U32 R31, R31, 0x10, RZ ;  /* 0x000000101f1f7819 */ /* 0x000fc400000006ff */
[----:B------:R-:W-:Y:S01]  /*0ab0*/  SHF.L.U32 R38, R38, 0x10, RZ ;  /* 0x0000001026267819 */ /* 0x000fe200000006ff */
[----:B------:R-:W-:Y:S01]  /*0ac0*/  FADD.FTZ R41, R28, R41 ;  /* 0x000000291c297221 */ /* 0x000fe20000010000 */
[----:B------:R-:W-:Y:S02]  /*0ad0*/  SHF.L.U32 R0, R35, 0x10, RZ ;  /* 0x0000001023007819 */ /* 0x000fe400000006ff */
        /* <DEDUP_REMOVED lines=11> */
.L_x_1188:
[C---:B-----5:R-:W-:Y:S02]  /*0b90*/  PRMT R40, R30.reuse, 0x7632, R40 ;  /* 0x000076321e287816 */ /* 0x060fe40000000028 */
[----:B------:R-:W-:Y:S02]  /*0ba0*/  SHF.L.U32 R45, R30, 0x10, RZ ;  /* 0x000000101e2d7819 */ /* 0x000fe400000006ff */
[C---:B------:R-:W-:Y:S02]  /*0bb0*/  PRMT R44, R28.reuse, 0x7632, R44 ;  /* 0x000076321c2c7816 */ /* 0x040fe4000000002c */
[----:B------:R-:W-:Y:S02]  /*0bc0*/  PRMT R42, R29, 0x7632, R42 ;  /* 0x000076321d2a7816 */ /* 0x000fe4000000002a */
[C---:B------:R-:W-:Y:S01]  /*0bd0*/  PRMT R30, R31.reuse, 0x7632, R30 ;  /* 0x000076321f1e7816 */ /* 0x040fe2000000001e */
[----:B------:R-:W-:Y:S01]  /*0be0*/  IMAD.U32 R31, R31, 0x10000, RZ ;  /* 0x000100001f1f7824 */ /* 0x000fe200078e00ff */
[----:B------:R-:W-:-:S02]  /*0bf0*/  SHF.L.U32 R41, R28, 0x10, RZ ;  /* 0x000000101c297819 */ /* 0x000fc400000006ff */
[----:B------:R-:W-:Y:S02]  /*0c00*/  SHF.L.U32 R43, R29, 0x10, RZ ;  /* 0x000000101d2b7819 */ /* 0x000fe400000006ff */
[----:B------:R-:W-:Y:S02]  /*0c10*/  SHF.L.U32 R44, R44, 0x10, RZ ;  /* 0x000000102c2c7819 */ /* 0x000fe400000006ff */
[----:B------:R-:W-:Y:S02]  /*0c20*/  SHF.L.U32 R42, R42, 0x10, RZ ;  /* 0x000000102a2a7819 */ /* 0x000fe400000006ff */
[----:B------:R-:W-:Y:S02]  /*0c30*/  SHF.L.U32 R40, R40, 0x10, RZ ;  /* 0x0000001028287819 */ /* 0x000fe400000006ff */
[----:B------:R-:W-:-:S07]  /*0c40*/  SHF.L.U32 R30, R30, 0x10, RZ ;  /* 0x000000101e1e7819 */ /* 0x000fce00000006ff */
.L_x_1187:
        /* <DEDUP_REMOVED lines=51> */
.L_x_1202:
[----:B------:R-:W-:Y:S01]  /*0f80*/  FMUL.FTZ R0, R38, R38 ;  /* 0x0000002626007220 */ /* 0x000fe20000410000 */
[----:B-1----:R-:W-:Y:S01]  /*0f90*/  FADD.FTZ R51, R48, R51 ;  /* 0x0000003330337221 */ /* 0x002fe20000010000 */
[----:B------:R-:W-:Y:S01]  /*0fa0*/  FSEL R46, R38, RZ, !P3 ;  /* 0x000000ff262e7208 */ /* 0x000fe20005800000 */
[----:B------:R-:W1:Y:S02]  /*0fb0*/  LDC.64 R28, c[0x0][0x428] ;  /* 0x00010a00ff1c7b82 */ /* 0x000e640000000a00 */
[----:B------:R-:W-:Y:S01]  /*0fc0*/  FSEL R3, R0, RZ, P3 ;  /* 0x000000ff00037208 */ /* 0x000fe20001800000 */
[----:B------:R-:W-:Y:S01]  /*0fd0*/  FFMA.FTZ R2, R51, R2, UR10 ;  /* 0x0000000a33027e23 */ /* 0x000fe20008010002 */
[C---:B------:R-:W-:Y:S01]  /*0fe0*/  FADD.FTZ R47, -R46.reuse, R41 ;  /* 0x000000292e2f7221 */ /* 0x040fe20000010100 */
[C---:B------:R-:W-:Y:S01]  /*0ff0*/  FADD.FTZ R45, -R46.reuse, R45 ;  /* 0x0000002d2e2d7221 */ /* 0x040fe20000010100 */
[----:B------:R-:W-:Y:S01]  /*1000*/  FADD.FTZ R41, -R46, R40 ;  /* 0x000000282e297221 */ /* 0x000fe20000010100 */
[----:B------:R-:W-:Y:S01]  /*1010*/  FADD.FTZ R0, R2, R3 ;  /* 0x0000000302007221 */ /* 0x000fe20000010000 */
[C---:B------:R-:W-:Y:S01]  /*1020*/  FADD.FTZ R49, -R46.reuse, R30 ;  /* 0x0000001e2e317221 */ /* 0x040fe20000010100 */
[----:B------:R-:W2:Y:S01]  /*1030*/  @!P2 LDC.64 R2, c[0x0][0x3c0] ;  /* 0x0000f000ff02ab82 */ /* 0x000ea20000000a00 */
[C---:B------:R-:W-:Y:S01]  /*1040*/  FADD.FTZ R43, -R46.reuse, R43 ;  /* 0x0000002b2e2b7221 */ /* 0x040fe20000010100 */
[C---:B------:R-:W-:Y:S01]  /*1050*/  FADD.FTZ R51, -R46.reuse, R42 ;  /* 0x0000002a2e337221 */ /* 0x040fe20000010100 */
[----:B------:R-:W-:Y:S01]  /*1060*/  FADD.FTZ R31, -R46, R31 ;  /* 0x0000001f2e1f7221 */ /* 0x000fe20000010100 */
[----:B------:R-:W3:Y:S02]  /*1070*/  MUFU.RSQ R0, R0 ;  /* 0x0000000000007308 */ /* 0x000ee40000001400 */
[C---:B---3--:R-:W-:Y:S01]  /*1080*/  FMUL.FTZ R45, R0.reuse, R45 ;  /* 0x0000002d002d7220 */ /* 0x048fe20000410000 */
[C---:B0-----:R-:W-:Y:S01]  /*1090*/  FMUL.FTZ R48, R0.reuse, R41 ;  /* 0x0000002900307220 */ /* 0x041fe20000410000 */
[----:B------:R-:W-:Y:S01]  /*10a0*/  FMUL.FTZ R50, R0, R49 ;  /* 0x0000003100327220 */ /* 0x000fe20000410000 */
[----:B------:R-:W0:Y:S01]  /*10b0*/  @!P2 LDC.64 R40, c[0x0][0x3c8] ;  /* 0x0000f200ff28ab82 */ /* 0x000e220000000a00 */
[----:B------:R-:W-:Y:S01]  /*10c0*/  FFMA.FTZ R30, R16, R45, R8 ;  /* 0x0000002d101e7223 */ /* 0x000fe20000010008 */
[----:B------:R-:W-:Y:S01]  /*10d0*/  FFMA.FTZ R49, R17, R48, R9 ;  /* 0x0000003011317223 */ /* 0x000fe20000010009 */
[----:B------:R-:W-:Y:S01]  /*10e0*/  FADD.FTZ R45, -R46, R44 ;  /* 0x0000002c2e2d7221 */ /* 0x000fe20000010100 */
[C---:B------:R-:W-:Y:S01]  /*10f0*/  FMUL.FTZ R46, R0.reuse, R51 ;  /* 0x00000033002e7220 */ /* 0x040fe20000410000 */
[C---:B------:R-:W-:Y:S01]  /*1100*/  FMUL.FTZ R47, R0.reuse, R47 ;  /* 0x0000002f002f7220 */ /* 0x040fe20000410000 */
[C---:B------:R-:W-:Y:S01]  /*1110*/  FMUL.FTZ R31, R0.reuse, R31 ;  /* 0x0000001f001f7220 */ /* 0x040fe20000410000 */
[----:B------:R-:W-:Y:S01]  /*1120*/  F2FP.BF16.F32.PACK_AB R30, R49, R30 ;  /* 0x0000001e311e723e */ /* 0x000fe200000010ff */
[C---:B------:R-:W-:Y:S01]  /*1130*/  FMUL.FTZ R49, R0.reuse, R43 ;  /* 0x0000002b00317220 */ /* 0x040fe20000410000 */
[----:B------:R-:W-:Y:S01]  /*1140*/  FMUL.FTZ R44, R0, R45 ;  /* 0x0000002d002c7220 */ /* 0x000fe20000410000 */
[----:B------:R-:W3:Y:S01]  /*1150*/  LDC.64 R42, c[0x0][0x380] ;  /* 0x0000e000ff2a7b82 */ /* 0x000ee20000000a00 */
[----:B------:R-:W-:Y:S01]  /*1160*/  FFMA.FTZ R48, R15, R46, R7 ;  /* 0x0000002e0f307223 */ /* 0x000fe20000010007 */
[----:B------:R-:W-:Y:S01]  /*1170*/  FFMA.FTZ R46, R12, R47, R4 ;  /* 0x0000002f0c2e7223 */ /* 0x000fe20000010004 */
[----:B------:R-:W-:Y:S01]  /*1180*/  FFMA.FTZ R31, R18, R31, R10 ;  /* 0x0000001f121f7223 */ /* 0x000fe2000001000a */
[----:B------:R-:W-:Y:S01]  /*1190*/  FFMA.FTZ R50, R19, R50, R11 ;  /* 0x0000003213327223 */ /* 0x000fe2000001000b */
[----:B------:R-:W-:Y:S01]  /*11a0*/  FFMA.FTZ R49, R14, R49, R6 ;  /* 0x000000310e317223 */ /* 0x000fe20000010006 */
[----:B------:R-:W-:Y:S01]  /*11b0*/  FFMA.FTZ R47, R13, R44, R5 ;  /* 0x0000002c0d2f7223 */ /* 0x000fe20000010005 */
[----:B--2---:R-:W-:-:S02]  /*11c0*/  @!P2 IMAD.WIDE R2, R37, 0x4, R2 ;  /* 0x000000042502a825 */ /* 0x004fc400078e0202 */
[----:B------:R-:W-:Y:S02]  /*11d0*/  F2FP.BF16.F32.PACK_AB R31, R50, R31 ;  /* 0x0000001f321f723e */ /* 0x000fe400000010ff */
[----:B-1----:R-:W-:Y:S01]  /*11e0*/  IMAD.WIDE.U32 R44, R39, 0x10, R28 ;  /* 0x00000010272c7825 */ /* 0x002fe200078e001c */
[----:B------:R-:W-:Y:S01]  /*11f0*/  F2FP.BF16.F32.PACK_AB R29, R48, R49 ;  /* 0x00000031301d723e */ /* 0x000fe200000010ff */
[----:B------:R1:W-:Y:S01]  /*1200*/  @!P2 STG.E desc[UR6][R2.64], R38 ;  /* 0x000000260200a986 */ /* 0x0003e2000c101906 */
[----:B------:R-:W-:Y:S01]  /*1210*/  F2FP.BF16.F32.PACK_AB R28, R47, R46 ;  /* 0x0000002e2f1c723e */ /* 0x000fe200000010ff */
[----:B0-----:R-:W-:-:S05]  /*1220*/  @!P2 IMAD.WIDE R40, R37, 0x4, R40 ;  /* 0x000000042528a825 */ /* 0x001fca00078e0228 */
[----:B------:R1:W-:Y:S04]  /*1230*/  @!P2 STG.E desc[UR6][R40.64], R0 ;  /* 0x000000002800a986 */ /* 0x0003e8000c101906 */
[----:B------:R1:W-:Y:S01]  /*1240*/  STG.E.128 desc[UR6][R44.64], R28 ;  /* 0x0000001c2c007986 */ /* 0x0003e2000c101d06 */
[----:B---3--:R-:W-:-:S05]  /*1250*/  IMAD R37, R42, 0x4, R37 ;  /* 0x000000042a257824 */ /* 0x008fca00078e0225 */
[----:B------:R-:W-:-:S13]  /*1260*/  ISETP.GE.AND P2, PT, R37, R43, PT ;  /* 0x0000002b2500720c */ /* 0x000fda0003f46270 */
[----:B-1----:R-:W-:Y:S05]  /*1270*/  @!P2 BRA `(.L_x_1190) ;  /* 0xfffffff00000a947 */ /* 0x002fea000383ffff */
[----:B------:R-:W-:Y:S05]  /*1280*/  EXIT ;  /* 0x000000000000794d */ /* 0x000fea0003800000 */
.L_x_1189:
[----:B------:R-:W-:Y:S01]  /*1290*/  HFMA2 R29, -RZ, RZ, 0, 5.9604644775390625e-08 ;  /* 0x00000001ff1d7431 */ /* 0x000fe200000001ff */
[----:B------:R-:W-:Y:S01]  /*12a0*/  BSSY B0, `(.L_x_1191) ;  /* 0x0000007000007945 */ /* 0x000fe20003800000 */
[----:B------:R-:W-:Y:S02]  /*12b0*/  MOV R50, R0 ;  /* 0x0000000000327202 */ /* 0x000fe40000000f00 */
[----:B------:R-:W-:Y:S02]  /*12c0*/  MOV R28, 0x1f ;  /* 0x0000001f001c7802 */ /* 0x000fe40000000f00 */
[----:B0-----:R-:W-:-:S07]  /*12d0*/  MOV R3, 0xffffffff ;  /* 0xffffffff00037802 */ /* 0x001fce0000000f00 */
[----:B------:R-:W-:Y:S05]  /*12e0*/  WARPSYNC.COLLECTIVE R3, `(.L_x_1192) ;  /* 0x0000000003087348 */ /* 0x000fea0003c00000 */
[----:B------:R0:W1:Y:S02]  /*12f0*/  SHFL.BFLY P4, R51, R50, R29, R28 ;  /* 0x0c00001d32337389 */ /* 0x000064000008001c */
[----:B01----:R-:W-:Y:S05]  /*1300*/  ENDCOLLECTIVE ;  /* 0x000000000000791b */ /* 0x003fea0003800000 */
.L_x_1192:
[----:B------:R-:W-:Y:S05]  /*1310*/  BSYNC B0 ;  /* 0x0000000000007941 */ /* 0x000fea0003800000 */
.L_x_1191:
[----:B------:R-:W-:Y:S02]  /*1320*/  IMAD.MOV.U32 R3, RZ, RZ, R51 ;  /* 0x000000ffff037224 */ /* 0x000fe400078e0033 */
[----:B------:R-:W-:Y:S01]  /*1330*/  HFMA2 R29, -RZ, RZ, 0, 1.1920928955078125e-07 ;  /* 0x00000002ff1d7431 */ /* 0x000fe200000001ff */
[----:B------:R-:W-:Y:S01]  /*1340*/  MOV R28, 0x1f ;  /* 0x0000001f001c7802 */ /* 0x000fe20000000f00 */
[----:B------:R-:W-:Y:S01]  /*1350*/  FADD.FTZ R46, R0, R3 ;  /* 0x00000003002e7221 */ /* 0x000fe20000010000 */
[----:B------:R-:W-:-:S04]  /*1360*/  MOV R3, 0xffffffff ;  /* 0xffffffff00037802 */ /* 0x000fc80000000f00 */
[----:B------:R-:W-:-:S07]  /*1370*/  MOV R50, R46 ;  /* 0x0000002e00327202 */ /* 0x000fce0000000f00 */
[----:B------:R-:W-:Y:S05]  /*1380*/  WARPSYNC.COLLECTIVE R3, `(.L_x_1193) ;  /* 0x0000000003087348 */ /* 0x000fea0003c00000 */
[----:B------:R0:W1:Y:S02]  /*1390*/  SHFL.BFLY P4, R51, R50, R29, R28 ;  /* 0x0c00001d32337389 */ /* 0x000064000008001c */
[----:B01----:R-:W-:Y:S05]  /*13a0*/  ENDCOLLECTIVE ;  /* 0x000000000000791b */ /* 0x003fea0003800000 */
.L_x_1193:
[----:B------:R-:W-:Y:S02]  /*13b0*/  HFMA2 R29, -RZ, RZ, 0, 2.384185791015625e-07 ;  /* 0x00000004ff1d7431 */ /* 0x000fe400000001ff */
[----:B------:R-:W-:-:S04]  /*13c0*/  IMAD.MOV.U32 R47, RZ, RZ, R51 ;  /* 0x000000ffff2f7224 */ /* 0x000fc800078e0033 */
[----:B------:R-:W-:-:S05]  /*13d0*/  FADD.FTZ R47, R46, R47 ;  /* 0x0000002f2e2f7221 */ /* 0x000fca0000010000 */
[----:B------:R-:W-:-:S07]  /*13e0*/  MOV R50, R47 ;  /* 0x0000002f00327202 */ /* 0x000fce0000000f00 */
[----:B------:R-:W-:Y:S05]  /*13f0*/  WARPSYNC.COLLECTIVE R3, `(.L_x_1194) ;  /* 0x0000000003087348 */ /* 0x000fea0003c00000 */
[----:B------:R0:W1:Y:S02]  /*1400*/  SHFL.BFLY P4, R51, R50, R29, R28 ;  /* 0x0c00001d32337389 */ /* 0x000064000008001c */
[----:B01----:R-:W-:Y:S05]  /*1410*/  ENDCOLLECTIVE ;  /* 0x000000000000791b */ /* 0x003fea0003800000 */
.L_x_1194:
[----:B------:R-:W-:Y:S01]  /*1420*/  IMAD.MOV.U32 R29, RZ, RZ, 0x8 ;  /* 0x00000008ff1d7424 */ /* 0x000fe200078e00ff */
[----:B------:R-:W-:-:S05]  /*1430*/  MOV R2, R51 ;  /* 0x0000003300027202 */ /* 0x000fca0000000f00 */
[----:B------:R-:W-:Y:S02]  /*1440*/  FADD.FTZ R48, R47, R2 ;  /* 0x000000022f307221 */ /* 0x000fe40000010000 */
[----:B------:R-:W0:Y:S03]  /*1450*/  LDC R2, c[0x0][0x400] ;  /* 0x00010000ff027b82 */ /* 0x000e260000000800 */
[----:B------:R-:W-:-:S07]  /*1460*/  MOV R50, R48 ;  /* 0x0000003000327202 */ /* 0x000fce0000000f00 */
[----:B0-----:R-:W-:Y:S05]  /*1470*/  WARPSYNC.COLLECTIVE R3, `(.L_x_1195) ;  /* 0x0000000003087348 */ /* 0x001fea0003c00000 */
[----:B------:R1:W2:Y:S02]  /*1480*/  SHFL.BFLY P4, R51, R50, R29, R28 ;  /* 0x0c00001d32337389 */ /* 0x0002a4000008001c */
[----:B012---:R-:W-:Y:S05]  /*1490*/  ENDCOLLECTIVE ;  /* 0x000000000000791b */ /* 0x007fea0003800000 */
.L_x_1195:
[----:B------:R-:W-:Y:S01]  /*14a0*/  HFMA2 R29, -RZ, RZ, 0, 9.5367431640625e-07 ;  /* 0x00000010ff1d7431 */ /* 0x000fe200000001ff */
[----:B------:R-:W-:-:S05]  /*14b0*/  MOV R49, R51 ;  /* 0x0000003300317202 */ /* 0x000fca0000000f00 */
[----:B------:R-:W-:-:S05]  /*14c0*/  FADD.FTZ R49, R48, R49 ;  /* 0x0000003130317221 */ /* 0x000fca0000010000 */
[----:B------:R-:W-:-:S07]  /*14d0*/  MOV R50, R49 ;  /* 0x0000003100327202 */ /* 0x000fce0000000f00 */
[----:B------:R-:W-:Y:S05]  /*14e0*/  WARPSYNC.COLLECTIVE R3, `(.L_x_1196) ;  /* 0x0000000003087348 */ /* 0x000fea0003c00000 */
[----:B------:R0:W1:Y:S02]  /*14f0*/  SHFL.BFLY P4, R51, R50, R29, R28 ;  /* 0x0c00001d32337389 */ /* 0x000064000008001c */
[----:B01----:R-:W-:Y:S05]  /*1500*/  ENDCOLLECTIVE ;  /* 0x000000000000791b */ /* 0x003fea0003800000 */
.L_x_1196:
        /* <DEDUP_REMOVED lines=20> */
[----:B------:R-:W-:-:S03]  /*1650*/  MOV R3, 0xffffffff ;  /* 0xffffffff00037802 */ /* 0x000fc60000000f00 */
[----:B------:R-:W-:-:S07]  /*1660*/  IMAD.MOV.U32 R50, RZ, RZ, R0 ;  /* 0x000000ffff327224 */ /* 0x000fce00078e0000 */
[----:B------:R-:W-:Y:S05]  /*1670*/  WARPSYNC.COLLECTIVE R3, `(.L_x_1197) ;  /* 0x0000000003087348 */ /* 0x000fea0003c00000 */
[----:B------:R0:W1:Y:S02]  /*1680*/  SHFL.BFLY P4, R51, R50, R29, R28 ;  /* 0x0c00001d32337389 */ /* 0x000064000008001c */
[----:B01----:R-:W-:Y:S05]  /*1690*/  ENDCOLLECTIVE ;  /* 0x000000000000791b */ /* 0x003fea0003800000 */
.L_x_1197:
[----:B------:R-:W-:Y:S01]  /*16a0*/  IMAD.MOV.U32 R29, RZ, RZ, 0x2 ;  /* 0x00000002ff1d7424 */ /* 0x000fe200078e00ff */
[----:B------:R-:W-:-:S05]  /*16b0*/  MOV R47, R51 ;  /* 0x00000033002f7202 */ /* 0x000fca0000000f00 */
[----:B------:R-:W-:-:S05]  /*16c0*/  FADD.FTZ R47, R0, R47 ;  /* 0x0000002f002f7221 */ /* 0x000fca0000010000 */
[----:B------:R-:W-:-:S07]  /*16d0*/  MOV R50, R47 ;  /* 0x0000002f00327202 */ /* 0x000fce0000000f00 */
[----:B------:R-:W-:Y:S05]  /*16e0*/  WARPSYNC.COLLECTIVE R3, `(.L_x_1198) ;  /* 0x0000000003087348 */ /* 0x000fea0003c00000 */
[----:B------:R0:W1:Y:S02]  /*16f0*/  SHFL.BFLY P4, R51, R50, R29, R28 ;  /* 0x0c00001d32337389 */ /* 0x000064000008001c */
[----:B01----:R-:W-:Y:S05]  /*1700*/  ENDCOLLECTIVE ;  /* 0x000000000000791b */ /* 0x003fea0003800000 */
.L_x_1198:
[----:B------:R-:W-:Y:S01]  /*1710*/  HFMA2 R29, -RZ, RZ, 0, 2.384185791015625e-07 ;  /* 0x00000004ff1d7431 */ /* 0x000fe200000001ff */
[----:B------:R-:W-:-:S05]  /*1720*/  MOV R46, R51 ;  /* 0x00000033002e7202 */ /* 0x000fca0000000f00 */
[----:B------:R-:W-:-:S05]  /*1730*/  FADD.FTZ R46, R47, R46 ;  /* 0x0000002e2f2e7221 */ /* 0x000fca0000010000 */
[----:B------:R-:W-:-:S07]  /*1740*/  MOV R50, R46 ;  /* 0x0000002e00327202 */ /* 0x000fce0000000f00 */
[----:B------:R-:W-:Y:S05]  /*1750*/  WARPSYNC.COLLECTIVE R3, `(.L_x_1199) ;  /* 0x0000000003087348 */ /* 0x000fea0003c00000 */
[----:B------:R0:W1:Y:S02]  /*1760*/  SHFL.BFLY P4, R51, R50, R29, R28 ;  /* 0x0c00001d32337389 */ /* 0x000064000008001c */
[----:B01----:R-:W-:Y:S05]  /*1770*/  ENDCOLLECTIVE ;  /* 0x000000000000791b */ /* 0x003fea0003800000 */
.L_x_1199:
[----:B------:R-:W-:Y:S01]  /*1780*/  HFMA2 R29, -RZ, RZ, 0, 4.76837158203125e-07 ;  /* 0x00000008ff1d7431 */ /* 0x000fe200000001ff */
[----:B------:R-:W-:-:S05]  /*1790*/  MOV R49, R51 ;  /* 0x0000003300317202 */ /* 0x000fca0000000f00 */
[----:B------:R-:W-:-:S04]  /*17a0*/  FADD.FTZ R49, R46, R49 ;  /* 0x000000312e317221 */ /* 0x000fc80000010000 */
[----:B------:R-:W-:-:S07]  /*17b0*/  IMAD.MOV.U32 R50, RZ, RZ, R49 ;  /* 0x000000ffff327224 */ /* 0x000fce00078e0031 */
[----:B------:R-:W-:Y:S05]  /*17c0*/  WARPSYNC.COLLECTIVE R3, `(.L_x_1200) ;  /* 0x0000000003087348 */ /* 0x000fea0003c00000 */
[----:B------:R0:W1:Y:S02]  /*17d0*/  SHFL.BFLY P4, R51, R50, R29, R28 ;  /* 0x0c00001d32337389 */ /* 0x000064000008001c */
[----:B01----:R-:W-:Y:S05]  /*17e0*/  ENDCOLLECTIVE ;  /* 0x000000000000791b */ /* 0x003fea0003800000 */
.L_x_1200:
[----:B------:R-:W-:Y:S01]  /*17f0*/  HFMA2 R29, -RZ, RZ, 0, 9.5367431640625e-07 ;  /* 0x00000010ff1d7431 */ /* 0x000fe200000001ff */
[----:B------:R-:W-:-:S05]  /*1800*/  MOV R48, R51 ;  /* 0x0000003300307202 */ /* 0x000fca0000000f00 */
[----:B------:R-:W-:-:S05]  /*1810*/  FADD.FTZ R48, R49, R48 ;  /* 0x0000003031307221 */ /* 0x000fca0000010000 */
[----:B------:R-:W-:-:S07]  /*1820*/  MOV R50, R48 ;  /* 0x0000003000327202 */ /* 0x000fce0000000f00 */
[----:B------:R-:W-:Y:S05]  /*1830*/  WARPSYNC.COLLECTIVE R3, `(.L_x_1201) ;  /* 0x0000000003087348 */ /* 0x000fea0003c00000 */
[----:B------:R0:W1:Y:S02]  /*1840*/  SHFL.BFLY P4, R51, R50, R29, R28 ;  /* 0x0c00001d32337389 */ /* 0x000064000008001c */
[----:B01----:R-:W-:Y:S05]  /*1850*/  ENDCOLLECTIVE ;  /* 0x000000000000791b */ /* 0x003fea0003800000 */
.L_x_1201:
[----:B------:R-:W-:Y:S05]  /*1860*/  BRA `(.L_x_1202) ;  /* 0xfffffff400c47947 */ /* 0x000fea000383ffff */
.L_x_1203:
        /* <DEDUP_REMOVED lines=9> */
.L_x_5934:


//--------------------- .text._ZN10layer_norm31ln_parallel_residual_fwd_kernelINS_13Kernel_traitsIf13__nv_bfloat16S2_S2_fjLj256ELj1ELj4ELj1ELj16ENS_18Kernel_traits_baseILj256EfS2_S2_S2_fjLj128EEEEELb1ELb0ELb0EEEvNS_9FwdParamsE --------------------------
	.section	.text._ZN10layer_norm31ln_parallel_residual_fwd_kernelINS_13Kernel_traitsIf13__nv_bfloat16S2_S2_fjLj256ELj1ELj4ELj1ELj16ENS_18Kernel_traits_baseILj256EfS2_S2_S2_fjLj128EEEEELb1ELb0ELb0EEEvNS_9FwdParamsE,"ax",@progbits
	.align	128
        .global         _ZN10layer_norm31ln_parallel_residual_fwd_kernelINS_13Kernel_traitsIf13__nv_bfloat16S2_S2_fjLj256ELj1ELj4ELj1ELj16ENS_18Kernel_traits_baseILj256EfS2_S2_S2_fjLj128EEEEELb1ELb0ELb0EEEvNS_9FwdParamsE
        .type           _ZN10layer_norm31ln_parallel_residual_fwd_kernelINS_13Kernel_traitsIf13__nv_bfloat16S2_S2_fjLj256ELj1ELj4ELj1ELj16ENS_18Kernel_traits_baseILj256EfS2_S2_S2_fjLj128EEEEELb1ELb0ELb0EEEvNS_9FwdParamsE,@function
        .size           _ZN10layer_norm31ln_parallel_residual_fwd_kernelINS_13Kernel_traitsIf13__nv_bfloat16S2_S2_fjLj256ELj1ELj4ELj1ELj16ENS_18Kernel_traits_baseILj256EfS2_S2_S2_fjLj128EEEEELb1ELb0ELb0EEEvNS_9FwdParamsE,(.L_x_5935 - _ZN10layer_norm31ln_parallel_residual_fwd_kernelINS_13Kernel_traitsIf13__nv_bfloat16S2_S2_fjLj256ELj1ELj4ELj1ELj16ENS_18Kernel_traits_baseILj256EfS2_S2_S2_fjLj128EEEEELb1ELb0ELb0EEEvNS_9FwdParamsE)
        .other          _ZN10layer_norm31ln_parallel_residual_fwd_kernelINS_13Kernel_traitsIf13__nv_bfloat16S2_S2_fjLj256ELj1ELj4ELj1ELj16ENS_18Kernel_traits_baseILj256EfS2_S2_S2_fjLj128EEEEELb1ELb0ELb0EEEvNS_9FwdParamsE,@"STO_CUDA_ENTRY STV_DEFAULT"
_ZN10layer_norm31ln_parallel_residual_fwd_kernelINS_13Kernel_traitsIf13__nv_bfloat16S2_S2_fjLj256ELj1ELj4ELj1ELj16ENS_18Kernel_traits_baseILj256EfS2_S2_S2_fjLj128EEEEELb1ELb0ELb0EEEvNS_9FwdParamsE:
.text._ZN10layer_norm31ln_parallel_residual_fwd_kernelINS_13Kernel_traitsIf13__nv_bfloat16S2_S2_fjLj256ELj1ELj4ELj1ELj16ENS_18Kernel_traits_baseILj256EfS2_S2_S2_fjLj128EEEEELb1ELb0ELb0EEEvNS_9FwdParamsE:
        /* <DEDUP_REMOVED lines=18> */
[----:B0-----:R-:W-:Y:S01]  /*0120*/  LOP3.LUT R0, R5, 0x1f, RZ, 0xc0, !PT ;  /* 0x0000001f05007812 */ /* 0x001fe200078ec0ff */
[----:B----4-:R-:W-:Y:S01]  /*0130*/  USHF.L.U32 UR4, UR5, 0x2, URZ ;  /* 0x0000000205047899 */ /* 0x010fe200080006ff */
[----:B--2---:R-:W-:Y:S02]  /*0140*/  @P3 R2UR UR6, R2 ;  /* 0x00000000020632ca */ /* 0x004fe400000e0000 */
[----:B------:R-:W-:Y:S02]  /*0150*/  @P3 R2UR UR7, R3 ;  /* 0x00000000030732ca */ /* 0x000fe400000e0000 */
[----:B------:R-:W-:Y:S02]  /*0160*/  LEA.HI R2, R4, R11, RZ, 0x3 ;  /* 0x0000000b04027211 */ /* 0x000fe400078f18ff */
[----:B------:R-:W-:Y:S02]  /*0170*/  LOP3.LUT R3, RZ, R0, RZ, 0x33, !PT ;  /* 0x00000000ff037212 */ /* 0x000fe400078e33ff */
[----:B------:R-:W-:-:S02]  /*0180*/  SHF.R.U32.HI R4, RZ, 0x5, R5 ;  /* 0x00000005ff047819 */ /* 0x000fc40000011605 */
[----:B------:R-:W-:Y:S01]  /*0190*/  LEA.HI.SX32 R2, R2, R3, 0x1d ;  /* 0x0000000302027211 */ /* 0x000fe200078feaff */
[----:B---3--:R-:W-:Y:S01]  /*01a0*/  IMAD R3, R10, UR5, R5 ;  /* 0x000000050a037c24 */ /* 0x008fe2000f8e0205 */
[----:B------:R-:W-:Y:S01]  /*01b0*/  LOP3.LUT R4, R4, UR4, RZ, 0xfc, !PT ;  /* 0x0000000404047c12 */ /* 0x000fe2000f8efcff */
[----:B------:R-:W-:Y:S01]  /*01c0*/  UIADD3 UR14, UPT, UPT, UR6, -0x61c88647, URZ ;  /* 0x9e3779b9060e7890 */ /* 0x000fe2000fffe0ff */
[----:B------:R-:W-:Y:S01]  /*01d0*/  ISETP.GT.U32.AND P2, PT, R2, -0x21, PT ;  /* 0xffffffdf0200780c */ /* 0x000fe20003f44070 */
[----:B------:R-:W-:Y:S02]  /*01e0*/  UIADD3 UR15, UPT, UPT, UR7, -0x4498517b, URZ ;  /* 0xbb67ae85070f7890 */ /* 0x000fe4000fffe0ff */
[----:B------:R-:W-:Y:S02]  /*01f0*/  UIADD3 UR16, UPT, UPT, UR6, 0x3c6ef372, URZ ;  /* 0x3c6ef37206107890 */ /* 0x000fe4000fffe0ff */
[----:B------:R-:W-:Y:S02]  /*0200*/  UIADD3 UR17, UPT, UPT, UR7, 0x76cf5d0a, URZ ;  /* 0x76cf5d0a07117890 */ /* 0x000fe4000fffe0ff */
[----:B------:R-:W-:-:S02]  /*0210*/  UIADD3 UR18, UPT, UPT, UR6, -0x255992d5, URZ ;  /* 0xdaa66d2b06127890 */ /* 0x000fc4000fffe0ff */
[----:B------:R-:W-:Y:S02]  /*0220*/  UIADD3 UR19, UPT, UPT, UR7, 0x32370b8f, URZ ;  /* 0x32370b8f07137890 */ /* 0x000fe4000fffe0ff */
[----:B------:R-:W-:Y:S02]  /*0230*/  UIADD3 UR20, UPT, UPT, UR6, 0x78dde6e4, URZ ;  /* 0x78dde6e406147890 */ /* 0x000fe4000fffe0ff */
[----:B-1----:R-:W-:Y:S10]  /*0240*/  @P2 BRA `(.L_x_1205) ;  /* 0x0000000000782947 */ /* 0x002ff40003800000 */
        /* <DEDUP_REMOVED lines=21> */
[----:B------:R0:W5:Y:S04]  /*03a0*/  LDG.E.128 R24, desc[UR8][R14.64] ;  /* 0x000000080e187981 */ /* 0x000168000c1e1d00 */
[----:B------:R0:W5:Y:S03]  /*03b0*/  LDG.E.128 R20, desc[UR8][R14.64+0x10] ;  /* 0x000010080e147981 */ /* 0x000166000c1e1d00 */
[----:B------:R-:W2:Y:S01]  /*03c0*/  @P1 LDC.64 R16, c[0x0][0x440] ;  /* 0x00011000ff101b82 */ /* 0x000ea20000000a00 */
[----:B-1----:R-:W-:-:S05]  /*03d0*/  @P0 IMAD.WIDE.U32 R12, R0, 0x20, R12 ;  /* 0x00000020000c0825 */ /* 0x002fca00078e000c */
[----:B------:R0:W5:Y:S01]  /*03e0*/  @P0 LDG.E.128 R48, desc[UR8][R12.64] ;  /* 0x000000080c300981 */ /* 0x000162000c1e1d00 */
[----:B--2---:R-:W-:-:S03]  /*03f0*/  @P1 IMAD.WIDE.U32 R16, R0, 0x20, R16 ;  /* 0x0000002000101825 */ /* 0x004fc600078e0010 */
[----:B------:R0:W5:Y:S04]  /*0400*/  @P0 LDG.E.128 R44, desc[UR8][R12.64+0x10] ;  /* 0x000010080c2c0981 */ /* 0x000168000c1e1d00 */
[----:B------:R0:W5:Y:S04]  /*0410*/  @P1 LDG.E.128 R40, desc[UR8][R16.64] ;  /* 0x0000000810281981 */ /* 0x000168000c1e1d00 */
[----:B------:R0:W5:Y:S02]  /*0420*/  @P1 LDG.E.128 R36, desc[UR8][R16.64+0x10] ;  /* 0x0000100810241981 */ /* 0x000164000c1e1d00 */
.L_x_1205:
[----:B------:R-:W-:Y:S05]  /*0430*/  BSYNC.RECONVERGENT B0 ;  /* 0x0000000000007941 */ /* 0x000fea0003800200 */
.L_x_1204:
        /* <DEDUP_REMOVED lines=19> */
[----:B------:R-:W1:Y:S01]  /*0570*/  LDCU.U8 UR4, c[0x0][0x410] ;  /* 0x00008200ff0477ac */ /* 0x000e620008000000 */
[----:B------:R-:W-:Y:S01]  /*0580*/  BSSY B1, `(.L_x_1206) ;  /* 0x0000664000017945 */ /* 0x000fe20003800000 */
[----:B------:R-:W-:Y:S01]  /*0590*/  LOP3.LUT R79, R8, 0x3, RZ, 0xc0, !PT ;  /* 0x00000003084f7812 */ /* 0x000fe200078ec0ff */
[----:B------:R-:W-:Y:S01]  /*05a0*/  IMAD.HI.U32 R7, R3, -0x326172a9, RZ ;  /* 0xcd9e8d5703077827 */ /* 0x000fe200078e00ff */
[----:B------:R-:W-:Y:S01]  /*05b0*/  LOP3.LUT R9, R9, UR7, RZ, 0x3c, !PT ;  /* 0x0000000709097c12 */ /* 0x000fe2000f8e3cff */
[----:B------:R-:W2:Y:S02]  /*05c0*/  LDCU UR32, c[0x0][0x388] ;  /* 0x00007100ff2077ac */ /* 0x000ea40008000800 */
[----:B0-----:R-:W-:Y:S01]  /*05d0*/  IMAD R11, R3, -0x326172a9, RZ ;  /* 0xcd9e8d57030b7824 */ /* 0x001fe200078e02ff */
[----:B------:R-:W-:Y:S01]  /*05e0*/  LOP3.LUT R7, R6, UR6, R7, 0x96, !PT ;  /* 0x0000000606077c12 */ /* 0x000fe2000f8e9607 */
[----:B------:R-:W-:Y:S01]  /*05f0*/  IMAD.HI.U32 R10, R9, -0x326172a9, RZ ;  /* 0xcd9e8d57090a7827 */ /* 0x000fe200078e00ff */
[----:B------:R-:W0:Y:S03]  /*0600*/  LDCU UR5, c[0x0][0x448] ;  /* 0x00008900ff0577ac */ /* 0x000e260008000800 */
[----:B------:R-:W-:Y:S01]  /*0610*/  IMAD R13, R5, -0x2daee0ad, RZ ;  /* 0xd2511f53050d7824 */ /* 0x000fe200078e02ff */
[----:B------:R-:W-:Y:S01]  /*0620*/  LOP3.LUT R10, R11, UR14, R10, 0x96, !PT ;  /* 0x0000000e0b0a7c12 */ /* 0x000fe2000f8e960a */
[----:B------:R-:W-:Y:S01]  /*0630*/  IMAD.HI.U32 R12, R7, -0x2daee0ad, RZ ;  /* 0xd2511f53070c7827 */ /* 0x000fe200078e00ff */
[----:B------:R-:W3:Y:S03]  /*0640*/  LDCU.64 UR10, c[0x0][0x398] ;  /* 0x00007300ff0a77ac */ /* 0x000ee60008000a00 */
[----:B------:R-:W-:Y:S01]  /*0650*/  IMAD R14, R9, -0x326172a9, RZ ;  /* 0xcd9e8d57090e7824 */ /* 0x000fe200078e02ff */
[----:B------:R-:W-:Y:S01]  /*0660*/  LOP3.LUT R12, R13, UR15, R12, 0x96, !PT ;  /* 0x0000000f0d0c7c12 */ /* 0x000fe2000f8e960c */
[----:B------:R-:W-:Y:S01]  /*0670*/  IMAD R16, R7, -0x2daee0ad, RZ ;  /* 0xd2511f5307107824 */ /* 0x000fe200078e02ff */
[----:B------:R-:W4:Y:S01]  /*0680*/  LDCU.64 UR12, c[0x0][0x3a0] ;  /* 0x00007400ff0c77ac */ /* 0x000f220008000a00 */
[----:B------:R-:W-:Y:S01]  /*0690*/  IMAD.HI.U32 R9, R10, -0x2daee0ad, RZ ;  /* 0xd2511f530a097827 */ /* 0x000fe200078e00ff */
[----:B-1----:R-:W-:-:S03]  /*06a0*/  UISETP.NE.AND UP0, UPT, UR4, URZ, UPT ;  /* 0x000000ff0400728c */ /* 0x002fc6000bf05270 */
        /* <DEDUP_REMOVED lines=47> */
[----:B0-234-:R-:W-:-:S07]  /*09a0*/  IMAD R74, R9, -0x326172a9, RZ ;  /* 0xcd9e8d57094a7824 */ /* 0x01dfce00078e02ff */
.L_x_1308:
        /* <DEDUP_REMOVED lines=32> */
.L_x_1211:
        /* <DEDUP_REMOVED lines=13> */
.L_x_1213:
[----:B------:R-:W-:Y:S05]  /*0c80*/  BSYNC.RECONVERGENT B3 ;  /* 0x0000000000037941 */ /* 0x000fea0003800200 */
.L_x_1212:
        /* <DEDUP_REMOVED lines=42> */
.L_x_1210:
[----:B------:R-:W-:Y:S05]  /*0f30*/  BSYNC.RECONVERGENT B2 ;  /* 0x0000000000027941 */ /* 0x000fea0003800200 */
.L_x_1209:
[----:B------:R-:W0:Y:S01]  /*0f40*/  LDC R75, c[0x0][0x408] ;  /* 0x00010200ff4b7b82 */ /* 0x000e220000000800 */
[----:B------:R-:W-:Y:S01]  /*0f50*/  I2FP.F32.U32 R58, R57 ;  /* 0x00000039003a7245 */ /* 0x000fe20000201000 */
[----:B------:R-:W-:-:S05]  /*0f60*/  HFMA2 R57, -RZ, RZ, 0.1171875, 0 ;  /* 0x2f800000ff397431 */ /* 0x000fca00000001ff */
[----:B------:R-:W-:Y:S01]  /*0f70*/  FFMA.FTZ R59, R58, R57, 1.1641532182693481445e-10 ;  /* 0x2f0000003a3b7423 */ /* 0x000fe20000010039 */
[----:B------:R-:W1:Y:S01]  /*0f80*/  LDC R76, c[0x0][0x404] ;  /* 0x00010100ff4c7b82 */ /* 0x000e620000000800 */
[C---:B-----5:R-:W-:Y:S01]  /*0f90*/  IMAD.U32 R58, R52.reuse, 0x10000, RZ ;  /* 0x00010000343a7824 */ /* 0x060fe200078e00ff */
[----:B------:R-:W-:-:S03]  /*0fa0*/  PRMT R52, R52, 0x7632, R52 ;  /* 0x0000763234347816 */ /* 0x000fc60000000034 */
        /* <DEDUP_REMOVED lines=21> */
.L_x_1217:
        /* <DEDUP_REMOVED lines=13> */
.L_x_1219:
[----:B------:R-:W-:Y:S05]  /*11d0*/  BSYNC.RECONVERGENT B3 ;  /* 0x0000000000037941 */ /* 0x000fea0003800200 */
.L_x_1218:
        /* <DEDUP_REMOVED lines=42> */
[----:B------:R-:W-:-:S07]  /*1480*/  IMAD.MOV.U32 R58, RZ, RZ, R8 ;  /* 0x000000ffff3a7224 */ /* 0x000fce00078e0008 */
.L_x_1216:
[----:B------:R-:W-:Y:S05]  /*1490*/  BSYNC.RECONVERGENT B2 ;  /* 0x0000000000027941 */ /* 0x000fea0003800200 */
.L_x_1215:
[----:B------:R-:W-:Y:S01]  /*14a0*/  I2FP.F32.U32 R8, R58 ;  /* 0x0000003a00087245 */ /* 0x000fe20000201000 */
[----:B------:R-:W-:Y:S02]  /*14b0*/  IMAD.U32 R58, R16, 0x10000, RZ ;  /* 0x00010000103a7824 */ /* 0x000fe400078e00ff */
[----:B------:R-:W-:Y:S01]  /*14c0*/  @P1 IMAD.MOV.U32 R65, RZ, RZ, R9 ;  /* 0x000000ffff411224 */ /* 0x000fe200078e0009 */
[----:B------:R-:W-:Y:S01]  /*14d0*/  @!P1 MOV R65, R9 ;  /* 0x0000000900419202 */ /* 0x000fe20000000f00 */
[----:B------:R-:W-:Y:S01]  /*14e0*/  FFMA.FTZ R59, R8, R57, 1.1641532182693481445e-10 ;  /* 0x2f000000083b7423 */ /* 0x000fe20000010039 */
[----:B------:R-:W-:Y:S01]  /*14f0*/  FMUL.FTZ R58, R58, R75 ;  /* 0x0000004b3a3a7220 */ /* 0x000fe20000410000 */
[----:B------:R-:W-:Y:S01]  /*1500*/  @P1 MOV R8, R67 ;  /* 0x0000004300081202 */ /* 0x000fe20000000f00 */
[----:B------:R-:W-:Y:S02]  /*1510*/  @!P1 IMAD.MOV.U32 R8, RZ, RZ, R67 ;  /* 0x000000ffff089224 */ /* 0x000fe400078e0043 */
[----:B------:R-:W-:Y:S01]  /*1520*/  FSETP.GTU.FTZ.AND P2, PT, R59, R76, PT ;  /* 0x0000004c3b00720b */ /* 0x000fe20003f5c000 */
[----:B------:R-:W-:-:S03]  /*1530*/  @P1 IMAD.U32 R59, R12, 0x10000, RZ ;  /* 0x000100000c3b1824 */ /* 0x000fc600078e00ff */
[----:B------:R-:W-:Y:S02]  /*1540*/  FSEL R69, R58, RZ, !P2 ;  /* 0x000000ff3a457208 */ /* 0x000fe40005000000 */
[----:B------:R-:W-:-:S03]  /*1550*/  SEL R9, RZ, 0x1, P2 ;  /* 0x00000001ff097807 */ /* 0x000fc60001000000 */
[----:B------:R-:W-:-:S04]  /*1560*/  @P1 FADD.FTZ R58, R69, R66 ;  /* 0x00000042453a1221 */ /* 0x000fc80000010000 */
[----:B------:R-:W-:-:S04]  /*1570*/  @P1 FADD.FTZ R66, R58, R59 ;  /* 0x0000003b3a421221 */ /* 0x000fc80000010000 */
[----:B------:R-:W-:Y:S01]  /*1580*/  @!P1 FADD.FTZ R66, R69, R66 ;  /* 0x0000004245429221 */ /* 0x000fe20000010000 */
[----:B------:R-:W-:Y:S06]  /*1590*/  BRA `(.L_x_1220) ;  /* 0x0000000000087947 */ /* 0x000fec0003800000 */
.L_x_1214:
[----:B------:R-:W-:-:S04]  /*15a0*/  @P1 IMAD.U32 R59, R12, 0x10000, RZ ;  /* 0x000100000c3b1824 */ /* 0x000fc800078e00ff */
[----:B------:R-:W-:-:S07]  /*15b0*/  @P1 FADD.FTZ R66, R59, R66 ;  /* 0x000000423b421221 */ /* 0x000fce0000010000 */
.L_x_1220:
        /* <DEDUP_REMOVED lines=13> */
.L_x_1223:
        /* <DEDUP_REMOVED lines=13> */
.L_x_1225:
[----:B------:R-:W-:Y:S05]  /*1760*/  BSYNC.RECONVERGENT B3 ;  /* 0x0000000000037941 */ /* 0x000fea0003800200 */
.L_x_1224:
        /* <DEDUP_REMOVED lines=41> */
[----:B------:R-:W-:Y:S02]  /*1a00*/  IMAD.MOV.U32 R8, RZ, RZ, R58 ;  /* 0x000000ffff087224 */ /* 0x000fe400078e003a */
[----:B------:R-:W-:-:S07]  /*1a10*/  HFMA2 R58, -RZ, RZ, 0, 0 ;  /* 0x00000000ff3a7431 */ /* 0x000fce00000001ff */
.L_x_1222:
[----:B------:R-:W-:Y:S05]  /*1a20*/  BSYNC.RECONVERGENT B2 ;  /* 0x0000000000027941 */ /* 0x000fea0003800200 */
.L_x_1221:
        /* <DEDUP_REMOVED lines=24> */
.L_x_1229:
        /* <DEDUP_REMOVED lines=13> */
.L_x_1231:
[----:B------:R-:W-:Y:S05]  /*1c80*/  BSYNC.RECONVERGENT B3 ;  /* 0x0000000000037941 */ /* 0x000fea0003800200 */
.L_x_1230:
        /* <DEDUP_REMOVED lines=43> */
.L_x_1228:
[----:B------:R-:W-:Y:S05]  /*1f40*/  BSYNC.RECONVERGENT B2 ;  /* 0x0000000000027941 */ /* 0x000fea0003800200 */
.L_x_1227:
[----:B------:R-:W-:Y:S01]  /*1f50*/  I2FP.F32.U32 R8, R52 ;  /* 0x0000003400087245 */ /* 0x000fe20000201000 */
[----:B------:R-:W-:Y:S01]  /*1f60*/  @P1 IMAD.MOV.U32 R58, RZ, RZ, R10 ;  /* 0x000000ffff3a1224 */ /* 0x000fe200078e000a */
[----:B------:R-:W-:Y:S02]  /*1f70*/  PRMT R52, R16, 0x7632, R52 ;  /* 0x0000763210347816 */ /* 0x000fe40000000034 */
[----:B------:R-:W-:Y:S01]  /*1f80*/  @!P1 MOV R58, R10 ;  /* 0x0000000a003a9202 */ /* 0x000fe20000000f00 */
[----:B------:R-:W-:Y:S01]  /*1f90*/  FFMA.FTZ R59, R8, R57, 1.1641532182693481445e-10 ;  /* 0x2f000000083b7423 */ /* 0x000fe20000010039 */
[----:B------:R-:W-:Y:S01]  /*1fa0*/  @P1 PRMT R8, R12, 0x7632, R8 ;  /* 0x000076320c081816 */ /* 0x000fe20000000008 */
[----:B------:R-:W-:-:S03]  /*1fb0*/  IMAD.U32 R52, R52, 0x10000, RZ ;  /* 0x0001000034347824 */ /* 0x000fc600078e00ff */
[----:B------:R-:W-:Y:S01]  /*1fc0*/  FSETP.GTU.FTZ.AND P2, PT, R59, R76, PT ;  /* 0x0000004c3b00720b */ /* 0x000fe20003f5c000 */
[----:B------:R-:W-:Y:S01]  /*1fd0*/  FMUL.FTZ R52, R52, R75 ;  /* 0x0000004b34347220 */ /* 0x000fe20000410000 */
[----:B------:R-:W-:Y:S01]  /*1fe0*/  @P1 IMAD.U32 R59, R8, 0x10000, RZ ;  /* 0x00010000083b1824 */ /* 0x000fe200078e00ff */
[----:B------:R-:W-:Y:S01]  /*1ff0*/  @P1 MOV R8, R67 ;  /* 0x0000004300081202 */ /* 0x000fe20000000f00 */
[----:B------:R-:W-:Y:S01]  /*2000*/  @!P1 IMAD.MOV.U32 R8, RZ, RZ, R67 ;  /* 0x000000ffff089224 */ /* 0x000fe200078e0043 */
[----:B------:R-:W-:Y:S02]  /*2010*/  SEL R10, RZ, 0x1, P2 ;  /* 0x00000001ff0a7807 */ /* 0x000fe40001000000 */
[----:B------:R-:W-:-:S05]  /*2020*/  FSEL R68, R52, RZ, !P2 ;  /* 0x000000ff34447208 */ /* 0x000fca0005000000 */
[----:B------:R-:W-:-:S04]  /*2030*/  @P1 FADD.FTZ R52, R68, R65 ;  /* 0x0000004144341221 */ /* 0x000fc80000010000 */
[----:B------:R-:W-:-:S04]  /*2040*/  @P1 FADD.FTZ R65, R52, R59 ;  /* 0x0000003b34411221 */ /* 0x000fc80000010000 */
[----:B------:R-:W-:Y:S01]  /*2050*/  @!P1 FADD.FTZ R65, R68, R65 ;  /* 0x0000004144419221 */ /* 0x000fe20000010000 */
[----:B------:R-:W-:Y:S06]  /*2060*/  BRA `(.L_x_1232) ;  /* 0x00000000000c7947 */ /* 0x000fec0003800000 */
.L_x_1226:
[----:B------:R-:W-:-:S05]  /*2070*/  @P1 PRMT R52, R12, 0x7632, R52 ;  /* 0x000076320c341816 */ /* 0x000fca0000000034 */
[----:B------:R-:W-:-:S04]  /*2080*/  @P1 IMAD.U32 R52, R52, 0x10000, RZ ;  /* 0x0001000034341824 */ /* 0x000fc800078e00ff */
[----:B------:R-:W-:-:S07]  /*2090*/  @P1 FADD.FTZ R65, R52, R65 ;  /* 0x0000004134411221 */ /* 0x000fce0000010000 */
.L_x_1232:
        /* <DEDUP_REMOVED lines=13> */
.L_x_1235:
        /* <DEDUP_REMOVED lines=13> */
.L_x_1237:
[----:B------:R-:W-:Y:S05]  /*2240*/  BSYNC.RECONVERGENT B3 ;  /* 0x0000000000037941 */ /* 0x000fea0003800200 */
.L_x_1236:
        /* <DEDUP_REMOVED lines=42> */
[----:B------:R-:W-:-:S07]  /*24f0*/  IMAD.MOV.U32 R8, RZ, RZ, R58 ;  /* 0x000000ffff087224 */ /* 0x000fce00078e003a */
.L_x_1234:
[----:B------:R-:W-:Y:S05]  /*2500*/  BSYNC.RECONVERGENT B2 ;  /* 0x0000000000027941 */ /* 0x000fea0003800200 */
.L_x_1233:
[----:B------:R-:W-:Y:S02]  /*2510*/  I2FP.F32.U32 R58, R59 ;  /* 0x0000003b003a7245 */ /* 0x000fe40000201000 */
[----:B------:R-:W-:-:S03]  /*2520*/  PRMT R67, R53, 0x7632, R67 ;  /* 0x0000763235437816 */ /* 0x000fc60000000043 */
[----:B------:R-:W-:Y:S01]  /*2530*/  FFMA.FTZ R59, R58, R57, 1.1641532182693481445e-10 ;  /* 0x2f0000003a3b7423 */ /* 0x000fe20000010039 */
[----:B------:R-:W-:-:S04]  /*2540*/  IMAD.U32 R58, R53, 0x10000, RZ ;  /* 0x00010000353a7824 */ /* 0x000fc800078e00ff */
[----:B------:R-:W-:Y:S01]  /*2550*/  FMUL.FTZ R58, R58, R75 ;  /* 0x0000004b3a3a7220 */ /* 0x000fe20000410000 */
        /* <DEDUP_REMOVED lines=20> */
.L_x_1241:
        /* <DEDUP_REMOVED lines=13> */
.L_x_1243:
[----:B------:R-:W-:Y:S05]  /*2770*/  BSYNC.RECONVERGENT B3 ;  /* 0x0000000000037941 */ /* 0x000fea0003800200 */
.L_x_1242:
        /* <DEDUP_REMOVED lines=43> */
.L_x_1240:
[----:B------:R-:W-:Y:S05]  /*2a30*/  BSYNC.RECONVERGENT B2 ;  /* 0x0000000000027941 */ /* 0x000fea0003800200 */
.L_x_1239:
[----:B------:R-:W-:Y:S01]  /*2a40*/  I2FP.F32.U32 R8, R53 ;  /* 0x0000003500087245 */ /* 0x000fe20000201000 */
[----:B------:R-:W-:Y:S02]  /*2a50*/  IMAD.U32 R52, R17, 0x10000, RZ ;  /* 0x0001000011347824 */ /* 0x000fe400078e00ff */
[----:B------:R-:W-:Y:S02]  /*2a60*/  @P1 IMAD.U32 R72, R13, 0x10000, RZ ;  /* 0x000100000d481824 */ /* 0x000fe400078e00ff */
[----:B------:R-:W-:Y:S01]  /*2a70*/  FFMA.FTZ R53, R8, R57, 1.1641532182693481445e-10 ;  /* 0x2f00000008357423 */ /* 0x000fe20000010039 */
[----:B------:R-:W-:Y:S01]  /*2a80*/  FMUL.FTZ R52, R52, R75 ;  /* 0x0000004b34347220 */ /* 0x000fe20000410000 */
[----:B------:R-:W-:Y:S01]  /*2a90*/  @P1 MOV R8, R58 ;  /* 0x0000003a00081202 */ /* 0x000fe20000000f00 */
[----:B------:R-:W-:Y:S02]  /*2aa0*/  @!P1 IMAD.MOV.U32 R8, RZ, RZ, R58 ;  /* 0x000000ffff089224 */ /* 0x000fe400078e003a */
[----:B------:R-:W-:-:S04]  /*2ab0*/  FSETP.GTU.FTZ.AND P2, PT, R53, R76, PT ;  /* 0x0000004c3500720b */ /* 0x000fc80003f5c000 */
[----:B------:R-:W-:Y:S01]  /*2ac0*/  FSEL R59, R52, RZ, !P2 ;  /* 0x000000ff343b7208 */ /* 0x000fe20005000000 */
[----:B------:R-:W-:Y:S01]  /*2ad0*/  @P1 IMAD.MOV.U32 R52, RZ, RZ, R11 ;  /* 0x000000ffff341224 */ /* 0x000fe200078e000b */
[----:B------:R-:W-:Y:S02]  /*2ae0*/  @!P1 MOV R52, R11 ;  /* 0x0000000b00349202 */ /* 0x000fe40000000f00 */
[----:B------:R-:W-:Y:S01]  /*2af0*/  SEL R11, RZ, 0x1, P2 ;  /* 0x00000001ff0b7807 */ /* 0x000fe20001000000 */
[----:B------:R-:W-:-:S04]  /*2b00*/  @P1 FADD.FTZ R53, R59, R68 ;  /* 0x000000443b351221 */ /* 0x000fc80000010000 */
[----:B------:R-:W-:-:S04]  /*2b10*/  @P1 FADD.FTZ R68, R53, R72 ;  /* 0x0000004835441221 */ /* 0x000fc80000010000 */
[----:B------:R-:W-:Y:S01]  /*2b20*/  @!P1 FADD.FTZ R68, R59, R68 ;  /* 0x000000443b449221 */ /* 0x000fe20000010000 */
[----:B------:R-:W-:Y:S06]  /*2b30*/  BRA `(.L_x_1244) ;  /* 0x0000000000087947 */ /* 0x000fec0003800000 */
.L_x_1238:
[----:B------:R-:W-:-:S04]  /*2b40*/  @P1 IMAD.U32 R53, R13, 0x10000, RZ ;  /* 0x000100000d351824 */ /* 0x000fc800078e00ff */
[----:B------:R-:W-:-:S07]  /*2b50*/  @P1 FADD.FTZ R68, R53, R68 ;  /* 0x0000004435441221 */ /* 0x000fce0000010000 */
.L_x_1244:
        /* <DEDUP_REMOVED lines=13> */
.L_x_1247:
        /* <DEDUP_REMOVED lines=13> */
.L_x_1249:
[----:B------:R-:W-:Y:S05]  /*2d00*/  BSYNC.RECONVERGENT B3 ;  /* 0x0000000000037941 */ /* 0x000fea0003800200 */
.L_x_1248:
        /* <DEDUP_REMOVED lines=40> */
[----:B------:R-:W-:Y:S02]  /*2f90*/  HFMA2 R53, -RZ, RZ, 0, 0 ;  /* 0x00000000ff357431 */ /* 0x000fe400000001ff */
[----:B------:R-:W-:Y:S02]  /*2fa0*/  IMAD.MOV.U32 R58, RZ, RZ, R8 ;  /* 0x000000ffff3a7224 */ /* 0x000fe400078e0008 */
[----:B------:R-:W-:-:S07]  /*2fb0*/  IMAD.MOV.U32 R8, RZ, RZ, R52 ;  /* 0x000000ffff087224 */ /* 0x000fce00078e0034 */
.L_x_1246:
[----:B------:R-:W-:Y:S05]  /*2fc0*/  BSYNC.RECONVERGENT B2 ;  /* 0x0000000000027941 */ /* 0x000fea0003800200 */
.L_x_1245:
[----:B------:R-:W-:-:S05]  /*2fd0*/  I2FP.F32.U32 R52, R58 ;  /* 0x0000003a00347245 */ /* 0x000fca0000201000 */
        /* <DEDUP_REMOVED lines=23> */
.L_x_1253:
        /* <DEDUP_REMOVED lines=8> */
[----:B------:R-:W-:Y:S01]  /*31d0*/  @!P2 MOV R6, RZ ;  /* 0x000000ff0006a202 */ /* 0x000fe20000000f00 */
[----:B------:R-:W-:-:S03]  /*31e0*/  @!P2 VIADD R52, R7, 0x1 ;  /* 0x000000010734a836 */ /* 0x000fc60000000000 */
[----:B------:R-:W-:-:S13]  /*31f0*/  ISETP.NE.AND P3, PT, R3, RZ, !P2 ;  /* 0x000000ff0300720c */ /* 0x000fda0005765270 */
[----:B------:R-:W-:-:S05]  /*3200*/  @P3 IADD3 R52, PT, PT, R7, RZ, RZ ;  /* 0x000000ff07343210 */ /* 0x000fca0007ffe0ff */
[----:B------:R-:W-:-:S07]  /*3210*/  @!P2 IMAD.MOV.U32 R7, RZ, RZ, R52 ;  /* 0x000000ffff07a224 */ /* 0x000fce00078e0034 */
.L_x_1255:
[----:B------:R-:W-:Y:S05]  /*3220*/  BSYNC.RECONVERGENT B3 ;  /* 0x0000000000037941 */ /* 0x000fea0003800200 */
.L_x_1254:
        /* <DEDUP_REMOVED lines=43> */
.L_x_1252:
[----:B------:R-:W-:Y:S05]  /*34e0*/  BSYNC.RECONVERGENT B2 ;  /* 0x0000000000027941 */ /* 0x000fea0003800200 */
.L_x_1251:
[----:B------:R-:W-:Y:S02]  /*34f0*/  PRMT R53, R17, 0x7632, R53 ;  /* 0x0000763211357816 */ /* 0x000fe40000000035 */
[----:B------:R-:W-:-:S03]  /*3500*/  I2FP.F32.U32 R8, R58 ;  /* 0x0000003a00087245 */ /* 0x000fc60000201000 */
[----:B------:R-:W-:Y:S02]  /*3510*/  IMAD.U32 R58, R53, 0x10000, RZ ;  /* 0x00010000353a7824 */ /* 0x000fe400078e00ff */
[----:B------:R-:W-:Y:S01]  /*3520*/  FFMA.FTZ R53, R8, R57, 1.1641532182693481445e-10 ;  /* 0x2f00000008357423 */ /* 0x000fe20000010039 */
[----:B------:R-:W-:Y:S01]  /*3530*/  @P1 PRMT R8, R13, 0x7632, R8 ;  /* 0x000076320d081816 */ /* 0x000fe20000000008 */
[----:B------:R-:W-:-:S03]  /*3540*/  FMUL.FTZ R58, R58, R75 ;  /* 0x0000004b3a3a7220 */ /* 0x000fc60000410000 */
[----:B------:R-:W-:Y:S02]  /*3550*/  FSETP.GTU.FTZ.AND P2, PT, R53, R76, PT ;  /* 0x0000004c3500720b */ /* 0x000fe40003f5c000 */
[----:B------:R-:W-:Y:S01]  /*3560*/  @P1 SHF.L.U32 R69, R8, 0x10, RZ ;  /* 0x0000001008451819 */ /* 0x000fe200000006ff */
[--C-:B------:R-:W-:Y:S01]  /*3570*/  @P1 IMAD.MOV.U32 R8, RZ, RZ, R59.reuse ;  /* 0x000000ffff081224 */ /* 0x100fe200078e003b */
[----:B------:R-:W-:Y:S01]  /*3580*/  FSEL R60, R58, RZ, !P2 ;  /* 0x000000ff3a3c7208 */ /* 0x000fe20005000000 */
[----:B------:R-:W-:Y:S01]  /*3590*/  @!P1 IMAD.MOV.U32 R8, RZ, RZ, R59 ;  /* 0x000000ffff089224 */ /* 0x000fe200078e003b */
[-C--:B------:R-:W-:Y:S02]  /*35a0*/  @P1 MOV R53, R52.reuse ;  /* 0x0000003400351202 */ /* 0x080fe40000000f00 */
[----:B------:R-:W-:Y:S01]  /*35b0*/  @!P1 MOV R53, R52 ;  /* 0x0000003400359202 */ /* 0x000fe20000000f00 */
[----:B------:R-:W-:-:S04]  /*35c0*/  @P1 FADD.FTZ R58, R60, R67 ;  /* 0x000000433c3a1221 */ /* 0x000fc80000010000 */
[----:B------:R-:W-:-:S04]  /*35d0*/  @P1 FADD.FTZ R67, R58, R69 ;  /* 0x000000453a431221 */ /* 0x000fc80000010000 */
[----:B------:R-:W-:Y:S01]  /*35e0*/  @!P1 FADD.FTZ R67, R60, R67 ;  /* 0x000000433c439221 */ /* 0x000fe20000010000 */
[----:B------:R-:W-:Y:S01]  /*35f0*/  SEL R60, RZ, 0x1, P2 ;  /* 0x00000001ff3c7807 */ /* 0x000fe20001000000 */
[----:B------:R-:W-:Y:S06]  /*3600*/  BRA `(.L_x_1256) ;  /* 0x00000000000c7947 */ /* 0x000fec0003800000 */
.L_x_1250:
[----:B------:R-:W-:-:S05]  /*3610*/  @P1 PRMT R52, R13, 0x7632, R52 ;  /* 0x000076320d341816 */ /* 0x000fca0000000034 */
[----:B------:R-:W-:-:S04]  /*3620*/  @P1 IMAD.U32 R52, R52, 0x10000, RZ ;  /* 0x0001000034341824 */ /* 0x000fc800078e00ff */
[----:B------:R-:W-:-:S07]  /*3630*/  @P1 FADD.FTZ R67, R52, R67 ;  /* 0x0000004334431221 */ /* 0x000fce0000010000 */
.L_x_1256:
        /* <DEDUP_REMOVED lines=13> */
.L_x_1259:
        /* <DEDUP_REMOVED lines=13> */
.L_x_1261:
[----:B------:R-:W-:Y:S05]  /*37e0*/  BSYNC.RECONVERGENT B3 ;  /* 0x0000000000037941 */ /* 0x000fea0003800200 */
.L_x_1260:
        /* <DEDUP_REMOVED lines=43> */
.L_x_1258:
[----:B------:R-:W-:Y:S05]  /*3aa0*/  BSYNC.RECONVERGENT B2 ;  /* 0x0000000000027941 */ /* 0x000fea0003800200 */
.L_x_1257:
[----:B------:R-:W-:-:S05]  /*3ab0*/  I2FP.F32.U32 R58, R58 ;  /* 0x0000003a003a7245 */ /* 0x000fca0000201000 */
[----:B------:R-:W-:Y:S01]  /*3ac0*/  FFMA.FTZ R53, R58, R57, 1.1641532182693481445e-10 ;  /* 0x2f0000003a357423 */ /* 0x000fe20000010039 */
[C---:B------:R-:W-:Y:S01]  /*3ad0*/  IMAD.U32 R58, R54.reuse, 0x10000, RZ ;  /* 0x00010000363a7824 */ /* 0x040fe200078e00ff */
[----:B------:R-:W-:-:S03]  /*3ae0*/  PRMT R54, R54, 0x7632, R54 ;  /* 0x0000763236367816 */ /* 0x000fc60000000036 */
[----:B------:R-:W-:Y:S01]  /*3af0*/  FMUL.FTZ R58, R58, R75 ;  /* 0x0000004b3a3a7220 */ /* 0x000fe20000410000 */
        /* <DEDUP_REMOVED lines=19> */
.L_x_1265:
        /* <DEDUP_REMOVED lines=13> */
.L_x_1267:
[----:B------:R-:W-:Y:S05]  /*3d00*/  BSYNC.RECONVERGENT B3 ;  /* 0x0000000000037941 */ /* 0x000fea0003800200 */
.L_x_1266:
        /* <DEDUP_REMOVED lines=43> */
.L_x_1264:
[----:B------:R-:W-:Y:S05]  /*3fc0*/  BSYNC.RECONVERGENT B2 ;  /* 0x0000000000027941 */ /* 0x000fea0003800200 */
.L_x_1263:
[----:B------:R-:W-:Y:S01]  /*3fd0*/  I2FP.F32.U32 R8, R58 ;  /* 0x0000003a00087245 */ /* 0x000fe20000201000 */
[----:B------:R-:W-:Y:S01]  /*3fe0*/  @P1 IMAD.U32 R73, R14, 0x10000, RZ ;  /* 0x000100000e491824 */ /* 0x000fe200078e00ff */
[----:B------:R-:W-:-:S03]  /*3ff0*/  SHF.L.U32 R52, R18, 0x10, RZ ;  /* 0x0000001012347819 */ /* 0x000fc600000006ff */
[----:B------:R-:W-:Y:S01]  /*4000*/  FFMA.FTZ R61, R8, R57, 1.1641532182693481445e-10 ;  /* 0x2f000000083d7423 */ /* 0x000fe20000010039 */
[----:B------:R-:W-:Y:S01]  /*4010*/  @P1 MOV R8, R59 ;  /* 0x0000003b00081202 */ /* 0x000fe20000000f00 */
[----:B------:R-:W-:Y:S01]  /*4020*/  FMUL.FTZ R52, R52, R75 ;  /* 0x0000004b34347220 */ /* 0x000fe20000410000 */
[----:B------:R-:W-:Y:S02]  /*4030*/  @!P1 MOV R8, R59 ;  /* 0x0000003b00089202 */ /* 0x000fe40000000f00 */
        /* <DEDUP_REMOVED lines=9> */
.L_x_1262:
[----:B------:R-:W-:-:S05]  /*40d0*/  @P1 SHF.L.U32 R58, R14, 0x10, RZ ;  /* 0x000000100e3a1819 */ /* 0x000fca00000006ff */
[----:B------:R-:W-:-:S07]  /*40e0*/  @P1 FADD.FTZ R69, R58, R69 ;  /* 0x000000453a451221 */ /* 0x000fce0000010000 */
.L_x_1268:
        /* <DEDUP_REMOVED lines=13> */
.L_x_1271:
        /* <DEDUP_REMOVED lines=13> */
.L_x_1273:
[----:B------:R-:W-:Y:S05]  /*4290*/  BSYNC.RECONVERGENT B3 ;  /* 0x0000000000037941 */ /* 0x000fea0003800200 */
.L_x_1272:
        /* <DEDUP_REMOVED lines=43> */
.L_x_1270:
[----:B------:R-:W-:Y:S05]  /*4550*/  BSYNC.RECONVERGENT B2 ;  /* 0x0000000000027941 */ /* 0x000fea0003800200 */
.L_x_1269:
        /* <DEDUP_REMOVED lines=23> */
.L_x_1277:
        /* <DEDUP_REMOVED lines=13> */
.L_x_1279:
[----:B------:R-:W-:Y:S05]  /*47a0*/  BSYNC.RECONVERGENT B3 ;  /* 0x0000000000037941 */ /* 0x000fea0003800200 */
.L_x_1278:
        /* <DEDUP_REMOVED lines=43> */
.L_x_1276:
[----:B------:R-:W-:Y:S05]  /*4a60*/  BSYNC.RECONVERGENT B2 ;  /* 0x0000000000027941 */ /* 0x000fea0003800200 */
.L_x_1275:
        /* <DEDUP_REMOVED lines=12> */
[----:B------:R-:W-:Y:S01]  /*4b30*/  SEL R62, RZ, 0x1, P4 ;  /* 0x00000001ff3e7807 */ /* 0x000fe20002000000 */
[----:B------:R-:W-:Y:S01]  /*4b40*/  @P1 FADD.FTZ R54, R73, R72 ;  /* 0x0000004849361221 */ /* 0x000fe20000010000 */
[----:B------:R-:W-:-:S03]  /*4b50*/  @!P1 MOV R53, R52 ;  /* 0x0000003400359202 */ /* 0x000fc60000000f00 */
[----:B------:R-:W-:-:S04]  /*4b60*/  @P1 FADD.FTZ R72, R54, R59 ;  /* 0x0000003b36481221 */ /* 0x000fc80000010000 */
[----:B------:R-:W-:Y:S01]  /*4b70*/  @!P1 FADD.FTZ R72, R73, R72 ;  /* 0x0000004849489221 */ /* 0x000fe20000010000 */
[----:B------:R-:W-:Y:S06]  /*4b80*/  BRA `(.L_x_1280) ;  /* 0x00000000000c7947 */ /* 0x000fec0003800000 */
.L_x_1274:
[----:B------:R-:W-:-:S05]  /*4b90*/  @P1 PRMT R52, R14, 0x7632, R52 ;  /* 0x000076320e341816 */ /* 0x000fca0000000034 */
[----:B------:R-:W-:-:S04]  /*4ba0*/  @P1 IMAD.U32 R59, R52, 0x10000, RZ ;  /* 0x00010000343b1824 */ /* 0x000fc800078e00ff */
[----:B------:R-:W-:-:S07]  /*4bb0*/  @P1 FADD.FTZ R72, R59, R72 ;  /* 0x000000483b481221 */ /* 0x000fce0000010000 */
.L_x_1280:
        /* <DEDUP_REMOVED lines=13> */
.L_x_1283:
        /* <DEDUP_REMOVED lines=13> */
.L_x_1285:
[----:B------:R-:W-:Y:S05]  /*4d60*/  BSYNC.RECONVERGENT B3 ;  /* 0x0000000000037941 */ /* 0x000fea0003800200 */
.L_x_1284:
        /* <DEDUP_REMOVED lines=43> */
.L_x_1282:
[----:B------:R-:W-:Y:S05]  /*5020*/  BSYNC.RECONVERGENT B2 ;  /* 0x0000000000027941 */ /* 0x000fea0003800200 */
.L_x_1281:
        /* <DEDUP_REMOVED lines=24> */
.L_x_1289:
        /* <DEDUP_REMOVED lines=13> */
.L_x_1291:
[----:B------:R-:W-:Y:S05]  /*5280*/  BSYNC.RECONVERGENT B3 ;  /* 0x0000000000037941 */ /* 0x000fea0003800200 */
.L_x_1290:
        /* <DEDUP_REMOVED lines=43> */
.L_x_1288:
[----:B------:R-:W-:Y:S05]  /*5540*/  BSYNC.RECONVERGENT B2 ;  /* 0x0000000000027941 */ /* 0x000fea0003800200 */
.L_x_1287:
[----:B------:R-:W-:Y:S02]  /*5550*/  I2FP.F32.U32 R8, R54 ;  /* 0x0000003600087245 */ /* 0x000fe40000201000 */
[----:B------:R-:W-:-:S03]  /*5560*/  SHF.L.U32 R52, R19, 0x10, RZ ;  /* 0x0000001013347819 */ /* 0x000fc600000006ff */
[----:B------:R-:W-:Y:S01]  /*5570*/  FFMA.FTZ R59, R8, R57, 1.1641532182693481445e-10 ;  /* 0x2f000000083b7423 */ /* 0x000fe20000010039 */
[----:B------:R-:W-:Y:S01]  /*5580*/  @P1 MOV R8, R55 ;  /* 0x0000003700081202 */ /* 0x000fe20000000f00 */
[----:B------:R-:W-:Y:S01]  /*5590*/  FMUL.FTZ R52, R52, R75 ;  /* 0x0000004b34347220 */ /* 0x000fe20000410000 */
[----:B------:R-:W-:Y:S02]  /*55a0*/  @!P1 MOV R8, R55 ;  /* 0x0000003700089202 */ /* 0x000fe40000000f00 */
[----:B------:R-:W-:Y:S01]  /*55b0*/  FSETP.GTU.FTZ.AND P5, PT, R59, R76, PT ;  /* 0x0000004c3b00720b */ /* 0x000fe20003fbc000 */
[----:B------:R-:W-:-:S03]  /*55c0*/  @P1 IMAD.U32 R59, R15, 0x10000, RZ ;  /* 0x000100000f3b1824 */ /* 0x000fc600078e00ff */
        /* <DEDUP_REMOVED lines=8> */
.L_x_1286:
[----:B------:R-:W-:-:S05]  /*5650*/  @P1 SHF.L.U32 R54, R15, 0x10, RZ ;  /* 0x000000100f361819 */ /* 0x000fca00000006ff */
[----:B------:R-:W-:-:S07]  /*5660*/  @P1 FADD.FTZ R73, R54, R73 ;  /* 0x0000004936491221 */ /* 0x000fce0000010000 */
.L_x_1292:
        /* <DEDUP_REMOVED lines=13> */
.L_x_1295:
        /* <DEDUP_REMOVED lines=13> */
.L_x_1297:
[----:B------:R-:W-:Y:S05]  /*5810*/  BSYNC.RECONVERGENT B3 ;  /* 0x0000000000037941 */ /* 0x000fea0003800200 */
.L_x_1296:
        /* <DEDUP_REMOVED lines=43> */
.L_x_1294:
[----:B------:R-:W-:Y:S05]  /*5ad0*/  BSYNC.RECONVERGENT B2 ;  /* 0x0000000000027941 */ /* 0x000fea0003800200 */
.L_x_1293:
        /* <DEDUP_REMOVED lines=23> */
.L_x_1301:
        /* <DEDUP_REMOVED lines=15> */
.L_x_1303:
[----:B------:R-:W-:Y:S05]  /*5d40*/  BSYNC.RECONVERGENT B3 ;  /* 0x0000000000037941 */ /* 0x000fea0003800200 */
.L_x_1302:
        /* <DEDUP_REMOVED lines=43> */
.L_x_1300:
[----:B------:R-:W-:Y:S05]  /*6000*/  BSYNC.RECONVERGENT B2 ;  /* 0x0000000000027941 */ /* 0x000fea0003800200 */
.L_x_1299:
[----:B------:R-:W-:Y:S02]  /*6010*/  I2FP.F32.U32 R8, R53 ;  /* 0x0000003500087245 */ /* 0x000fe40000201000 */
[----:B------:R-:W-:Y:S02]  /*6020*/  PRMT R53, R19, 0x7632, R53 ;  /* 0x0000763213357816 */ /* 0x000fe40000000035 */
[-C--:B------:R-:W-:Y:S01]  /*6030*/  @P1 MOV R79, R52.reuse ;  /* 0x00000034004f1202 */ /* 0x080fe20000000f00 */
[----:B------:R-:W-:Y:S01]  /*6040*/  FFMA.FTZ R57, R8, R57, 1.1641532182693481445e-10 ;  /* 0x2f00000008397423 */ /* 0x000fe20000010039 */
[----:B------:R-:W-:Y:S01]  /*6050*/  @P1 PRMT R8, R15, 0x7632, R8 ;  /* 0x000076320f081816 */ /* 0x000fe20000000008 */
[----:B------:R-:W-:Y:S01]  /*6060*/  IMAD.U32 R58, R53, 0x10000, RZ ;  /* 0x00010000353a7824 */ /* 0x000fe200078e00ff */
[----:B------:R-:W-:Y:S02]  /*6070*/  @!P1 MOV R79, R52 ;  /* 0x00000034004f9202 */ /* 0x000fe40000000f00 */
[----:B------:R-:W-:Y:S01]  /*6080*/  FSETP.GTU.FTZ.AND P6, PT, R57, R76, PT ;  /* 0x0000004c3900720b */ /* 0x000fe20003fdc000 */
[----:B------:R-:W-:-:S03]  /*6090*/  FMUL.FTZ R58, R58, R75 ;  /* 0x0000004b3a3a7220 */ /* 0x000fc60000410000 */
[----:B------:R-:W-:Y:S02]  /*60a0*/  SEL R64, RZ, 0x1, P6 ;  /* 0x00000001ff407807 */ /* 0x000fe40003000000 */
[----:B------:R-:W-:Y:S02]  /*60b0*/  FSEL R55, R58, RZ, !P6 ;  /* 0x000000ff3a377208 */ /* 0x000fe40007000000 */
[----:B------:R-:W-:Y:S01]  /*60c0*/  @P1 SHF.L.U32 R58, R8, 0x10, RZ ;  /* 0x00000010083a1819 */ /* 0x000fe200000006ff */
[----:B------:R-:W-:Y:S02]  /*60d0*/  @P1 IMAD.MOV.U32 R8, RZ, RZ, R54 ;  /* 0x000000ffff081224 */ /* 0x000fe400078e0036 */
[----:B------:R-:W-:Y:S01]  /*60e0*/  @P1 FADD.FTZ R53, R55, R82 ;  /* 0x0000005237351221 */ /* 0x000fe20000010000 */
[----:B------:R-:W-:-:S03]  /*60f0*/  @!P1 IMAD.MOV.U32 R8, RZ, RZ, R54 ;  /* 0x000000ffff089224 */ /* 0x000fc600078e0036 */
[----:B------:R-:W-:-:S04]  /*6100*/  @P1 FADD.FTZ R82, R53, R58 ;  /* 0x0000003a35521221 */ /* 0x000fc80000010000 */
[----:B------:R-:W-:Y:S01]  /*6110*/  @!P1 FADD.FTZ R82, R55, R82 ;  /* 0x0000005237529221 */ /* 0x000fe20000010000 */
[----:B------:R-:W-:Y:S06]  /*6120*/  BRA `(.L_x_1304) ;  /* 0x00000000000c7947 */ /* 0x000fec0003800000 */
.L_x_1298:
[----:B------:R-:W-:-:S05]  /*6130*/  @P1 PRMT R52, R15, 0x7632, R52 ;  /* 0x000076320f341816 */ /* 0x000fca0000000034 */
[----:B------:R-:W-:-:S04]  /*6140*/  @P1 IMAD.U32 R53, R52, 0x10000, RZ ;  /* 0x0001000034351824 */ /* 0x000fc800078e00ff */
[----:B------:R-:W-:-:S07]  /*6150*/  @P1 FADD.FTZ R82, R53, R82 ;  /* 0x0000005235521221 */ /* 0x000fce0000010000 */
.L_x_1304:
[----:B------:R-:W-:Y:S01]  /*6160*/  ISETP.NE.AND P1, PT, R77, RZ, PT ;  /* 0x000000ff4d00720c */ /* 0x000fe20003f25270 */
[----:B------:R-:W0:Y:S01]  /*6170*/  LDC.64 R58, c[0x0][0x3b0] ;  /* 0x0000ec00ff3a7b82 */ /* 0x000e220000000a00 */
[----:B------:R-:W-:Y:S02]  /*6180*/  SEL R52, RZ, 0x10000, P4 ;  /* 0x00010000ff347807 */ /* 0x000fe40002000000 */
[----:B------:R-:W-:Y:S02]  /*6190*/  ISETP.NE.AND P4, PT, R81, RZ, PT ;  /* 0x000000ff5100720c */ /* 0x000fe40003f85270 */
[----:B------:R-:W-:Y:S02]  /*61a0*/  SEL R53, RZ, 0x1000000, P5 ;  /* 0x01000000ff357807 */ /* 0x000fe40002800000 */
[----:B------:R-:W-:Y:S01]  /*61b0*/  SEL R81, RZ, 0x100, P3 ;  /* 0x00000100ff517807 */ /* 0x000fe20001800000 */
[----:B------:R-:W1:Y:S01]  /*61c0*/  LDC.64 R76, c[0x0][0x3a8] ;  /* 0x0000ea00ff4c7b82 */ /* 0x000e620000000a00 */
[----:B------:R-:W-:-:S02]  /*61d0*/  ISETP.NE.AND P6, PT, R78, RZ, PT ;  /* 0x000000ff4e00720c */ /* 0x000fc40003fc5270 */
[----:B------:R-:W-:Y:S02]  /*61e0*/  ISETP.NE.AND P5, PT, R80, RZ, PT ;  /* 0x000000ff5000720c */ /* 0x000fe40003fa5270 */
[----:B------:R-:W-:Y:S02]  /*61f0*/  LOP3.LUT R81, R81, R53, R52, 0xfe, !PT ;  /* 0x0000003551517212 */ /* 0x000fe400078efe34 */
[----:B------:R-:W-:Y:S02]  /*6200*/  SEL R53, RZ, 0x1000000, P4 ;  /* 0x01000000ff357807 */ /* 0x000fe40002000000 */
[----:B------:R-:W-:Y:S02]  /*6210*/  SEL R52, RZ, 0x10000, P5 ;  /* 0x00010000ff347807 */ /* 0x000fe40002800000 */
[----:B------:R-:W-:Y:S02]  /*6220*/  SEL R57, RZ, 0x100, P6 ;  /* 0x00000100ff397807 */ /* 0x000fe40003000000 */
[----:B------:R-:W-:-:S02]  /*6230*/  SEL R80, RZ, 0x1, P2 ;  /* 0x00000001ff507807 */ /* 0x000fc40001000000 */
[----:B------:R-:W-:Y:S01]  /*6240*/  LOP3.LUT R57, R57, R53, R52, 0xfe, !PT ;  /* 0x0000003539397212 */ /* 0x000fe200078efe34 */
[C---:B0-----:R-:W-:Y:S01]  /*6250*/  IMAD.WIDE.U32 R58, R56.reuse, 0x8, R58 ;  /* 0x00000008383a7825 */ /* 0x041fe200078e003a */
[----:B------:R-:W-:Y:S02]  /*6260*/  SEL R78, RZ, 0x1, P1 ;  /* 0x00000001ff4e7807 */ /* 0x000fe40000800000 */
[----:B------:R-:W-:Y:S02]  /*6270*/  LOP3.LUT R81, R81, R80, RZ, 0xfc, !PT ;  /* 0x0000005051517212 */ /* 0x000fe400078efcff */
[----:B------:R-:W-:Y:S02]  /*6280*/  F2FP.BF16.F32.PACK_AB R52, R65, R66 ;  /* 0x000000424134723e */ /* 0x000fe400000010ff */
[----:B------:R-:W-:Y:S01]  /*6290*/  F2FP.BF16.F32.PACK_AB R53, R67, R68 ;  /* 0x000000444335723e */ /* 0x000fe200000010ff */
[----:B-1----:R-:W-:Y:S01]  /*62a0*/  IMAD.WIDE.U32 R76, R56, 0x10, R76 ;  /* 0x00000010384c7825 */ /* 0x002fe200078e004c */
[----:B------:R-:W-:-:S02]  /*62b0*/  F2FP.BF16.F32.PACK_AB R54, R72, R69 ;  /* 0x000000454836723e */ /* 0x000fc400000010ff */
[----:B------:R-:W-:Y:S02]  /*62c0*/  F2FP.BF16.F32.PACK_AB R55, R82, R73 ;  /* 0x000000495237723e */ /* 0x000fe400000010ff */
        /* <DEDUP_REMOVED lines=20> */
.L_x_1208:
[----:B------:R-:W-:Y:S05]  /*6410*/  BSYNC.RECONVERGENT B0 ;  /* 0x0000000000007941 */ /* 0x000fea0003800200 */
.L_x_1207:
        /* <DEDUP_REMOVED lines=54> */
.L_x_1320:
        /* <DEDUP_REMOVED lines=15> */
[----:B------:R-:W-:-:S04]  /*6870*/  PLOP3.LUT P0, PT, PT, PT, UP0, 0x40, 0x4 ;  /* 0x000000000004781c */ /* 0x000fc80003f0e808 */
[----:B-1----:R-:W-:-:S05]  /*6880*/  FSEL R57, R57, RZ, P0 ;  /* 0x000000ff39397208 */ /* 0x002fca0000000000 */
[--C-:B0-----:R-:W-:Y:S01]  /*6890*/  FADD.FTZ R76, R69, -R57.reuse ;  /* 0x80000039454c7221 */ /* 0x101fe20000010000 */
        /* <DEDUP_REMOVED lines=9> */
[----:B------:R-:W0:Y:S01]  /*6930*/  LDC.64 R76, c[0x0][0x428] ;  /* 0x00010a00ff4c7b82 */ /* 0x000e220000000a00 */
[C---:B------:R-:W-:Y:S01]  /*6940*/  FMUL.FTZ R57, R59.reuse, R52 ;  /* 0x000000343b397220 */ /* 0x040fe20000410000 */
[C---:B------:R-:W-:Y:S01]  /*6950*/  FMUL.FTZ R58, R59.reuse, R58 ;  /* 0x0000003a3b3a7220 */ /* 0x040fe20000410000 */
[C---:B------:R-:W-:Y:S01]  /*6960*/  FMUL.FTZ R86, R59.reuse, R86 ;  /* 0x000000563b567220 */ /* 0x040fe20000410000 */
[C---:B------:R-:W-:Y:S01]  /*6970*/  FMUL.FTZ R83, R59.reuse, R54 ;  /* 0x000000363b537220 */ /* 0x040fe20000410000 */
[C---:B------:R-:W-:Y:S01]  /*6980*/  FMUL.FTZ R78, R59.reuse, R78 ;  /* 0x0000004e3b4e7220 */ /* 0x040fe20000410000 */
[----:B------:R-:W-:Y:S01]  /*6990*/  FMUL.FTZ R84, R59, R84 ;  /* 0x000000543b547220 */ /* 0x000fe20000410000 */
[-C--:B------:R-:W-:Y:S01]  /*69a0*/  FFMA.FTZ R55, R30, R53.reuse, R46 ;  /* 0x000000351e377223 */ /* 0x080fe2000001002e */
[----:B------:R-:W1:Y:S01]  /*69b0*/  LDC.64 R80, c[0x0][0x430] ;  /* 0x00010c00ff507b82 */ /* 0x000e620000000a00 */
[----:B------:R-:W-:Y:S01]  /*69c0*/  FFMA.FTZ R59, R22, R53, R38 ;  /* 0x00000035163b7223 */ /* 0x000fe20000010026 */
[----:B------:R-:W-:Y:S01]  /*69d0*/  FFMA.FTZ R54, R31, R86, R47 ;  /* 0x000000561f367223 */ /* 0x000fe2000001002f */
[----:B------:R-:W-:Y:S01]  /*69e0*/  FFMA.FTZ R52, R32, R57, R48 ;  /* 0x0000003920347223 */ /* 0x000fe20000010030 */
[----:B------:R-:W-:Y:S01]  /*69f0*/  FFMA.FTZ R53, R33, R58, R49 ;  /* 0x0000003a21357223 */ /* 0x000fe20000010031 */
[----:B------:R-:W-:Y:S01]  /*6a00*/  FFMA.FTZ R86, R23, R86, R39 ;  /* 0x0000005617567223 */ /* 0x000fe20000010027 */
[----:B------:R-:W-:Y:S01]  /*6a10*/  FFMA.FTZ R75, R28, R85, R44 ;  /* 0x000000551c4b7223 */ /* 0x000fe2000001002c */
[----:B------:R-:W-:Y:S01]  /*6a20*/  F2FP.BF16.F32.PACK_AB R55, R54, R55 ;  /* 0x000000373637723e */ /* 0x000fe200000010ff */
[----:B------:R-:W-:Y:S01]  /*6a30*/  FFMA.FTZ R54, R35, R78, R51 ;  /* 0x0000004e23367223 */ /* 0x000fe20000010033 */
[----:B------:R-:W-:Y:S01]  /*6a40*/  F2FP.BF16.F32.PACK_AB R52, R53, R52 ;  /* 0x000000343534723e */ /* 0x000fe200000010ff */
[----:B------:R-:W-:Y:S01]  /*6a50*/  FFMA.FTZ R53, R34, R83, R50 ;  /* 0x0000005322357223 */ /* 0x000fe20000010032 */
[----:B------:R-:W-:Y:S01]  /*6a60*/  F2FP.BF16.F32.PACK_AB R59, R86, R59 ;  /* 0x0000003b563b723e */ /* 0x000fe200000010ff */
[----:B------:R-:W-:Y:S01]  /*6a70*/  FFMA.FTZ R86, R29, R84, R45 ;  /* 0x000000541d567223 */ /* 0x000fe2000001002d */
[----:B------:R-:W-:-:S02]  /*6a80*/  FFMA.FTZ R85, R20, R85, R36 ;  /* 0x0000005514557223 */ /* 0x000fc40000010024 */
[----:B------:R-:W-:Y:S01]  /*6a90*/  F2FP.BF16.F32.PACK_AB R53, R54, R53 ;  /* 0x000000353635723e */ /* 0x000fe200000010ff */
[----:B0-----:R-:W-:Y:S01]  /*6aa0*/  IMAD.WIDE.U32 R76, R56, 0x10, R76 ;  /* 0x00000010384c7825 */ /* 0x001fe200078e004c */
[----:B------:R-:W-:-:S03]  /*6ab0*/  F2FP.BF16.F32.PACK_AB R54, R86, R75 ;  /* 0x0000004b5636723e */ /* 0x000fc600000010ff */
[----:B------:R-:W-:Y:S01]  /*6ac0*/  FFMA.FTZ R86, R21, R84, R37 ;  /* 0x0000005415567223 */ /* 0x000fe20000010025 */
[----:B------:R-:W-:Y:S01]  /*6ad0*/  FFMA.FTZ R75, R24, R57, R40 ;  /* 0x00000039184b7223 */ /* 0x000fe20000010028 */
[----:B------:R-:W-:Y:S01]  /*6ae0*/  FFMA.FTZ R84, R27, R78, R43 ;  /* 0x0000004e1b547223 */ /* 0x000fe2000001002b */
[----:B------:R-:W-:Y:S01]  /*6af0*/  FFMA.FTZ R57, R26, R83, R42 ;  /* 0x000000531a397223 */ /* 0x000fe2000001002a */
[----:B------:R-:W-:Y:S01]  /*6b00*/  FFMA.FTZ R78, R25, R58, R41 ;  /* 0x0000003a194e7223 */ /* 0x000fe20000010029 */
[----:B------:R-:W-:Y:S01]  /*6b10*/  F2FP.BF16.F32.PACK_AB R58, R86, R85 ;  /* 0x00000055563a723e */ /* 0x000fe200000010ff */
[----:B-1----:R-:W-:Y:S01]  /*6b20*/  IMAD.WIDE.U32 R80, R56, 0x10, R80 ;  /* 0x0000001038507825 */ /* 0x002fe200078e0050 */
[----:B------:R2:W-:Y:S01]  /*6b30*/  STG.E.128 desc[UR8][R76.64], R52 ;  /* 0x000000344c007986 */ /* 0x0005e2000c101d08 */
[----:B------:R-:W-:Y:S02]  /*6b40*/  F2FP.BF16.F32.PACK_AB R57, R84, R57 ;  /* 0x000000395439723e */ /* 0x000fe400000010ff */
[----:B------:R-:W-:-:S05]  /*6b50*/  F2FP.BF16.F32.PACK_AB R56, R78, R75 ;  /* 0x0000004b4e38723e */ /* 0x000fca00000010ff */
[----:B------:R2:W-:Y:S02]  /*6b60*/  STG.E.128 desc[UR8][R80.64], R56 ;  /* 0x0000003850007986 */ /* 0x0005e4000c101d08 */
.L_x_1307:
[----:B------:R-:W-:Y:S05]  /*6b70*/  BSYNC.RECONVERGENT B0 ;  /* 0x0000000000007941 */ /* 0x000fea0003800200 */
.L_x_1306:
[----:B-12---:R-:W1:Y:S02]  /*6b80*/  LDC.64 R52, c[0x0][0x380] ;  /* 0x0000e000ff347b82 */ /* 0x006e640000000a00 */
[----:B-1----:R-:W-:-:S04]  /*6b90*/  LEA R4, R52, R4, 0x2 ;  /* 0x0000000434047211 */ /* 0x002fc800078e10ff */
[----:B------:R-:W-:-:S13]  /*6ba0*/  ISETP.GE.AND P0, PT, R4, R53, PT ;  /* 0x000000350400720c */ /* 0x000fda0003f06270 */
[----:B------:R-:W-:Y:S05]  /*6bb0*/  @!P0 BRA `(.L_x_1308) ;  /* 0xffffff9c007c8947 */ /* 0x000fea000383ffff */
[----:B------:R-:W-:Y:S05]  /*6bc0*/  BSYNC B1 ;  /* 0x0000000000017941 */ /* 0x000fea0003800000 */
.L_x_1206:
[----:B------:R-:W-:Y:S05]  /*6bd0*/  EXIT ;  /* 0x000000000000794d */ /* 0x000fea0003800000 */
.L_x_1305:
        /* <DEDUP_REMOVED lines=8> */
.L_x_1310:
[----:B------:R-:W-:Y:S05]  /*6c60*/  BSYNC B0 ;  /* 0x0000000000007941 */ /* 0x000fea0003800000 */
.L_x_1309:
        /* <DEDUP_REMOVED lines=10> */
.L_x_1311:
[----:B------:R-:W-:Y:S01]  /*6d10*/  HFMA2 R81, -RZ, RZ, 0, 2.384185791015625e-07 ;  /* 0x00000004ff517431 */ /* 0x000fe200000001ff */
[----:B------:R-:W-:-:S05]  /*6d20*/  MOV R55, R78 ;  /* 0x0000004e00377202 */ /* 0x000fca0000000f00 */
[----:B------:R-:W-:-:S04]  /*6d30*/  FADD.FTZ R55, R54, R55 ;  /* 0x0000003736377221 */ /* 0x000fc80000010000 */
[----:B------:R-:W-:-:S07]  /*6d40*/  IMAD.MOV.U32 R80, RZ, RZ, R55 ;  /* 0x000000ffff507224 */ /* 0x000fce00078e0037 */
[----:B------:R-:W-:Y:S05]  /*6d50*/  WARPSYNC.COLLECTIVE R77, `(.L_x_1312) ;  /* 0x000000004d087348 */ /* 0x000fea0003c00000 */
[----:B------:R0:W1:Y:S02]  /*6d60*/  SHFL.BFLY P3, R78, R80, R81, R84 ;  /* 0x0c000051504e7389 */ /* 0x0000640000060054 */
[----:B01----:R-:W-:Y:S05]  /*6d70*/  ENDCOLLECTIVE ;  /* 0x000000000000791b */ /* 0x003fea0003800000 */
.L_x_1312:
[----:B------:R-:W-:Y:S02]  /*6d80*/  IMAD.MOV.U32 R81, RZ, RZ, 0x8 ;  /* 0x00000008ff517424 */ /* 0x000fe400078e00ff */
[----:B------:R-:W-:-:S04]  /*6d90*/  IMAD.MOV.U32 R52, RZ, RZ, R78 ;  /* 0x000000ffff347224 */ /* 0x000fc800078e004e */
[----:B------:R-:W-:-:S05]  /*6da0*/  FADD.FTZ R59, R55, R52 ;  /* 0x00000034373b7221 */ /* 0x000fca0000010000 */
[----:B------:R-:W-:-:S07]  /*6db0*/  MOV R80, R59 ;  /* 0x0000003b00507202 */ /* 0x000fce0000000f00 */
[----:B------:R-:W-:Y:S05]  /*6dc0*/  WARPSYNC.COLLECTIVE R77, `(.L_x_1313) ;  /* 0x000000004d087348 */ /* 0x000fea0003c00000 */
[----:B------:R0:W1:Y:S02]  /*6dd0*/  SHFL.BFLY P3, R78, R80, R81, R84 ;  /* 0x0c000051504e7389 */ /* 0x0000640000060054 */
[----:B01----:R-:W-:Y:S05]  /*6de0*/  ENDCOLLECTIVE ;  /* 0x000000000000791b */ /* 0x003fea0003800000 */
.L_x_1313:
[----:B------:R-:W-:Y:S01]  /*6df0*/  HFMA2 R81, -RZ, RZ, 0, 9.5367431640625e-07 ;  /* 0x00000010ff517431 */ /* 0x000fe200000001ff */
[----:B------:R-:W-:-:S05]  /*6e00*/  MOV R52, R78 ;  /* 0x0000004e00347202 */ /* 0x000fca0000000f00 */
[----:B------:R-:W-:-:S04]  /*6e10*/  FADD.FTZ R75, R59, R52 ;  /* 0x000000343b4b7221 */ /* 0x000fc80000010000 */
[----:B------:R-:W-:-:S07]  /*6e20*/  IMAD.MOV.U32 R80, RZ, RZ, R75 ;  /* 0x000000ffff507224 */ /* 0x000fce00078e004b */
[----:B------:R-:W-:Y:S05]  /*6e30*/  WARPSYNC.COLLECTIVE R77, `(.L_x_1314) ;  /* 0x000000004d087348 */ /* 0x000fea0003c00000 */
[----:B------:R0:W1:Y:S02]  /*6e40*/  SHFL.BFLY P3, R78, R80, R81, R84 ;  /* 0x0c000051504e7389 */ /* 0x0000640000060054 */
[----:B01----:R-:W-:Y:S05]  /*6e50*/  ENDCOLLECTIVE ;  /* 0x000000000000791b */ /* 0x003fea0003800000 */
.L_x_1314:
        /* <DEDUP_REMOVED lines=26> */
.L_x_1315:
[----:B------:R-:W-:Y:S01]  /*7000*/  HFMA2 R81, -RZ, RZ, 0, 1.1920928955078125e-07 ;  /* 0x00000002ff517431 */ /* 0x000fe200000001ff */
[----:B------:R-:W-:-:S05]  /*7010*/  MOV R53, R78 ;  /* 0x0000004e00357202 */ /* 0x000fca0000000f00 */
[----:B------:R-:W-:-:S04]  /*7020*/  FADD.FTZ R53, R52, R53 ;  /* 0x0000003534357221 */ /* 0x000fc80000010000 */
[----:B------:R-:W-:-:S07]  /*7030*/  IMAD.MOV.U32 R80, RZ, RZ, R53 ;  /* 0x000000ffff507224 */ /* 0x000fce00078e0035 */
[----:B------:R-:W-:Y:S05]  /*7040*/  WARPSYNC.COLLECTIVE R77, `(.L_x_1316) ;  /* 0x000000004d087348 */ /* 0x000fea0003c00000 */
[----:B------:R0:W1:Y:S02]  /*7050*/  SHFL.BFLY P3, R78, R80, R81, R84 ;  /* 0x0c000051504e7389 */ /* 0x0000640000060054 */
[----:B01----:R-:W-:Y:S05]  /*7060*/  ENDCOLLECTIVE ;  /* 0x000000000000791b */ /* 0x003fea0003800000 */
.L_x_1316:
[----:B------:R-:W-:Y:S02]  /*7070*/  IMAD.MOV.U32 R81, RZ, RZ, 0x4 ;  /* 0x00000004ff517424 */ /* 0x000fe400078e00ff */
[----:B------:R-:W-:-:S04]  /*7080*/  IMAD.MOV.U32 R54, RZ, RZ, R78 ;  /* 0x000000ffff367224 */ /* 0x000fc800078e004e */
[----:B------:R-:W-:-:S05]  /*7090*/  FADD.FTZ R54, R53, R54 ;  /* 0x0000003635367221 */ /* 0x000fca0000010000 */
[----:B------:R-:W-:-:S07]  /*70a0*/  MOV R80, R54 ;  /* 0x0000003600507202 */ /* 0x000fce0000000f00 */
[----:B------:R-:W-:Y:S05]  /*70b0*/  WARPSYNC.COLLECTIVE R77, `(.L_x_1317) ;  /* 0x000000004d087348 */ /* 0x000fea0003c00000 */
[----:B------:R0:W1:Y:S02]  /*70c0*/  SHFL.BFLY P3, R78, R80, R81, R84 ;  /* 0x0c000051504e7389 */ /* 0x0000640000060054 */
[----:B01----:R-:W-:Y:S05]  /*70d0*/  ENDCOLLECTIVE ;  /* 0x000000000000791b */ /* 0x003fea0003800000 */
.L_x_1317:
[----:B------:R-:W-:Y:S01]  /*70e0*/  HFMA2 R81, -RZ, RZ, 0, 4.76837158203125e-07 ;  /* 0x00000008ff517431 */ /* 0x000fe200000001ff */
[----:B------:R-:W-:-:S05]  /*70f0*/  MOV R55, R78 ;  /* 0x0000004e00377202 */ /* 0x000fca0000000f00 */
[----:B------:R-:W-:-:S04]  /*7100*/  FADD.FTZ R55, R54, R55 ;  /* 0x0000003736377221 */ /* 0x000fc80000010000 */
[----:B------:R-:W-:-:S07]  /*7110*/  IMAD.MOV.U32 R80, RZ, RZ, R55 ;  /* 0x000000ffff507224 */ /* 0x000fce00078e0037 */
[----:B------:R-:W-:Y:S05]  /*7120*/  WARPSYNC.COLLECTIVE R77, `(.L_x_1318) ;  /* 0x000000004d087348 */ /* 0x000fea0003c00000 */
[----:B------:R0:W1:Y:S02]  /*7130*/  SHFL.BFLY P3, R78, R80, R81, R84 ;  /* 0x0c000051504e7389 */ /* 0x0000640000060054 */
[----:B01----:R-:W-:Y:S05]  /*7140*/  ENDCOLLECTIVE ;  /* 0x000000000000791b */ /* 0x003fea0003800000 */
.L_x_1318:
[----:B------:R-:W-:Y:S02]  /*7150*/  IMAD.MOV.U32 R81, RZ, RZ, 0x10 ;  /* 0x00000010ff517424 */ /* 0x000fe400078e00ff */
[----:B------:R-:W-:-:S04]  /*7160*/  IMAD.MOV.U32 R76, RZ, RZ, R78 ;  /* 0x000000ffff4c7224 */ /* 0x000fc800078e004e */
[----:B------:R-:W-:-:S05]  /*7170*/  FADD.FTZ R76, R55, R76 ;  /* 0x0000004c374c7221 */ /* 0x000fca0000010000 */
[----:B------:R-:W-:-:S07]  /*7180*/  MOV R80, R76 ;  /* 0x0000004c00507202 */ /* 0x000fce0000000f00 */
[----:B------:R-:W-:Y:S05]  /*7190*/  WARPSYNC.COLLECTIVE R77, `(.L_x_1319) ;  /* 0x000000004d087348 */ /* 0x000fea0003c00000 */
[----:B------:R0:W1:Y:S02]  /*71a0*/  SHFL.BFLY P3, R78, R80, R81, R84 ;  /* 0x0c000051504e7389 */ /* 0x0000640000060054 */
[----:B01----:R-:W-:Y:S05]  /*71b0*/  ENDCOLLECTIVE ;  /* 0x000000000000791b */ /* 0x003fea0003800000 */
.L_x_1319:
[----:B------:R-:W-:Y:S01]  /*71c0*/  MOV R59, R78 ;  /* 0x0000004e003b7202 */ /* 0x000fe20000000f00 */
[----:B------:R-:W-:Y:S06]  /*71d0*/  BRA `(.L_x_1320) ;  /* 0xfffffff400687947 */ /* 0x000fec000383ffff */
.L_x_1321:
        /* <DEDUP_REMOVED lines=10> */
.L_x_5935:


//--------------------- .text._ZN10layer_norm31ln_parallel_residual_fwd_kernelINS_13Kernel_traitsIf13__nv_bfloat16S2_S2_fjLj256ELj1ELj4ELj1ELj16ENS_18Kernel_traits_baseILj256EfS2_S2_S2_fjLj128EEEEELb1ELb0ELb1EEEvNS_9FwdParamsE --------------------------
	.section	.text._ZN10layer_norm31ln_parallel_residual_fwd_kernelINS_13Kernel_traitsIf13__nv_bfloat16S2_S2_fjLj256ELj1ELj4ELj1ELj16ENS_18Kernel_traits_baseILj256EfS2_S2_S2_fjLj128EEEEELb1ELb0ELb1EEEvNS_9FwdParamsE,"ax",@progbits
	.align	128
        .global         _ZN10layer_norm31ln_parallel_residual_fwd_kernelINS_13Kernel_traitsIf13__nv_bfloat16S2_S2_fjLj256ELj1ELj4ELj1ELj16ENS_18Kernel_traits_baseILj256EfS2_S2_S2_fjLj128EEEEELb1ELb0ELb1EEEvNS_9FwdParamsE
        .type           _ZN10layer_norm31ln_parallel_residual_fwd_kernelINS_13Kernel_traitsIf13__nv_bfloat16S2_S2_fjLj256ELj1ELj4ELj1ELj16ENS_18Kernel_traits_baseILj256EfS2_S2_S2_fjLj128EEEEELb1ELb0ELb1EEEvNS_9FwdParamsE,@function
        .size           _ZN10layer_norm31ln_parallel_residual_fwd_kernelINS_13Kernel_traitsIf13__nv_bfloat16S2_S2_fjLj256ELj1ELj4ELj1ELj16ENS_18Kernel_traits_baseILj256EfS2_S2_S2_fjLj128EEEEELb1ELb0ELb1EEEvNS_9FwdParamsE,(.L_x_5936 - _ZN10layer_norm31ln_parallel_residual_fwd_kernelINS_13Kernel_traitsIf13__nv_bfloat16S2_S2_fjLj256ELj1ELj4ELj1ELj16ENS_18Kernel_traits_baseILj256EfS2_S2_S2_fjLj128EEEEELb1ELb0ELb1EEEvNS_9FwdParamsE)
        .other          _ZN10layer_norm31ln_parallel_residual_fwd_kernelINS_13Kernel_traitsIf13__nv_bfloat16S2_S2_fjLj256ELj1ELj4ELj1ELj16ENS_18Kernel_traits_baseILj256EfS2_S2_S2_fjLj128EEEEELb1ELb0ELb1EEEvNS_9FwdParamsE,@"STO_CUDA_ENTRY STV_DEFAULT"
_ZN10layer_norm31ln_parallel_residual_fwd_kernelINS_13Kernel_traitsIf13__nv_bfloat16S2_S2_fjLj256ELj1ELj4ELj1ELj16ENS_18Kernel_traits_baseILj256EfS2_S2_S2_fjLj128EEEEELb1ELb0ELb1EEEvNS_9FwdParamsE:
.text._ZN10layer_norm31ln_parallel_residual_fwd_kernelINS_13Kernel_traitsIf13__nv_bfloat16S2_S2_fjLj256ELj1ELj4ELj1ELj16ENS_18Kernel_traits_baseILj256EfS2_S2_S2_fjLj128EEEEELb1ELb0ELb1EEEvNS_9FwdParamsE:
[----:B------:R-:W-:Y:S01]  /*0000*/  LDC R1, c[0x0][0x37c] ;  /* 0x0000df00ff017b82 */ /* 0x000fe20000000800 */
[----:B------:R-:W0:Y:S01]  /*0010*/  LDCU.U8 UR4, c[0x0][0x464] ;  /* 0x00008c80ff0477ac */ /* 0x000e220008000000 */
[----:B------:R-:W1:Y:S01]  /*0020*/  LDCU.64 UR10, c[0x0][0x440] ;  /* 0x00008800ff0a77ac */ /* 0x000e620008000a00 */
[----:B------:R-:W2:Y:S01]  /*0030*/  LDCU.64 UR6, c[0x0][0x450] ;  /* 0x00008a00ff0677ac */ /* 0x000ea20008000a00 */
[----:B------:R-:W3:Y:S01]  /*0040*/  LDCU.64 UR8, c[0x0][0x358] ;  /* 0x00006b00ff0877ac */ /* 0x000ee20008000a00 */
[----:B0-----:R-:W-:Y:S01]  /*0050*/  ISETP.NE.AND P2, PT, RZ, UR4, PT ;  /* 0x00000004ff007c0c */ /* 0x001fe2000bf45270 */
[----:B------:R-:W0:Y:S01]  /*0060*/  LDCU.64 UR4, c[0x0][0x438] ;  /* 0x00008700ff0477ac */ /* 0x000e220008000a00 */
[----:B-1----:R-:W-:Y:S01]  /*0070*/  ISETP.NE.U32.AND P1, PT, RZ, UR10, PT ;  /* 0x0000000aff007c0c */ /* 0x002fe2000bf25070 */
[----:B------:R-:W1:Y:S01]  /*0080*/  S2R R0, SR_TID.X ;  /* 0x0000000000007919 */ /* 0x000e620000002100 */
[----:B------:R-:W4:Y:S08]  /*0090*/  LDC R3, c[0x0][0x360] ;  /* 0x0000d800ff037b82 */ /* 0x000f300000000800 */
[----:B------:R-:W4:Y:S01]  /*00a0*/  LDC R6, c[0x0][0x458] ;  /* 0x00011600ff067b82 */ /* 0x000f220000000800 */
[----:B------:R-:W-:Y:S01]  /*00b0*/  ISETP.NE.AND.EX P1, PT, RZ, UR11, PT, P1 ;  /* 0x0000000bff007c0c */ /* 0x000fe2000bf25310 */
[----:B--2---:R-:W-:-:S06]  /*00c0*/  IMAD.U32 R4, RZ, RZ, UR6 ;  /* 0x00000006ff047e24 */ /* 0x004fcc000f8e00ff */
[----:B------:R-:W4:Y:S01]  /*00d0*/  LDC R7, c[0x0][0x45c] ;  /* 0x00011700ff077b82 */ /* 0x000f220000000800 */
[----:B0-----:R-:W-:Y:S01]  /*00e0*/  ISETP.NE.U32.AND P0, PT, RZ, UR4, PT ;  /* 0x00000004ff007c0c */ /* 0x001fe2000bf05070 */
[----:B------:R-:W-:Y:S01]  /*00f0*/  IMAD.U32 R5, RZ, RZ, UR7 ;  /* 0x00000007ff057e24 */ /* 0x000fe2000f8e00ff */
[----:B------:R-:W-:Y:S02]  /*0100*/  CS2R R48, SRZ ;  /* 0x0000000000307805 */ /* 0x000fe4000001ff00 */
[----:B------:R-:W-:Y:S02]  /*0110*/  CS2R R50, SRZ ;  /* 0x0000000000327805 */ /* 0x000fe4000001ff00 */
[----:B------:R-:W-:Y:S02]  /*0120*/  ISETP.NE.AND.EX P0, PT, RZ, UR5, PT, P0 ;  /* 0x00000005ff007c0c */ /* 0x000fe4000bf05300 */
[----:B------:R-:W-:Y:S02]  /*0130*/  CS2R R44, SRZ ;  /* 0x00000000002c7805 */ /* 0x000fe4000001ff00 */
[----:B------:R-:W-:Y:S01]  /*0140*/  CS2R R46, SRZ ;  /* 0x00000000002e7805 */ /* 0x000fe2000001ff00 */
[----:B------:R-:W0:Y:S01]  /*0150*/  S2UR UR5, SR_CTAID.X ;  /* 0x00000000000579c3 */ /* 0x000e220000002500 */
[----:B---3--:R-:W2:Y:S01]  /*0160*/  @P2 LDG.E.64 R4, desc[UR8][R4.64] ;  /* 0x0000000804042981 */ /* 0x008ea2000c1e1b00 */
[----:B------:R-:W-:-:S02]  /*0170*/  CS2R R40, SRZ ;  /* 0x0000000000287805 */ /* 0x000fc4000001ff00 */
[----:B------:R-:W-:Y:S02]  /*0180*/  CS2R R42, SRZ ;  /* 0x00000000002a7805 */ /* 0x000fe4000001ff00 */
[----:B------:R-:W-:Y:S02]  /*0190*/  CS2R R36, SRZ ;  /* 0x0000000000247805 */ /* 0x000fe4000001ff00 */
[----:B------:R-:W-:Y:S01]  /*01a0*/  CS2R R38, SRZ ;  /* 0x0000000000267805 */ /* 0x000fe2000001ff00 */
[----:B------:R-:W3:Y:S01]  /*01b0*/  LDCU UR10, c[0x0][0x384] ;  /* 0x00007080ff0a77ac */ /* 0x000ee20008000800 */
[----:B------:R-:W3:Y:S08]  /*01c0*/  @P1 LDC.64 R12, c[0x0][0x440] ;  /* 0x00011000ff0c1b82 */ /* 0x000ef00000000a00 */
[----:B------:R-:W3:Y:S01]  /*01d0*/  @P0 LDC.64 R10, c[0x0][0x438] ;  /* 0x00010e00ff0a0b82 */ /* 0x000ee20000000a00 */
[--C-:B-1----:R-:W-:Y:S01]  /*01e0*/  SHF.R.U32.HI R2, RZ, 0x5, R0.reuse ;  /* 0x00000005ff027819 */ /* 0x102fe20000011600 */
[----:B----4-:R1:W5:Y:S01]  /*01f0*/  @P2 LDG.E.64 R8, desc[UR8][R6.64] ;  /* 0x0000000806082981 */ /* 0x010362000c1e1b00 */
[----:B0-----:R-:W-:Y:S01]  /*0200*/  IMAD R3, R3, UR5, R0 ;  /* 0x0000000503037c24 */ /* 0x001fe2000f8e0200 */
[----:B------:R-:W-:Y:S01]  /*0210*/  LOP3.LUT R0, R0, 0x1f, RZ, 0xc0, !PT ;  /* 0x0000001f00007812 */ /* 0x000fe200078ec0ff */
[----:B------:R-:W-:-:S04]  /*0220*/  USHF.L.U32 UR4, UR5, 0x2, URZ ;  /* 0x0000000205047899 */ /* 0x000fc800080006ff */
[----:B---3--:R-:W-:Y:S02]  /*0230*/  @P1 IMAD.WIDE.U32 R12, R0, 0x20, R12 ;  /* 0x00000020000c1825 */ /* 0x008fe400078e000c */
[----:B------:R-:W-:-:S03]  /*0240*/  LOP3.LUT R2, R2, UR4, RZ, 0xfc, !PT ;  /* 0x0000000402027c12 */ /* 0x000fc6000f8efcff */
[----:B------:R1:W5:Y:S01]  /*0250*/  @P1 LDG.E.128 R40, desc[UR8][R12.64] ;  /* 0x000000080c281981 */ /* 0x000362000c1e1d00 */
[----:B------:R-:W-:Y:S01]  /*0260*/  ISETP.GE.AND P3, PT, R2, UR10, PT ;  /* 0x0000000a02007c0c */ /* 0x000fe2000bf66270 */
[----:B------:R-:W-:Y:S02]  /*0270*/  @P0 IMAD.WIDE.U32 R10, R0, 0x20, R10 ;  /* 0x00000020000a0825 */ /* 0x000fe400078e000a */
[----:B------:R1:W5:Y:S04]  /*0280*/  @P1 LDG.E.128 R36, desc[UR8][R12.64+0x10] ;  /* 0x000010080c241981 */ /* 0x000368000c1e1d00 */
[----:B------:R1:W5:Y:S04]  /*0290*/  @P0 LDG.E.128 R48, desc[UR8][R10.64] ;  /* 0x000000080a300981 */ /* 0x000368000c1e1d00 */
[----:B------:R1:W5:Y:S01]  /*02a0*/  @P0 LDG.E.128 R44, desc[UR8][R10.64+0x10] ;  /* 0x000010080a2c0981 */ /* 0x000362000c1e1d00 */
[----:B--2---:R-:W-:-:S02]  /*02b0*/  @P2 R2UR UR6, R4 ;  /* 0x00000000040622ca */ /* 0x004fc400000e0000 */
[----:B------:R-:W-:Y:S01]  /*02c0*/  @P2 R2UR UR7, R5 ;  /* 0x00000000050722ca */ /* 0x000fe200000e0000 */
[----:B-1----:R-:W-:-:S14]  /*02d0*/  @P3 EXIT ;  /* 0x000000000000394d */ /* 0x002fdc0003800000 */
[----:B------:R-:W0:Y:S08]  /*02e0*/  @P2 LDC R5, c[0x0][0x460] ;  /* 0x00011800ff052b82 */ /* 0x000e300000000800 */
[----:B------:R-:W1:Y:S08]  /*02f0*/  LDC.64 R10, c[0x0][0x3d0] ;  /* 0x0000f400ff0a7b82 */ /* 0x000e700000000a00 */
[----:B------:R-:W2:Y:S01]  /*0300*/  LDC.64 R12, c[0x0][0x3d8] ;  /* 0x0000f600ff0c7b82 */ /* 0x000ea20000000a00 */
[----:B------:R-:W-:-:S02]  /*0310*/  UIADD3 UR13, UPT, UPT, UR6, -0x61c88647, URZ ;  /* 0x9e3779b9060d7890 */ /* 0x000fc4000fffe0ff */
[----:B------:R-:W-:Y:S02]  /*0320*/  UIADD3 UR14, UPT, UPT, UR7, -0x4498517b, URZ ;  /* 0xbb67ae85070e7890 */ /* 0x000fe4000fffe0ff */
[----:B------:R-:W-:Y:S02]  /*0330*/  UIADD3 UR15, UPT, UPT, UR6, 0x3c6ef372, URZ ;  /* 0x3c6ef372060f7890 */ /* 0x000fe4000fffe0ff */
[----:B------:R-:W-:Y:S01]  /*0340*/  UIADD3 UR16, UPT, UPT, UR7, 0x76cf5d0a, URZ ;  /* 0x76cf5d0a07107890 */ /* 0x000fe2000fffe0ff */
[----:B0----5:R-:W-:Y:S01]  /*0350*/  @P2 IADD3 R6, P0, PT, R8, R5, RZ ;  /* 0x0000000508062210 */ /* 0x021fe20007f1e0ff */
[----:B------:R-:W-:Y:S02]  /*0360*/  UIADD3 UR17, UPT, UPT, UR6, -0x255992d5, URZ ;  /* 0xdaa66d2b06117890 */ /* 0x000fe4000fffe0ff */
[----:B------:R-:W-:Y:S01]  /*0370*/  UIADD3 UR18, UPT, UPT, UR7, 0x32370b8f, URZ ;  /* 0x32370b8f07127890 */ /* 0x000fe2000fffe0ff */
[----:B------:R-:W-:Y:S01]  /*0380*/  @P2 IADD3.X R7, PT, PT, RZ, R9, RZ, P0, !PT ;  /* 0x00000009ff072210 */ /* 0x000fe200007fe4ff */
[----:B------:R-:W-:-:S02]  /*0390*/  UIADD3 UR19, UPT, UPT, UR6, 0x78dde6e4, URZ ;  /* 0x78dde6e406137890 */ /* 0x000fc4000fffe0ff */
[----:B------:R-:W-:Y:S01]  /*03a0*/  UIADD3 UR20, UPT, UPT, UR7, -0x126145ec, URZ ;  /* 0xed9eba1407147890 */ /* 0x000fe2000fffe0ff */
[--C-:B------:R-:W-:Y:S01]  /*03b0*/  SHF.R.U64 R4, R6, 0x2, R7.reuse ;  /* 0x0000000206047819 */ /* 0x100fe20000001207 */
[----:B------:R-:W-:Y:S01]  /*03c0*/  IMAD.HI.U32 R8, R3, -0x326172a9, RZ ;  /* 0xcd9e8d5703087827 */ /* 0x000fe200078e00ff */
[----:B------:R-:W-:Y:S01]  /*03d0*/  SHF.R.U32.HI R5, RZ, 0x2, R7 ;  /* 0x00000002ff057819 */ /* 0x000fe20000011607 */
[----:B------:R-:W-:Y:S02]  /*03e0*/  UIADD3 UR21, UPT, UPT, UR6, 0x1715609d, URZ ;  /* 0x1715609d06157890 */ /* 0x000fe4000fffe0ff */
[----:B------:R-:W-:Y:S01]  /*03f0*/  IMAD.HI.U32 R7, R4, -0x2daee0ad, RZ ;  /* 0xd2511f5304077827 */ /* 0x000fe200078e00ff */
[----:B------:R-:W-:Y:S01]  /*0400*/  LOP3.LUT R8, R5, UR6, R8, 0x96, !PT ;  /* 0x0000000605087c12 */ /* 0x000fe2000f8e9608 */
[----:B------:R-:W-:Y:S02]  /*0410*/  UIADD3 UR22, UPT, UPT, UR7, -0x56f99767, URZ ;  /* 0xa906689907167890 */ /* 0x000fe4000fffe0ff */
[----:B-1----:R-:W-:Y:S01]  /*0420*/  IMAD.WIDE.U32 R10, R0, 0x20, R10 ;  /* 0x00000020000a7825 */ /* 0x002fe200078e000a */
[----:B------:R-:W-:Y:S01]  /*0430*/  LOP3.LUT R7, R7, UR7, RZ, 0x3c, !PT ;  /* 0x0000000707077c12 */ /* 0x000fe2000f8e3cff */
[----:B------:R-:W-:-:S02]  /*0440*/  UIADD3 UR23, UPT, UPT, UR6, -0x4ab325aa, URZ ;  /* 0xb54cda5606177890 */ /* 0x000fc4000fffe0ff */
[----:B--2---:R-:W-:Y:S01]  /*0450*/  IMAD.WIDE.U32 R12, R0, 0x20, R12 ;  /* 0x00000020000c7825 */ /* 0x004fe200078e000c */
[----:B------:R-:W5:Y:S01]  /*0460*/  LDG.E.128 R32, desc[UR8][R10.64] ;  /* 0x000000080a207981 */ /* 0x000f62000c1e1d00 */
[----:B------:R-:W-:Y:S02]  /*0470*/  UIADD3 UR24, UPT, UPT, UR7, 0x646e171e, URZ ;  /* 0x646e171e07187890 */ /* 0x000fe4000fffe0ff */
[----:B------:R-:W-:Y:S01]  /*0480*/  IMAD.HI.U32 R9, R7, -0x326172a9, RZ ;  /* 0xcd9e8d5707097827 */ /* 0x000fe200078e00ff */
[----:B------:R0:W5:Y:S01]  /*0490*/  LDG.E.128 R28, desc[UR8][R10.64+0x10] ;  /* 0x000010080a1c7981 */ /* 0x000162000c1e1d00 */
[----:B------:R-:W1:Y:S03]  /*04a0*/  LDCU.64 UR4, c[0x0][0x398] ;  /* 0x00007300ff0477ac */ /* 0x000e660008000a00 */
[----:B------:R-:W5:Y:S01]  /*04b0*/  LDG.E.128 R24, desc[UR8][R12.64] ;  /* 0x000000080c187981 */ /* 0x000f62000c1e1d00 */
[----:B------:R-:W-:-:S02]  /*04c0*/  UIADD3 UR25, UPT, UPT, UR6, 0x5384540f, URZ ;  /* 0x5384540f06197890 */ /* 0x000fc4000fffe0ff */
[----:B------:R-:W-:Y:S01]  /*04d0*/  UIADD3 UR26, UPT, UPT, UR7, 0x1fd5c5a3, URZ ;  /* 0x1fd5c5a3071a7890 */ /* 0x000fe2000fffe0ff */
[----:B------:R2:W5:Y:S01]  /*04e0*/  LDG.E.128 R20, desc[UR8][R12.64+0x10] ;  /* 0x000010080c147981 */ /* 0x000562000c1e1d00 */
[----:B------:R-:W-:Y:S01]  /*04f0*/  UIADD3 UR27, UPT, UPT, UR6, -0xe443238, URZ ;  /* 0xf1bbcdc8061b7890 */ /* 0x000fe2000fffe0ff */
[----:B0-----:R-:W-:Y:S01]  /*0500*/  IMAD.HI.U32 R11, R8, -0x2daee0ad, RZ ;  /* 0xd2511f53080b7827 */ /* 0x001fe200078e00ff */
[----:B------:R-:W-:Y:S01]  /*0510*/  UIADD3 UR28, UPT, UPT, UR7, -0x24c28bd8, URZ ;  /* 0xdb3d7428071c7890 */ /* 0x000fe2000fffe0ff */
[----:B------:R-:W-:Y:S01]  /*0520*/  BSSY B0, `(.L_x_1322) ;  /* 0x0000658000007945 */ /* 0x000fe20003800000 */
[----:B------:R-:W-:Y:S01]  /*0530*/  UIADD3 UR29, UPT, UPT, UR6, -0x700cb87f, URZ ;  /* 0x8ff34781061d7890 */ /* 0x000fe2000fffe0ff */
[----:B------:R-:W-:Y:S01]  /*0540*/  IMAD R10, R3, -0x326172a9, RZ ;  /* 0xcd9e8d57030a7824 */ /* 0x000fe200078e02ff */
[----:B------:R-:W-:Y:S01]  /*0550*/  UIADD3 UR30, UPT, UPT, UR7, -0x695add53, URZ ;  /* 0x96a522ad071e7890 */ /* 0x000fe2000fffe0ff */
[----:B------:R-:W-:Y:S01]  /*0560*/  LOP3.LUT R69, R6, 0x3, RZ, 0xc0, !PT ;  /* 0x0000000306457812 */ /* 0x000fe200078ec0ff */
[----:B------:R-:W0:Y:S01]  /*0570*/  LDCU UR12, c[0x0][0x448] ;  /* 0x00008900ff0c77ac */ /* 0x000e220008000800 */
[----:B--2---:R-:W-:Y:S01]  /*0580*/  IMAD R12, R4, -0x2daee0ad, RZ ;  /* 0xd2511f53040c7824 */ /* 0x004fe200078e02ff */
[----:B------:R-:W-:Y:S01]  /*0590*/  LOP3.LUT R9, R10, UR13, R9, 0x96, !PT ;  /* 0x0000000d0a097c12 */ /* 0x000fe2000f8e9609 */
[----:B------:R-:W-:Y:S01]  /*05a0*/  IMAD R10, R7, -0x326172a9, RZ ;  /* 0xcd9e8d57070a7824 */ /* 0x000fe200078e02ff */
[----:B-1----:R-:W-:Y:S01]  /*05b0*/  UISETP.NE.U32.AND UP0, UPT, UR4, URZ, UPT ;  /* 0x000000ff0400728c */ /* 0x002fe2000bf05070 */
[----:B------:R-:W-:Y:S01]  /*05c0*/  IMAD R13, R8, -0x2daee0ad, RZ ;  /* 0xd2511f53080d7824 */ /* 0x000fe200078e02ff */
[----:B------:R-:W-:Y:S01]  /*05d0*/  LOP3.LUT R11, R12, UR14, R11, 0x96, !PT ;  /* 0x0000000e0c0b7c12 */ /* 0x000fe2000f8e960b */
[----:B------:R-:W-:Y:S01]  /*05e0*/  IMAD.HI.U32 R8, R9, -0x2daee0ad, RZ ;  /* 0xd2511f5309087827 */ /* 0x000fe200078e00ff */
[----:B------:R-:W1:Y:S03]  /*05f0*/  LDCU.U8 UR4, c[0x0][0x410] ;  /* 0x00008200ff0477ac */ /* 0x000e660008000000 */
[----:B------:R-:W-:Y:S01]  /*0600*/  IMAD.HI.U32 R7, R11, -0x326172a9, RZ ;  /* 0xcd9e8d570b077827 */ /* 0x000fe200078e00ff */
[----:B------:R-:W-:Y:S01]  /*0610*/  LOP3.LUT R8, R13, UR16, R8, 0x96, !PT ;  /* 0x000000100d087c12 */ /* 0x000fe2000f8e9608 */
[----:B------:R-:W-:-:S02]  /*0620*/  UISETP.NE.AND.EX UP0, UPT, UR5, URZ, UPT, UP0 ;  /* 0x000000ff0500728c */ /* 0x000fc4000bf05300 */
[----:B------:R-:W-:Y:S01]  /*0630*/  IMAD R13, R9, -0x2daee0ad, RZ ;  /* 0xd2511f53090d7824 */ /* 0x000fe200078e02ff */
[----:B------:R-:W-:Y:S01]  /*0640*/  LOP3.LUT R7, R10, UR15, R7, 0x96, !PT ;  /* 0x0000000f0a077c12 */ /* 0x000fe2000f8e9607 */
[----:B------:R-:W-:Y:S01]  /*0650*/  IMAD R10, R11, -0x326172a9, RZ ;  /* 0xcd9e8d570b0a7824 */ /* 0x000fe200078e02ff */
[----:B------:R-:W2:Y:S01]  /*0660*/  LDCU UR5, c[0x0][0x388] ;  /* 0x00007100ff0577ac */ /* 0x000ea20008000800 */
[----:B------:R-:W-:Y:S01]  /*0670*/  IMAD.HI.U32 R9, R8, -0x326172a9, RZ ;  /* 0xcd9e8d5708097827 */ /* 0x000fe200078e00ff */
[----:B------:R-:W-:Y:S01]  /*0680*/  PLOP3.LUT P0, PT, PT, PT, UP0, 0x80, 0x8 ;  /* 0x000000000008781c */ /* 0x000fe20003f0f008 */
[----:B------:R-:W3:Y:S02]  /*0690*/  LDCU.64 UR32, c[0x0][0x398] ;  /* 0x00007300ff2077ac */ /* 0x000ee40008000a00 */
[----:B------:R-:W-:Y:S01]  /*06a0*/  IMAD.HI.U32 R12, R7, -0x2daee0ad, RZ ;  /* 0xd2511f53070c7827 */ /* 0x000fe200078e00ff */
[----:B------:R-:W-:Y:S01]  /*06b0*/  LOP3.LUT R9, R10, UR17, R9, 0x96, !PT ;  /* 0x000000110a097c12 */ /* 0x000fe2000f8e9609 */
[----:B------:R-:W4:Y:S02]  /*06c0*/  LDCU.64 UR10, c[0x0][0x3a0] ;  /* 0x00007400ff0a77ac */ /* 0x000f240008000a00 */
[----:B------:R-:W-:Y:S01]  /*06d0*/  IMAD R11, R8, -0x326172a9, RZ ;  /* 0xcd9e8d57080b7824 */ /* 0x000fe200078e02ff */
[----:B------:R-:W-:Y:S01]  /*06e0*/  LOP3.LUT R12, R13, UR18, R12, 0x96, !PT ;  /* 0x000000120d0c7c12 */ /* 0x000fe2000f8e960c */
[----:B------:R-:W-:Y:S01]  /*06f0*/  IMAD R10, R7, -0x2daee0ad, RZ ;  /* 0xd2511f53070a7824 */ /* 0x000fe200078e02ff */
[----:B-1----:R-:W-:Y:S01]  /*0700*/  UISETP.NE.AND UP1, UPT, UR4, URZ, UPT ;  /* 0x000000ff0400728c */ /* 0x002fe2000bf25270 */
        /* <DEDUP_REMOVED lines=37> */
.L_x_1429:
        /* <DEDUP_REMOVED lines=9> */
[----:B0-----:R-:W-:-:S04]  /*09f0*/  IMAD.WIDE.U32 R52, R56, 0x10, R52 ;  /* 0x0000001038347825 */ /* 0x001fc800078e0034 */
[----:B-1----:R-:W-:-:S05]  /*0a00*/  @P0 IMAD.WIDE.U32 R58, R56, 0x10, R58 ;  /* 0x00000010383a0825 */ /* 0x002fca00078e003a */
[----:B-----5:R0:W5:Y:S01]  /*0a10*/  @P0 LDG.E.128 R16, desc[UR8][R58.64] ;  /* 0x000000083a100981 */ /* 0x020162000c1e1d00 */
[----:B--2---:R-:W-:-:S03]  /*0a20*/  @P1 IMAD.WIDE.U32 R64, R56, 0x10, R54 ;  /* 0x0000001038401825 */ /* 0x004fc600078e0036 */
[----:B------:R-:W5:Y:S04]  /*0a30*/  LDG.E.128 R52, desc[UR8][R52.64] ;  /* 0x0000000834347981 */ /* 0x000f68000c1e1d00 */
        /* <DEDUP_REMOVED lines=14> */
.L_x_1325:
        /* <DEDUP_REMOVED lines=13> */
.L_x_1327:
[----:B------:R-:W-:Y:S05]  /*0bf0*/  BSYNC.RECONVERGENT B2 ;  /* 0x0000000000027941 */ /* 0x000fea0003800200 */
.L_x_1326:
        /* <DEDUP_REMOVED lines=42> */
.L_x_1324:
[----:B------:R-:W-:Y:S05]  /*0ea0*/  BSYNC.RECONVERGENT B1 ;  /* 0x0000000000017941 */ /* 0x000fea0003800200 */
.L_x_1323:
[----:B------:R-:W0:Y:S01]  /*0eb0*/  LDC R73, c[0x0][0x408] ;  /* 0x00010200ff497b82 */ /* 0x000e220000000800 */
[----:B------:R-:W-:Y:S01]  /*0ec0*/  I2FP.F32.U32 R59, R66 ;  /* 0x00000042003b7245 */ /* 0x000fe20000201000 */
[----:B------:R-:W-:Y:S02]  /*0ed0*/  HFMA2 R72, -RZ, RZ, 0.1171875, 0 ;  /* 0x2f800000ff487431 */ /* 0x000fe400000001ff */
[C---:B-----5:R-:W-:Y:S01]  /*0ee0*/  IMAD.U32 R58, R52.reuse, 0x10000, RZ ;  /* 0x00010000343a7824 */ /* 0x060fe200078e00ff */
[----:B------:R-:W-:Y:S01]  /*0ef0*/  BSSY.RECONVERGENT B1, `(.L_x_1328) ;  /* 0x0000063000017945 */ /* 0x000fe20003800200 */
[----:B------:R-:W-:Y:S01]  /*0f00*/  PRMT R52, R52, 0x7632, R52 ;  /* 0x0000763234347816 */ /* 0x000fe20000000034 */
        /* <DEDUP_REMOVED lines=23> */
.L_x_1332:
        /* <DEDUP_REMOVED lines=13> */
.L_x_1334:
[----:B------:R-:W-:Y:S05]  /*1150*/  BSYNC.RECONVERGENT B3 ;  /* 0x0000000000037941 */ /* 0x000fea0003800200 */
.L_x_1333:
        /* <DEDUP_REMOVED lines=41> */
.L_x_1331:
[----:B------:R-:W-:Y:S05]  /*13f0*/  BSYNC.RECONVERGENT B2 ;  /* 0x0000000000027941 */ /* 0x000fea0003800200 */
.L_x_1330:
[----:B------:R-:W-:Y:S01]  /*1400*/  I2FP.F32.U32 R57, R59 ;  /* 0x0000003b00397245 */ /* 0x000fe20000201000 */
[----:B------:R-:W-:Y:S01]  /*1410*/  IMAD.U32 R6, R16, 0x10000, RZ ;  /* 0x0001000010067824 */ /* 0x000fe200078e00ff */
[----:B------:R-:W-:-:S03]  /*1420*/  @P1 SHF.L.U32 R66, R12, 0x10, RZ ;  /* 0x000000100c421819 */ /* 0x000fc600000006ff */
[----:B------:R-:W-:Y:S01]  /*1430*/  FFMA.FTZ R57, R57, R72, 1.1641532182693481445e-10 ;  /* 0x2f00000039397423 */ /* 0x000fe20000010048 */
[----:B------:R-:W-:-:S04]  /*1440*/  FMUL.FTZ R6, R6, R73 ;  /* 0x0000004906067220 */ /* 0x000fc80000410000 */
[----:B------:R-:W-:Y:S01]  /*1450*/  FSETP.GTU.FTZ.AND P2, PT, R57, R74, PT ;  /* 0x0000004a3900720b */ /* 0x000fe20003f5c000 */
[--C-:B------:R-:W-:Y:S02]  /*1460*/  @P1 IMAD.MOV.U32 R57, RZ, RZ, R8.reuse ;  /* 0x000000ffff391224 */ /* 0x100fe400078e0008 */
[----:B------:R-:W-:Y:S01]  /*1470*/  @!P1 IMAD.MOV.U32 R57, RZ, RZ, R8 ;  /* 0x000000ffff399224 */ /* 0x000fe200078e0008 */
        /* <DEDUP_REMOVED lines=8> */
.L_x_1329:
[----:B------:R-:W-:-:S04]  /*1500*/  @P1 IMAD.U32 R59, R12, 0x10000, RZ ;  /* 0x000100000c3b1824 */ /* 0x000fc800078e00ff */
[----:B------:R-:W-:-:S07]  /*1510*/  @P1 FADD.FTZ R58, R58, R59 ;  /* 0x0000003b3a3a1221 */ /* 0x000fce0000010000 */
.L_x_1335:
[----:B------:R-:W-:Y:S05]  /*1520*/  BSYNC.RECONVERGENT B1 ;  /* 0x0000000000017941 */ /* 0x000fea0003800200 */
.L_x_1328:
        /* <DEDUP_REMOVED lines=13> */
.L_x_1338:
        /* <DEDUP_REMOVED lines=13> */
.L_x_1340:
[----:B------:R-:W-:Y:S05]  /*16d0*/  BSYNC.RECONVERGENT B2 ;  /* 0x0000000000027941 */ /* 0x000fea0003800200 */
.L_x_1339:
        /* <DEDUP_REMOVED lines=41> */
[----:B------:R-:W-:-:S07]  /*1970*/  IMAD.MOV.U32 R6, RZ, RZ, R64 ;  /* 0x000000ffff067224 */ /* 0x000fce00078e0040 */
.L_x_1337:
[----:B------:R-:W-:Y:S05]  /*1980*/  BSYNC.RECONVERGENT B1 ;  /* 0x0000000000017941 */ /* 0x000fea0003800200 */
.L_x_1336:
[----:B------:R-:W-:Y:S01]  /*1990*/  I2FP.F32.U32 R57, R65 ;  /* 0x0000004100397245 */ /* 0x000fe20000201000 */
[----:B------:R-:W-:Y:S01]  /*19a0*/  IMAD.U32 R52, R52, 0x10000, RZ ;  /* 0x0001000034347824 */ /* 0x000fe200078e00ff */
        /* <DEDUP_REMOVED lines=23> */
.L_x_1345:
        /* <DEDUP_REMOVED lines=13> */
.L_x_1347:
[----:B------:R-:W-:Y:S05]  /*1bf0*/  BSYNC.RECONVERGENT B3 ;  /* 0x0000000000037941 */ /* 0x000fea0003800200 */
.L_x_1346:
        /* <DEDUP_REMOVED lines=41> */
.L_x_1344:
[----:B------:R-:W-:Y:S05]  /*1e90*/  BSYNC.RECONVERGENT B2 ;  /* 0x0000000000027941 */ /* 0x000fea0003800200 */
.L_x_1343:
[----:B------:R-:W-:Y:S02]  /*1ea0*/  I2FP.F32.U32 R59, R52 ;  /* 0x00000034003b7245 */ /* 0x000fe40000201000 */
[----:B------:R-:W-:Y:S02]  /*1eb0*/  PRMT R6, R16, 0x7632, R6 ;  /* 0x0000763210067816 */ /* 0x000fe40000000006 */
[----:B------:R-:W-:Y:S01]  /*1ec0*/  @P1 PRMT R52, R12, 0x7632, R52 ;  /* 0x000076320c341816 */ /* 0x000fe20000000034 */
[----:B------:R-:W-:Y:S02]  /*1ed0*/  FFMA.FTZ R59, R59, R72, 1.1641532182693481445e-10 ;  /* 0x2f0000003b3b7423 */ /* 0x000fe40000010048 */
[----:B------:R-:W-:Y:S01]  /*1ee0*/  IMAD.U32 R6, R6, 0x10000, RZ ;  /* 0x0001000006067824 */ /* 0x000fe200078e00ff */
[----:B------:R-:W-:Y:S02]  /*1ef0*/  @P1 SHF.L.U32 R65, R52, 0x10, RZ ;  /* 0x0000001034411819 */ /* 0x000fe400000006ff */
[----:B------:R-:W-:Y:S01]  /*1f00*/  FSETP.GTU.FTZ.AND P2, PT, R59, R74, PT ;  /* 0x0000004a3b00720b */ /* 0x000fe20003f5c000 */
[----:B------:R-:W-:Y:S01]  /*1f10*/  FMUL.FTZ R6, R6, R73 ;  /* 0x0000004906067220 */ /* 0x000fe20000410000 */
[----:B------:R-:W-:-:S02]  /*1f20*/  @P1 IMAD.MOV.U32 R59, RZ, RZ, R9 ;  /* 0x000000ffff3b1224 */ /* 0x000fc400078e0009 */
[----:B------:R-:W-:Y:S01]  /*1f30*/  @!P1 IMAD.MOV.U32 R59, RZ, RZ, R9 ;  /* 0x000000ffff3b9224 */ /* 0x000fe200078e0009 */
[----:B------:R-:W-:Y:S02]  /*1f40*/  SEL R9, RZ, 0x1, P2 ;  /* 0x00000001ff097807 */ /* 0x000fe40001000000 */
[----:B------:R-:W-:Y:S01]  /*1f50*/  FSEL R66, R6, RZ, !P2 ;  /* 0x000000ff06427208 */ /* 0x000fe20005000000 */
[----:B------:R-:W-:Y:S01]  /*1f60*/  @P1 IMAD.MOV.U32 R6, RZ, RZ, R64 ;  /* 0x000000ffff061224 */ /* 0x000fe200078e0040 */
[----:B------:R-:W-:-:S03]  /*1f70*/  @!P1 MOV R6, R64 ;  /* 0x0000004000069202 */ /* 0x000fc60000000f00 */
[----:B------:R-:W-:-:S04]  /*1f80*/  @P1 FADD.FTZ R52, R57, R66 ;  /* 0x0000004239341221 */ /* 0x000fc80000010000 */
[----:B------:R-:W-:-:S04]  /*1f90*/  @P1 FADD.FTZ R57, R52, R65 ;  /* 0x0000004134391221 */ /* 0x000fc80000010000 */
[----:B------:R-:W-:Y:S01]  /*1fa0*/  @!P1 FADD.FTZ R57, R57, R66 ;  /* 0x0000004239399221 */ /* 0x000fe20000010000 */
[----:B------:R-:W-:Y:S06]  /*1fb0*/  BRA `(.L_x_1348) ;  /* 0x00000000000c7947 */ /* 0x000fec0003800000 */
.L_x_1342:
[----:B------:R-:W-:-:S05]  /*1fc0*/  @P1 PRMT R52, R12, 0x7632, R52 ;  /* 0x000076320c341816 */ /* 0x000fca0000000034 */
[----:B------:R-:W-:-:S04]  /*1fd0*/  @P1 IMAD.U32 R52, R52, 0x10000, RZ ;  /* 0x0001000034341824 */ /* 0x000fc800078e00ff */
[----:B------:R-:W-:-:S07]  /*1fe0*/  @P1 FADD.FTZ R57, R57, R52 ;  /* 0x0000003439391221 */ /* 0x000fce0000010000 */
.L_x_1348:
[----:B------:R-:W-:Y:S05]  /*1ff0*/  BSYNC.RECONVERGENT B1 ;  /* 0x0000000000017941 */ /* 0x000fea0003800200 */
.L_x_1341:
        /* <DEDUP_REMOVED lines=13> */
.L_x_1351:
        /* <DEDUP_REMOVED lines=13> */
.L_x_1353:
[----:B------:R-:W-:Y:S05]  /*21a0*/  BSYNC.RECONVERGENT B2 ;  /* 0x0000000000027941 */ /* 0x000fea0003800200 */
.L_x_1352:
        /* <DEDUP_REMOVED lines=42> */
.L_x_1350:
[----:B------:R-:W-:Y:S05]  /*2450*/  BSYNC.RECONVERGENT B1 ;  /* 0x0000000000017941 */ /* 0x000fea0003800200 */
.L_x_1349:
[----:B------:R-:W-:Y:S01]  /*2460*/  I2FP.F32.U32 R59, R65 ;  /* 0x00000041003b7245 */ /* 0x000fe20000201000 */
[----:B------:R-:W-:Y:S01]  /*2470*/  IMAD.U32 R64, R53, 0x10000, RZ ;  /* 0x0001000035407824 */ /* 0x000fe200078e00ff */
[----:B------:R-:W-:Y:S03]  /*2480*/  BSSY.RECONVERGENT B1, `(.L_x_1354) ;  /* 0x0000063000017945 */ /* 0x000fe60003800200 */
[----:B------:R-:W-:Y:S01]  /*2490*/  FFMA.FTZ R59, R59, R72, 1.1641532182693481445e-10 ;  /* 0x2f0000003b3b7423 */ /* 0x000fe20000010048 */
[----:B------:R-:W-:-:S04]  /*24a0*/  FMUL.FTZ R64, R64, R73 ;  /* 0x0000004940407220 */ /* 0x000fc80000410000 */
[----:B------:R-:W-:Y:S02]  /*24b0*/  FSETP.GTU.FTZ.AND P2, PT, R59, R74, PT ;  /* 0x0000004a3b00720b */ /* 0x000fe40003f5c000 */
[----:B------:R-:W-:Y:S02]  /*24c0*/  PRMT R59, R53, 0x7632, R59 ;  /* 0x00007632353b7816 */ /* 0x000fe4000000003b */
        /* <DEDUP_REMOVED lines=19> */
.L_x_1358:
        /* <DEDUP_REMOVED lines=13> */
.L_x_1360:
[----:B------:R-:W-:Y:S05]  /*26d0*/  BSYNC.RECONVERGENT B3 ;  /* 0x0000000000037941 */ /* 0x000fea0003800200 */
.L_x_1359:
        /* <DEDUP_REMOVED lines=42> */
.L_x_1357:
[----:B------:R-:W-:Y:S05]  /*2980*/  BSYNC.RECONVERGENT B2 ;  /* 0x0000000000027941 */ /* 0x000fea0003800200 */
.L_x_1356:
[----:B------:R-:W-:Y:S01]  /*2990*/  I2FP.F32.U32 R53, R53 ;  /* 0x0000003500357245 */ /* 0x000fe20000201000 */
[----:B------:R-:W-:Y:S01]  /*29a0*/  @P1 IMAD.U32 R66, R13, 0x10000, RZ ;  /* 0x000100000d421824 */ /* 0x000fe200078e00ff */
[----:B------:R-:W-:Y:S01]  /*29b0*/  SHF.L.U32 R6, R17, 0x10, RZ ;  /* 0x0000001011067819 */ /* 0x000fe200000006ff */
[--C-:B------:R-:W-:Y:S02]  /*29c0*/  @P1 IMAD.MOV.U32 R52, RZ, RZ, R10.reuse ;  /* 0x000000ffff341224 */ /* 0x100fe400078e000a */
[----:B------:R-:W-:Y:S01]  /*29d0*/  FFMA.FTZ R53, R53, R72, 1.1641532182693481445e-10 ;  /* 0x2f00000035357423 */ /* 0x000fe20000010048 */
[----:B------:R-:W-:Y:S02]  /*29e0*/  @!P1 IMAD.MOV.U32 R52, RZ, RZ, R10 ;  /* 0x000000ffff349224 */ /* 0x000fe400078e000a */
[----:B------:R-:W-:Y:S02]  /*29f0*/  FMUL.FTZ R6, R6, R73 ;  /* 0x0000004906067220 */ /* 0x000fe40000410000 */
        /* <DEDUP_REMOVED lines=9> */
.L_x_1355:
[----:B------:R-:W-:-:S05]  /*2a90*/  @P1 SHF.L.U32 R53, R13, 0x10, RZ ;  /* 0x000000100d351819 */ /* 0x000fca00000006ff */
[----:B------:R-:W-:-:S07]  /*2aa0*/  @P1 FADD.FTZ R64, R64, R53 ;  /* 0x0000003540401221 */ /* 0x000fce0000010000 */
.L_x_1361:
[----:B------:R-:W-:Y:S05]  /*2ab0*/  BSYNC.RECONVERGENT B1 ;  /* 0x0000000000017941 */ /* 0x000fea0003800200 */
.L_x_1354:
        /* <DEDUP_REMOVED lines=13> */
.L_x_1364:
        /* <DEDUP_REMOVED lines=13> */
.L_x_1366:
[----:B------:R-:W-:Y:S05]  /*2c60*/  BSYNC.RECONVERGENT B2 ;  /* 0x0000000000027941 */ /* 0x000fea0003800200 */
.L_x_1365:
        /* <DEDUP_REMOVED lines=42> */
.L_x_1363:
[----:B------:R-:W-:Y:S05]  /*2f10*/  BSYNC.RECONVERGENT B1 ;  /* 0x0000000000017941 */ /* 0x000fea0003800200 */
.L_x_1362:
        /* <DEDUP_REMOVED lines=25> */
.L_x_1371:
        /* <DEDUP_REMOVED lines=13> */
.L_x_1373:
[----:B------:R-:W-:Y:S05]  /*3180*/  BSYNC.RECONVERGENT B3 ;  /* 0x0000000000037941 */ /* 0x000fea0003800200 */
.L_x_1372:
        /* <DEDUP_REMOVED lines=42> */
.L_x_1370:
[----:B------:R-:W-:Y:S05]  /*3430*/  BSYNC.RECONVERGENT B2 ;  /* 0x0000000000027941 */ /* 0x000fea0003800200 */
.L_x_1369:
        /* <DEDUP_REMOVED lines=8> */
[----:B------:R-:W-:-:S02]  /*34c0*/  @P1 MOV R53, R11 ;  /* 0x0000000b00351202 */ /* 0x000fc40000000f00 */
[----:B------:R-:W-:Y:S02]  /*34d0*/  @!P1 MOV R53, R11 ;  /* 0x0000000b00359202 */ /* 0x000fe40000000f00 */
        /* <DEDUP_REMOVED lines=8> */
.L_x_1368:
[----:B------:R-:W-:-:S05]  /*3560*/  @P1 PRMT R52, R13, 0x7632, R52 ;  /* 0x000076320d341816 */ /* 0x000fca0000000034 */
[----:B------:R-:W-:-:S04]  /*3570*/  @P1 IMAD.U32 R52, R52, 0x10000, RZ ;  /* 0x0001000034341824 */ /* 0x000fc800078e00ff */
[----:B------:R-:W-:-:S07]  /*3580*/  @P1 FADD.FTZ R59, R59, R52 ;  /* 0x000000343b3b1221 */ /* 0x000fce0000010000 */
.L_x_1374:
[----:B------:R-:W-:Y:S05]  /*3590*/  BSYNC.RECONVERGENT B1 ;  /* 0x0000000000017941 */ /* 0x000fea0003800200 */
.L_x_1367:
        /* <DEDUP_REMOVED lines=13> */
.L_x_1377:
        /* <DEDUP_REMOVED lines=13> */
.L_x_1379:
[----:B------:R-:W-:Y:S05]  /*3740*/  BSYNC.RECONVERGENT B2 ;  /* 0x0000000000027941 */ /* 0x000fea0003800200 */
.L_x_1378:
        /* <DEDUP_REMOVED lines=42> */
.L_x_1376:
[----:B------:R-:W-:Y:S05]  /*39f0*/  BSYNC.RECONVERGENT B1 ;  /* 0x0000000000017941 */ /* 0x000fea0003800200 */
.L_x_1375:
[----:B------:R-:W-:Y:S01]  /*3a00*/  I2FP.F32.U32 R53, R65 ;  /* 0x0000004100357245 */ /* 0x000fe20000201000 */
[----:B------:R-:W-:Y:S01]  /*3a10*/  BSSY.RECONVERGENT B1, `(.L_x_1380) ;  /* 0x0000063000017945 */ /* 0x000fe20003800200 */
        /* <DEDUP_REMOVED lines=23> */
.L_x_1384:
        /* <DEDUP_REMOVED lines=13> */
.L_x_1386:
[----:B------:R-:W-:Y:S05]  /*3c60*/  BSYNC.RECONVERGENT B3 ;  /* 0x0000000000037941 */ /* 0x000fea0003800200 */
.L_x_1385:
        /* <DEDUP_REMOVED lines=42> */
.L_x_1383:
[----:B------:R-:W-:Y:S05]  /*3f10*/  BSYNC.RECONVERGENT B2 ;  /* 0x0000000000027941 */ /* 0x000fea0003800200 */
.L_x_1382:
        /* <DEDUP_REMOVED lines=16> */
.L_x_1381:
[----:B------:R-:W-:-:S05]  /*4020*/  @P1 SHF.L.U32 R66, R14, 0x10, RZ ;  /* 0x000000100e421819 */ /* 0x000fca00000006ff */
[----:B------:R-:W-:-:S07]  /*4030*/  @P1 FADD.FTZ R65, R65, R66 ;  /* 0x0000004241411221 */ /* 0x000fce0000010000 */
.L_x_1387:
[----:B------:R-:W-:Y:S05]  /*4040*/  BSYNC.RECONVERGENT B1 ;  /* 0x0000000000017941 */ /* 0x000fea0003800200 */
.L_x_1380:
        /* <DEDUP_REMOVED lines=13> */
.L_x_1390:
        /* <DEDUP_REMOVED lines=13> */
.L_x_1392:
[----:B------:R-:W-:Y:S05]  /*41f0*/  BSYNC.RECONVERGENT B2 ;  /* 0x0000000000027941 */ /* 0x000fea0003800200 */
.L_x_1391:
        /* <DEDUP_REMOVED lines=38> */
[----:B------:R-:W-:-:S03]  /*4460*/  LOP3.LUT R70, R70, UR29, R81, 0x96, !PT ;  /* 0x0000001d46467c12 */ /* 0x000fc6000f8e9651 */
[----:B------:R-:W-:Y:S01]  /*4470*/  IMAD.MOV.U32 R6, RZ, RZ, R52 ;  /* 0x000000ffff067224 */ /* 0x000fe200078e0034 */
[----:B------:R-:W-:Y:S01]  /*4480*/  LOP3.LUT R68, R68, UR30, R53, 0x96, !PT ;  /* 0x0000001e44447c12 */ /* 0x000fe2000f8e9635 */
[----:B------:R-:W-:-:S07]  /*4490*/  HFMA2 R53, -RZ, RZ, 0, 0 ;  /* 0x00000000ff357431 */ /* 0x000fce00000001ff */
.L_x_1389:
[----:B------:R-:W-:Y:S05]  /*44a0*/  BSYNC.RECONVERGENT B1 ;  /* 0x0000000000017941 */ /* 0x000fea0003800200 */
.L_x_1388:
[----:B------:R-:W-:Y:S01]  /*44b0*/  I2FP.F32.U32 R67, R66 ;  /* 0x0000004200437245 */ /* 0x000fe20000201000 */
[----:B------:R-:W-:Y:S01]  /*44c0*/  IMAD.U32 R54, R54, 0x10000, RZ ;  /* 0x0001000036367824 */ /* 0x000fe200078e00ff */
        /* <DEDUP_REMOVED lines=22> */
.L_x_1397:
        /* <DEDUP_REMOVED lines=13> */
.L_x_1399:
[----:B------:R-:W-:Y:S05]  /*4700*/  BSYNC.RECONVERGENT B3 ;  /* 0x0000000000037941 */ /* 0x000fea0003800200 */
.L_x_1398:
        /* <DEDUP_REMOVED lines=40> */
[----:B------:R-:W-:Y:S01]  /*4990*/  HFMA2 R52, -RZ, RZ, 0, 0 ;  /* 0x00000000ff347431 */ /* 0x000fe200000001ff */
[----:B------:R-:W-:-:S07]  /*49a0*/  LOP3.LUT R68, R68, UR30, R53, 0x96, !PT ;  /* 0x0000001e44447c12 */ /* 0x000fce000f8e9635 */
.L_x_1396:
[----:B------:R-:W-:Y:S05]  /*49b0*/  BSYNC.RECONVERGENT B2 ;  /* 0x0000000000027941 */ /* 0x000fea0003800200 */
.L_x_1395:
        /* <DEDUP_REMOVED lines=18> */
.L_x_1394:
[----:B------:R-:W-:-:S05]  /*4ae0*/  @P1 PRMT R52, R14, 0x7632, R52 ;  /* 0x000076320e341816 */ /* 0x000fca0000000034 */
[----:B------:R-:W-:-:S04]  /*4af0*/  @P1 IMAD.U32 R67, R52, 0x10000, RZ ;  /* 0x0001000034431824 */ /* 0x000fc800078e00ff */
[----:B------:R-:W-:-:S07]  /*4b00*/  @P1 FADD.FTZ R66, R66, R67 ;  /* 0x0000004342421221 */ /* 0x000fce0000010000 */
.L_x_1400:
[----:B------:R-:W-:Y:S05]  /*4b10*/  BSYNC.RECONVERGENT B1 ;  /* 0x0000000000017941 */ /* 0x000fea0003800200 */
.L_x_1393:
        /* <DEDUP_REMOVED lines=13> */
.L_x_1403:
        /* <DEDUP_REMOVED lines=13> */
.L_x_1405:
[----:B------:R-:W-:Y:S05]  /*4cc0*/  BSYNC.RECONVERGENT B2 ;  /* 0x0000000000027941 */ /* 0x000fea0003800200 */
.L_x_1404:
        /* <DEDUP_REMOVED lines=42> */
.L_x_1402:
[----:B------:R-:W-:Y:S05]  /*4f70*/  BSYNC.RECONVERGENT B1 ;  /* 0x0000000000017941 */ /* 0x000fea0003800200 */
.L_x_1401:
        /* <DEDUP_REMOVED lines=25> */
.L_x_1410:
        /* <DEDUP_REMOVED lines=13> */
.L_x_1412:
[----:B------:R-:W-:Y:S05]  /*51e0*/  BSYNC.RECONVERGENT B3 ;  /* 0x0000000000037941 */ /* 0x000fea0003800200 */
.L_x_1411:
        /* <DEDUP_REMOVED lines=41> */
[----:B------:R-:W-:-:S07]  /*5480*/  IMAD.MOV.U32 R53, RZ, RZ, RZ ;  /* 0x000000ffff357224 */ /* 0x000fce00078e00ff */
.L_x_1409:
[----:B------:R-:W-:Y:S05]  /*5490*/  BSYNC.RECONVERGENT B2 ;  /* 0x0000000000027941 */ /* 0x000fea0003800200 */
.L_x_1408:
        /* <DEDUP_REMOVED lines=16> */
.L_x_1407:
[----:B------:R-:W-:-:S05]  /*55a0*/  @P1 SHF.L.U32 R54, R15, 0x10, RZ ;  /* 0x000000100f361819 */ /* 0x000fca00000006ff */
[----:B------:R-:W-:-:S07]  /*55b0*/  @P1 FADD.FTZ R67, R67, R54 ;  /* 0x0000003643431221 */ /* 0x000fce0000010000 */
.L_x_1413:
[----:B------:R-:W-:Y:S05]  /*55c0*/  BSYNC.RECONVERGENT B1 ;  /* 0x0000000000017941 */ /* 0x000fea0003800200 */
.L_x_1406:
        /* <DEDUP_REMOVED lines=13> */
.L_x_1416:
        /* <DEDUP_REMOVED lines=13> */
.L_x_1418:
[----:B------:R-:W-:Y:S05]  /*5770*/  BSYNC.RECONVERGENT B2 ;  /* 0x0000000000027941 */ /* 0x000fea0003800200 */
.L_x_1417:
        /* <DEDUP_REMOVED lines=43> */
.L_x_1415:
[----:B------:R-:W-:Y:S05]  /*5a30*/  BSYNC.RECONVERGENT B1 ;  /* 0x0000000000017941 */ /* 0x000fea0003800200 */
.L_x_1414:
        /* <DEDUP_REMOVED lines=24> */
.L_x_1423:
        /* <DEDUP_REMOVED lines=13> */
.L_x_1425:
[----:B------:R-:W-:Y:S05]  /*5c90*/  BSYNC.RECONVERGENT B3 ;  /* 0x0000000000037941 */ /* 0x000fea0003800200 */
.L_x_1424:
        /* <DEDUP_REMOVED lines=42> */
.L_x_1422:
[----:B------:R-:W-:Y:S05]  /*5f40*/  BSYNC.RECONVERGENT B2 ;  /* 0x0000000000027941 */ /* 0x000fea0003800200 */
.L_x_1421:
[----:B------:R-:W-:Y:S01]  /*5f50*/  I2FP.F32.U32 R53, R53 ;  /* 0x0000003500357245 */ /* 0x000fe20000201000 */
[----:B------:R-:W-:Y:S01]  /*5f60*/  @P1 IMAD.MOV.U32 R69, RZ, RZ, R52 ;  /* 0x000000ffff451224 */ /* 0x000fe200078e0034 */
[----:B------:R-:W-:Y:S01]  /*5f70*/  PRMT R6, R19, 0x7632, R6 ;  /* 0x0000763213067816 */ /* 0x000fe20000000006 */
[----:B------:R-:W-:Y:S01]  /*5f80*/  @!P1 IMAD.MOV.U32 R69, RZ, RZ, R52 ;  /* 0x000000ffff459224 */ /* 0x000fe200078e0034 */
[----:B------:R-:W-:Y:S01]  /*5f90*/  @P1 PRMT R55, R15, 0x7632, R55 ;  /* 0x000076320f371816 */ /* 0x000fe20000000037 */
[----:B------:R-:W-:Y:S01]  /*5fa0*/  FFMA.FTZ R53, R53, R72, 1.1641532182693481445e-10 ;  /* 0x2f00000035357423 */ /* 0x000fe20000010048 */
[----:B------:R-:W-:-:S03]  /*5fb0*/  SHF.L.U32 R6, R6, 0x10, RZ ;  /* 0x0000001006067819 */ /* 0x000fc600000006ff */
[----:B------:R-:W-:Y:S01]  /*5fc0*/  @P1 IMAD.U32 R72, R55, 0x10000, RZ ;  /* 0x0001000037481824 */ /* 0x000fe200078e00ff */
[----:B------:R-:W-:Y:S01]  /*5fd0*/  FSETP.GTU.FTZ.AND P0, PT, R53, R74, PT ;  /* 0x0000004a3500720b */ /* 0x000fe20003f1c000 */
[----:B------:R-:W-:-:S05]  /*5fe0*/  FMUL.FTZ R6, R6, R73 ;  /* 0x0000004906067220 */ /* 0x000fca0000410000 */
[----:B------:R-:W-:Y:S02]  /*5ff0*/  FSEL R63, R6, RZ, !P0 ;  /* 0x000000ff063f7208 */ /* 0x000fe40004000000 */
[-C--:B------:R-:W-:Y:S02]  /*6000*/  @P1 MOV R6, R54.reuse ;  /* 0x0000003600061202 */ /* 0x080fe40000000f00 */
[----:B------:R-:W-:Y:S01]  /*6010*/  @!P1 MOV R6, R54 ;  /* 0x0000003600069202 */ /* 0x000fe20000000f00 */
[----:B------:R-:W-:-:S04]  /*6020*/  @P1 FADD.FTZ R53, R82, R63 ;  /* 0x0000003f52351221 */ /* 0x000fc80000010000 */
[----:B------:R-:W-:-:S04]  /*6030*/  @P1 FADD.FTZ R82, R53, R72 ;  /* 0x0000004835521221 */ /* 0x000fc80000010000 */
[----:B------:R-:W-:Y:S01]  /*6040*/  @!P1 FADD.FTZ R82, R82, R63 ;  /* 0x0000003f52529221 */ /* 0x000fe20000010000 */
[----:B------:R-:W-:Y:S01]  /*6050*/  SEL R63, RZ, 0x1, P0 ;  /* 0x00000001ff3f7807 */ /* 0x000fe20000000000 */
[----:B------:R-:W-:Y:S06]  /*6060*/  BRA `(.L_x_1426) ;  /* 0x00000000000c7947 */ /* 0x000fec0003800000 */
.L_x_1420:
[----:B------:R-:W-:-:S04]  /*6070*/  @P1 PRMT R52, R15, 0x7632, R52 ;  /* 0x000076320f341816 */ /* 0x000fc80000000034 */
[----:B------:R-:W-:-:S05]  /*6080*/  @P1 SHF.L.U32 R53, R52, 0x10, RZ ;  /* 0x0000001034351819 */ /* 0x000fca00000006ff */
[----:B------:R-:W-:-:S07]  /*6090*/  @P1 FADD.FTZ R82, R82, R53 ;  /* 0x0000003552521221 */ /* 0x000fce0000010000 */
.L_x_1426:
[----:B------:R-:W-:Y:S05]  /*60a0*/  BSYNC.RECONVERGENT B1 ;  /* 0x0000000000017941 */ /* 0x000fea0003800200 */
.L_x_1419:
[----:B------:R-:W-:Y:S01]  /*60b0*/  ISETP.NE.AND P0, PT, R75, RZ, PT ;  /* 0x000000ff4b00720c */ /* 0x000fe20003f05270 */
[----:B------:R-:W0:Y:S01]  /*60c0*/  LDC.64 R72, c[0x0][0x3b0] ;  /* 0x0000ec00ff487b82 */ /* 0x000e220000000a00 */
[----:B------:R-:W-:Y:S01]  /*60d0*/  SEL R52, RZ, 0x1000000, P5 ;  /* 0x01000000ff347807 */ /* 0x000fe20002800000 */
[----:B------:R-:W-:Y:S01]  /*60e0*/  UISETP.NE.U32.AND UP0, UPT, UR32, URZ, UPT ;  /* 0x000000ff2000728c */ /* 0x000fe2000bf05070 */
[----:B------:R-:W-:Y:S02]  /*60f0*/  SEL R53, RZ, 0x10000, P4 ;  /* 0x00010000ff357807 */ /* 0x000fe40002000000 */
[----:B------:R-:W-:Y:S01]  /*6100*/  SEL R54, RZ, 0x100, P3 ;  /* 0x00000100ff367807 */ /* 0x000fe20001800000 */
[----:B------:R-:W-:Y:S01]  /*6110*/  UISETP.NE.AND.EX UP0, UPT, UR33, URZ, UPT, UP0 ;  /* 0x000000ff2100728c */ /* 0x000fe2000bf05300 */
[----:B------:R-:W-:Y:S01]  /*6120*/  ISETP.NE.AND P6, PT, R77, RZ, PT ;  /* 0x000000ff4d00720c */ /* 0x000fe20003fc5270 */
        /* <DEDUP_REMOVED lines=8> */
[----:B------:R-:W-:Y:S01]  /*61b0*/  LOP3.LUT R77, R54, R77, RZ, 0xfc, !PT ;  /* 0x0000004d364d7212 */ /* 0x000fe200078efcff */
[----:B------:R-:W-:Y:S01]  /*61c0*/  FADD.FTZ R54, RZ, R58 ;  /* 0x0000003aff367221 */ /* 0x000fe20000010000 */
[----:B------:R-:W-:Y:S01]  /*61d0*/  LOP3.LUT R76, R76, R52, R53, 0xfe, !PT ;  /* 0x000000344c4c7212 */ /* 0x000fe200078efe35 */
[----:B0-----:R-:W-:Y:S01]  /*61e0*/  IMAD.WIDE.U32 R72, R56, 0x8, R72 ;  /* 0x0000000838487825 */ /* 0x001fe200078e0048 */
[----:B------:R-:W-:-:S03]  /*61f0*/  SEL R79, RZ, 0x1, P0 ;  /* 0x00000001ff4f7807 */ /* 0x000fc60000000000 */
[----:B------:R-:W-:Y:S01]  /*6200*/  FADD.FTZ R71, R54, R57 ;  /* 0x0000003936477221 */ /* 0x000fe20000010000 */
[----:B------:R-:W-:Y:S02]  /*6210*/  F2FP.BF16.F32.PACK_AB R52, R57, R58 ;  /* 0x0000003a3934723e */ /* 0x000fe400000010ff */
[----:B------:R-:W-:Y:S01]  /*6220*/  F2FP.BF16.F32.PACK_AB R53, R59, R64 ;  /* 0x000000403b35723e */ /* 0x000fe200000010ff */
[----:B-1----:R-:W-:Y:S01]  /*6230*/  IMAD.WIDE.U32 R74, R56, 0x10, R74 ;  /* 0x00000010384a7825 */ /* 0x002fe200078e004a */
[----:B------:R-:W-:-:S03]  /*6240*/  F2FP.BF16.F32.PACK_AB R54, R66, R65 ;  /* 0x000000414236723e */ /* 0x000fc600000010ff */
[----:B------:R-:W-:Y:S01]  /*6250*/  FADD.FTZ R78, R71, R64 ;  /* 0x00000040474e7221 */ /* 0x000fe20000010000 */
[----:B------:R-:W-:Y:S02]  /*6260*/  F2FP.BF16.F32.PACK_AB R55, R82, R67 ;  /* 0x000000435237723e */ /* 0x000fe400000010ff */
[----:B------:R-:W-:Y:S01]  /*6270*/  LOP3.LUT R76, R76, R79, RZ, 0xfc, !PT ;  /* 0x0000004f4c4c7212 */ /* 0x000fe200078efcff */
[----:B------:R-:W-:Y:S01]  /*6280*/  FADD.FTZ R78, R78, R59 ;  /* 0x0000003b4e4e7221 */ /* 0x000fe20000010000 */
[----:B------:R-:W-:Y:S01]  /*6290*/  PLOP3.LUT P0, PT, PT, PT, UP0, 0x80, 0x8 ;  /* 0x000000000008781c */ /* 0x000fe20003f0f008 */
[----:B------:R0:W-:Y:S01]  /*62a0*/  STG.E.128 desc[UR8][R74.64], R52 ;  /* 0x000000344a007986 */ /* 0x0001e2000c101d08 */
[----:B------:R-:W-:Y:S01]  /*62b0*/  ISETP.NE.AND P1, PT, R0, RZ, PT ;  /* 0x000000ff0000720c */ /* 0x000fe20003f25270 */
[----:B------:R-:W-:Y:S02]  /*62c0*/  FADD.FTZ R71, R78, R65 ;  /* 0x000000414e477221 */ /* 0x000fe40000010000 */
[----:B------:R0:W-:Y:S02]  /*62d0*/  STG.E.64 desc[UR8][R72.64], R76 ;  /* 0x0000004c48007986 */ /* 0x0001e4000c101b08 */
[----:B------:R-:W-:-:S04]  /*62e0*/  FADD.FTZ R78, R71, R66 ;  /* 0x00000042474e7221 */ /* 0x000fc80000010000 */
[----:B------:R-:W-:Y:S02]  /*62f0*/  FADD.FTZ R71, R78, R67 ;  /* 0x000000434e477221 */ /* 0x000fe40000010000 */
        /* <DEDUP_REMOVED lines=17> */
.L_x_1427:
        /* <DEDUP_REMOVED lines=40> */
.L_x_1441:
        /* <DEDUP_REMOVED lines=20> */
[----:B0-----:R-:W-:-:S04]  /*67d0*/  IMAD.WIDE.U32 R64, R56, 0x10, R54 ;  /* 0x0000001038407825 */ /* 0x001fc800078e0036 */
        /* <DEDUP_REMOVED lines=8> */
[C---:B------:R-:W-:Y:S01]  /*6860*/  FMUL.FTZ R78, R79.reuse, R88 ;  /* 0x000000584f4e7220 */ /* 0x040fe20000410000 */
[C---:B------:R-:W-:Y:S01]  /*6870*/  FMUL.FTZ R82, R79.reuse, R82 ;  /* 0x000000524f527220 */ /* 0x040fe20000410000 */
[----:B------:R-:W-:Y:S01]  /*6880*/  F2FP.BF16.F32.PACK_AB R52, R66, R59 ;  /* 0x0000003b4234723e */ /* 0x000fe200000010ff */
[----:B------:R-:W-:Y:S01]  /*6890*/  FMUL.FTZ R59, R79, R90 ;  /* 0x0000005a4f3b7220 */ /* 0x000fe20000410000 */
[----:B------:R-:W-:Y:S01]  /*68a0*/  FFMA.FTZ R53, R34, R81, R50 ;  /* 0x0000005122357223 */ /* 0x000fe20000010032 */
[----:B------:R-:W-:Y:S01]  /*68b0*/  FFMA.FTZ R54, R35, R56, R51 ;  /* 0x0000003823367223 */ /* 0x000fe20000010033 */
[----:B------:R-:W0:Y:S01]  /*68c0*/  @!P1 LDC.64 R74, c[0x0][0x3c8] ;  /* 0x0000f200ff4a9b82 */ /* 0x000e220000000a00 */
[----:B------:R-:W-:Y:S01]  /*68d0*/  FFMA.FTZ R55, R28, R83, R44 ;  /* 0x000000531c377223 */ /* 0x000fe2000001002c */
[----:B------:R-:W-:Y:S01]  /*68e0*/  FFMA.FTZ R66, R29, R78, R45 ;  /* 0x0000004e1d427223 */ /* 0x000fe2000001002d */
[----:B------:R-:W-:Y:S01]  /*68f0*/  FFMA.FTZ R67, R30, R59, R46 ;  /* 0x0000003b1e437223 */ /* 0x000fe2000001002e */
[-C--:B------:R-:W-:Y:S01]  /*6900*/  FFMA.FTZ R84, R31, R82.reuse, R47 ;  /* 0x000000521f547223 */ /* 0x080fe2000001002f */
[----:B------:R-:W-:Y:S01]  /*6910*/  F2FP.BF16.F32.PACK_AB R53, R54, R53 ;  /* 0x000000353635723e */ /* 0x000fe200000010ff */
[----:B------:R-:W-:Y:S01]  /*6920*/  FFMA.FTZ R59, R22, R59, R38 ;  /* 0x0000003b163b7223 */ /* 0x000fe20000010026 */
[----:B------:R-:W-:Y:S01]  /*6930*/  F2FP.BF16.F32.PACK_AB R54, R66, R55 ;  /* 0x000000374236723e */ /* 0x000fe200000010ff */
[----:B------:R-:W-:Y:S01]  /*6940*/  FFMA.FTZ R82, R23, R82, R39 ;  /* 0x0000005217527223 */ /* 0x000fe20000010027 */
[----:B------:R-:W-:Y:S01]  /*6950*/  F2FP.BF16.F32.PACK_AB R55, R84, R67 ;  /* 0x000000435437723e */ /* 0x000fe200000010ff */
[----:B------:R-:W-:Y:S01]  /*6960*/  FFMA.FTZ R56, R27, R56, R43 ;  /* 0x000000381b387223 */ /* 0x000fe2000001002b */
[----:B------:R-:W1:Y:S01]  /*6970*/  LDC.64 R66, c[0x0][0x380] ;  /* 0x0000e000ff427b82 */ /* 0x000e620000000a00 */
[----:B------:R-:W-:Y:S01]  /*6980*/  FFMA.FTZ R83, R20, R83, R36 ;  /* 0x0000005314537223 */ /* 0x000fe20000010024 */
[----:B------:R-:W-:Y:S01]  /*6990*/  F2FP.BF16.F32.PACK_AB R59, R82, R59 ;  /* 0x0000003b523b723e */ /* 0x000fe200000010ff */
[----:B------:R-:W-:Y:S01]  /*69a0*/  FFMA.FTZ R82, R21, R78, R37 ;  /* 0x0000004e15527223 */ /* 0x000fe20000010025 */
[----:B------:R-:W-:Y:S01]  /*69b0*/  FFMA.FTZ R78, R24, R57, R40 ;  /* 0x00000039184e7223 */ /* 0x000fe20000010028 */
[----:B------:R-:W-:Y:S01]  /*69c0*/  FFMA.FTZ R57, R26, R81, R42 ;  /* 0x000000511a397223 */ /* 0x000fe2000001002a */
[----:B------:R-:W-:Y:S01]  /*69d0*/  FFMA.FTZ R81, R25, R58, R41 ;  /* 0x0000003a19517223 */ /* 0x000fe20000010029 */
[----:B---3--:R-:W-:Y:S01]  /*69e0*/  @!P1 IMAD.WIDE R76, R2, 0x4, R76 ;  /* 0x00000004024c9825 */ /* 0x008fe200078e024c */
[----:B------:R-:W-:-:S02]  /*69f0*/  F2FP.BF16.F32.PACK_AB R58, R82, R83 ;  /* 0x00000053523a723e */ /* 0x000fc400000010ff */
[----:B------:R-:W-:Y:S02]  /*6a00*/  F2FP.BF16.F32.PACK_AB R57, R56, R57 ;  /* 0x000000393839723e */ /* 0x000fe400000010ff */
[----:B------:R-:W-:Y:S01]  /*6a10*/  F2FP.BF16.F32.PACK_AB R56, R81, R78 ;  /* 0x0000004e5138723e */ /* 0x000fe200000010ff */
[----:B0-----:R-:W-:Y:S01]  /*6a20*/  @!P1 IMAD.WIDE R74, R2, 0x4, R74 ;  /* 0x00000004024a9825 */ /* 0x001fe200078e024a */
[----:B------:R0:W-:Y:S04]  /*6a30*/  @!P1 STG.E desc[UR8][R76.64], R71 ;  /* 0x000000474c009986 */ /* 0x0001e8000c101908 */
[----:B------:R0:W-:Y:S04]  /*6a40*/  @!P1 STG.E desc[UR8][R74.64], R79 ;  /* 0x0000004f4a009986 */ /* 0x0001e8000c101908 */
[----:B------:R0:W-:Y:S01]  /*6a50*/  STG.E.128 desc[UR8][R64.64], R52 ;  /* 0x0000003440007986 */ /* 0x0001e2000c101d08 */
[----:B-1----:R-:W-:-:S03]  /*6a60*/  IMAD R2, R66, 0x4, R2 ;  /* 0x0000000442027824 */ /* 0x002fc600078e0202 */
[----:B------:R0:W-:Y:S02]  /*6a70*/  STG.E.128 desc[UR8][R72.64], R56 ;  /* 0x0000003848007986 */ /* 0x0001e4000c101d08 */
[----:B------:R-:W-:-:S13]  /*6a80*/  ISETP.GE.AND P1, PT, R2, R67, PT ;  /* 0x000000430200720c */ /* 0x000fda0003f26270 */
[----:B------:R-:W-:Y:S05]  /*6a90*/  @!P1 BRA `(.L_x_1429) ;  /* 0xffffff9c00b09947 */ /* 0x000fea000383ffff */
[----:B------:R-:W-:Y:S05]  /*6aa0*/  BSYNC B0 ;  /* 0x0000000000007941 */ /* 0x000fea0003800000 */
.L_x_1322:
[----:B------:R-:W-:Y:S05]  /*6ab0*/  EXIT ;  /* 0x000000000000794d */ /* 0x000fea0003800000 */
.L_x_1428:
[----:B------:R-:W-:Y:S01]  /*6ac0*/  HFMA2 R79, -RZ, RZ, 0, 1.847743988037109375e-06 ;  /* 0x0000001fff4f7431 */ /* 0x000fe200000001ff */
[----:B------:R-:W-:Y:S01]  /*6ad0*/  BSSY B1, `(.L_x_1430) ;  /* 0x0000007000017945 */ /* 0x000fe20003800000 */
[----:B0-----:R-:W-:Y:S01]  /*6ae0*/  MOV R77, R71 ;  /* 0x00000047004d7202 */ /* 0x001fe20000000f00 */
[----:B------:R-:W-:Y:S02]  /*6af0*/  IMAD.MOV.U32 R76, RZ, RZ, 0x1 ;  /* 0x00000001ff4c7424 */ /* 0x000fe400078e00ff */
[----:B------:R-:W-:-:S07]  /*6b00*/  IMAD.MOV.U32 R74, RZ, RZ, -0x1 ;  /* 0xffffffffff4a7424 */ /* 0x000fce00078e00ff */
[----:B-1----:R-:W-:Y:S05]  /*6b10*/  WARPSYNC.COLLECTIVE R74, `(.L_x_1431) ;  /* 0x000000004a087348 */ /* 0x002fea0003c00000 */
[----:B------:R0:W2:Y:S02]  /*6b20*/  SHFL.BFLY P2, R75, R77, R76, R79 ;  /* 0x0c00004c4d4b7389 */ /* 0x0000a4000004004f */
[----:B012---:R-:W-:Y:S05]  /*6b30*/  ENDCOLLECTIVE ;  /* 0x000000000000791b */ /* 0x007fea0003800000 */
.L_x_1431:
[----:B------:R-:W-:Y:S05]  /*6b40*/  BSYNC B1 ;  /* 0x0000000000017941 */ /* 0x000fea0003800000 */
.L_x_1430:
        /* <DEDUP_REMOVED lines=9> */
.L_x_1432:
[----:B------:R-:W-:Y:S02]  /*6be0*/  IMAD.MOV.U32 R76, RZ, RZ, 0x4 ;  /* 0x00000004ff4c7424 */ /* 0x000fe400078e00ff */
[----:B------:R-:W-:-:S04]  /*6bf0*/  IMAD.MOV.U32 R53, RZ, RZ, R75 ;  /* 0x000000ffff357224 */ /* 0x000fc800078e004b */
[----:B------:R-:W-:-:S05]  /*6c00*/  FADD.FTZ R55, R54, R53 ;  /* 0x0000003536377221 */ /* 0x000fca0000010000 */
[----:B------:R-:W-:-:S07]  /*6c10*/  MOV R77, R55 ;  /* 0x00000037004d7202 */ /* 0x000fce0000000f00 */
[----:B------:R-:W-:Y:S05]  /*6c20*/  WARPSYNC.COLLECTIVE R74, `(.L_x_1433) ;  /* 0x000000004a087348 */ /* 0x000fea0003c00000 */
[----:B------:R0:W1:Y:S02]  /*6c30*/  SHFL.BFLY P2, R75, R77, R76, R79 ;  /* 0x0c00004c4d4b7389 */ /* 0x000064000004004f */
[----:B01----:R-:W-:Y:S05]  /*6c40*/  ENDCOLLECTIVE ;  /* 0x000000000000791b */ /* 0x003fea0003800000 */
.L_x_1433:
[----:B------:R-:W-:Y:S01]  /*6c50*/  HFMA2 R76, -RZ, RZ, 0, 4.76837158203125e-07 ;  /* 0x00000008ff4c7431 */ /* 0x000fe200000001ff */
[----:B------:R-:W-:-:S05]  /*6c60*/  MOV R52, R75 ;  /* 0x0000004b00347202 */ /* 0x000fca0000000f00 */
[----:B------:R-:W-:-:S04]  /*6c70*/  FADD.FTZ R72, R55, R52 ;  /* 0x0000003437487221 */ /* 0x000fc80000010000 */
[----:B------:R-:W-:-:S07]  /*6c80*/  IMAD.MOV.U32 R77, RZ, RZ, R72 ;  /* 0x000000ffff4d7224 */ /* 0x000fce00078e0048 */
[----:B------:R-:W-:Y:S05]  /*6c90*/  WARPSYNC.COLLECTIVE R74, `(.L_x_1434) ;  /* 0x000000004a087348 */ /* 0x000fea0003c00000 */
[----:B------:R0:W1:Y:S02]  /*6ca0*/  SHFL.BFLY P2, R75, R77, R76, R79 ;  /* 0x0c00004c4d4b7389 */ /* 0x000064000004004f */
[----:B01----:R-:W-:Y:S05]  /*6cb0*/  ENDCOLLECTIVE ;  /* 0x000000000000791b */ /* 0x003fea0003800000 */
.L_x_1434:
        /* <DEDUP_REMOVED lines=8> */
.L_x_1435:
        /* <DEDUP_REMOVED lines=24> */
.L_x_1436:
[----:B------:R-:W-:Y:S02]  /*6ec0*/  IMAD.MOV.U32 R76, RZ, RZ, 0x2 ;  /* 0x00000002ff4c7424 */ /* 0x000fe400078e00ff */
[----:B------:R-:W-:-:S04]  /*6ed0*/  IMAD.MOV.U32 R55, RZ, RZ, R75 ;  /* 0x000000ffff377224 */ /* 0x000fc800078e004b */
[----:B------:R-:W-:-:S05]  /*6ee0*/  FADD.FTZ R55, R52, R55 ;  /* 0x0000003734377221 */ /* 0x000fca0000010000 */
[----:B------:R-:W-:-:S07]  /*6ef0*/  MOV R77, R55 ;  /* 0x00000037004d7202 */ /* 0x000fce0000000f00 */
[----:B------:R-:W-:Y:S05]  /*6f00*/  WARPSYNC.COLLECTIVE R74, `(.L_x_1437) ;  /* 0x000000004a087348 */ /* 0x000fea0003c00000 */
[----:B------:R0:W1:Y:S02]  /*6f10*/  SHFL.BFLY P2, R75, R77, R76, R79 ;  /* 0x0c00004c4d4b7389 */ /* 0x000064000004004f */
[----:B01----:R-:W-:Y:S05]  /*6f20*/  ENDCOLLECTIVE ;  /* 0x000000000000791b */ /* 0x003fea0003800000 */
.L_x_1437:
[----:B------:R-:W-:Y:S01]  /*6f30*/  HFMA2 R76, -RZ, RZ, 0, 2.384185791015625e-07 ;  /* 0x00000004ff4c7431 */ /* 0x000fe200000001ff */
[----:B------:R-:W-:-:S05]  /*6f40*/  MOV R54, R75 ;  /* 0x0000004b00367202 */ /* 0x000fca0000000f00 */
[----:B------:R-:W-:-:S04]  /*6f50*/  FADD.FTZ R54, R55, R54 ;  /* 0x0000003637367221 */ /* 0x000fc80000010000 */
[----:B------:R-:W-:-:S07]  /*6f60*/  IMAD.MOV.U32 R77, RZ, RZ, R54 ;  /* 0x000000ffff4d7224 */ /* 0x000fce00078e0036 */
[----:B------:R-:W-:Y:S05]  /*6f70*/  WARPSYNC.COLLECTIVE R74, `(.L_x_1438) ;  /* 0x000000004a087348 */ /* 0x000fea0003c00000 */
[----:B------:R0:W1:Y:S02]  /*6f80*/  SHFL.BFLY P2, R75, R77, R76, R79 ;  /* 0x0c00004c4d4b7389 */ /* 0x000064000004004f */
[----:B01----:R-:W-:Y:S05]  /*6f90*/  ENDCOLLECTIVE ;  /* 0x000000000000791b */ /* 0x003fea0003800000 */
.L_x_1438:
[----:B------:R-:W-:Y:S02]  /*6fa0*/  IMAD.MOV.U32 R76, RZ, RZ, 0x8 ;  /* 0x00000008ff4c7424 */ /* 0x000fe400078e00ff */
[----:B------:R-:W-:-:S04]  /*6fb0*/  IMAD.MOV.U32 R73, RZ, RZ, R75 ;  /* 0x000000ffff497224 */ /* 0x000fc800078e004b */
[----:B------:R-:W-:-:S05]  /*6fc0*/  FADD.FTZ R73, R54, R73 ;  /* 0x0000004936497221 */ /* 0x000fca0000010000 */
[----:B------:R-:W-:-:S07]  /*6fd0*/  MOV R77, R73 ;  /* 0x00000049004d7202 */ /* 0x000fce0000000f00 */
[----:B------:R-:W-:Y:S05]  /*6fe0*/  WARPSYNC.COLLECTIVE R74, `(.L_x_1439) ;  /* 0x000000004a087348 */ /* 0x000fea0003c00000 */
[----:B------:R0:W1:Y:S02]  /*6ff0*/  SHFL.BFLY P2, R75, R77, R76, R79 ;  /* 0x0c00004c4d4b7389 */ /* 0x000064000004004f */
[----:B01----:R-:W-:Y:S05]  /*7000*/  ENDCOLLECTIVE ;  /* 0x000000000000791b */ /* 0x003fea0003800000 */
.L_x_1439:
[----:B------:R-:W-:Y:S01]  /*7010*/  HFMA2 R76, -RZ, RZ, 0, 9.5367431640625e-07 ;  /* 0x00000010ff4c7431 */ /* 0x000fe200000001ff */
[----:B------:R-:W-:-:S05]  /*7020*/  MOV R72, R75 ;  /* 0x0000004b00487202 */ /* 0x000fca0000000f00 */
[----:B------:R-:W-:-:S04]  /*7030*/  FADD.FTZ R72, R73, R72 ;  /* 0x0000004849487221 */ /* 0x000fc80000010000 */
[----:B------:R-:W-:-:S07]  /*7040*/  IMAD.MOV.U32 R77, RZ, RZ, R72 ;  /* 0x000000ffff4d7224 */ /* 0x000fce00078e0048 */
[----:B------:R-:W-:Y:S05]  /*7050*/  WARPSYNC.COLLECTIVE R74, `(.L_x_1440) ;  /* 0x000000004a087348 */ /* 0x000fea0003c00000 */
[----:B------:R0:W1:Y:S02]  /*7060*/  SHFL.BFLY P2, R75, R77, R76, R79 ;  /* 0x0c00004c4d4b7389 */ /* 0x000064000004004f */
[----:B01----:R-:W-:Y:S05]  /*7070*/  ENDCOLLECTIVE ;  /* 0x000000000000791b */ /* 0x003fea0003800000 */
.L_x_1440:
[----:B------:R-:W-:Y:S05]  /*7080*/  BRA `(.L_x_1441) ;  /* 0xfffffff400807947 */ /* 0x000fea000383ffff */
.L_x_1442:
        /* <DEDUP_REMOVED lines=15> */
.L_x_5936:


//--------------------- .text._ZN10layer_norm31ln_parallel_residual_fwd_kernelINS_13Kernel_traitsIf13__nv_bfloat16S2_S2_fjLj256ELj1ELj4ELj1ELj16ENS_18Kernel_traits_baseILj256EfS2_S2_S2_fjLj128EEEEELb1ELb1ELb0EEEvNS_9FwdParamsE --------------------------
	.section	.text._ZN10layer_norm31ln_parallel_residual_fwd_kernelINS_13Kernel_traitsIf13__nv_bfloat16S2_S2_fjLj256ELj1ELj4ELj1ELj16ENS_18Kernel_traits_baseILj256EfS2_S2_S2_fjLj128EEEEELb1ELb1ELb0EEEvNS_9FwdParamsE,"ax",@progbits
	.align	128
        .global         _ZN10layer_norm31ln_parallel_residual_fwd_kernelINS_13Kernel_traitsIf13__nv_bfloat16S2_S2_fjLj256ELj1ELj4ELj1ELj16ENS_18Kernel_traits_baseILj256EfS2_S2_S2_fjLj128EEEEELb1ELb1ELb0EEEvNS_9FwdParamsE
        .type           _ZN10layer_norm31ln_parallel_residual_fwd_kernelINS_13Kernel_traitsIf13__nv_bfloat16S2_S2_fjLj256ELj1ELj4ELj1ELj16ENS_18Kernel_traits_baseILj256EfS2_S2_S2_fjLj128EEEEELb1ELb1ELb0EEEvNS_9FwdParamsE,@function
        .size           _ZN10layer_norm31ln_parallel_residual_fwd_kernelINS_13Kernel_traitsIf13__nv_bfloat16S2_S2_fjLj256ELj1ELj4ELj1ELj16ENS_18Kernel_traits_baseILj256EfS2_S2_S2_fjLj128EEEEELb1ELb1ELb0EEEvNS_9FwdParamsE,(.L_x_5937 - _ZN10layer_norm31ln_parallel_residual_fwd_kernelINS_13Kernel_traitsIf13__nv_bfloat16S2_S2_fjLj256ELj1ELj4ELj1ELj16ENS_18Kernel_traits_baseILj256EfS2_S2_S2_fjLj128EEEEELb1ELb1ELb0EEEvNS_9FwdParamsE)
        .other          _ZN10layer_norm31ln_parallel_residual_fwd_kernelINS_13Kernel_traitsIf13__nv_bfloat16S2_S2_fjLj256ELj1ELj4ELj1ELj16ENS_18Kernel_traits_baseILj256EfS2_S2_S2_fjLj128EEEEELb1ELb1ELb0EEEvNS_9FwdParamsE,@"STO_CUDA_ENTRY STV_DEFAULT"
_ZN10layer_norm31ln_parallel_residual_fwd_kernelINS_13Kernel_traitsIf13__nv_bfloat16S2_S2_fjLj256ELj1ELj4ELj1ELj16ENS_18Kernel_traits_baseILj256EfS2_S2_S2_fjLj128EEEEELb1ELb1ELb0EEEvNS_9FwdParamsE:
.text._ZN10layer_norm31ln_parallel_residual_fwd_kernelINS_13Kernel_traitsIf13__nv_bfloat16S2_S2_fjLj256ELj1ELj4ELj1ELj16ENS_18Kernel_traits_baseILj256EfS2_S2_S2_fjLj128EEEEELb1ELb1ELb0EEEvNS_9FwdParamsE:
        /* <DEDUP_REMOVED lines=52> */
.L_x_1444:
[----:B------:R-:W-:Y:S05]  /*0340*/  BSYNC.RECONVERGENT B0 ;  /* 0x0000000000007941 */ /* 0x000fea0003800200 */
.L_x_1443:
        /* <DEDUP_REMOVED lines=82> */
[----:B------:R-:W-:Y:S01]  /*0870*/  IMAD.MOV.U32 R8, RZ, RZ, RZ ;  /* 0x000000ffff087224 */ /* 0x000fe200078e00ff */
[----:B------:R-:W-:Y:S01]  /*0880*/  LOP3.LUT R7, R11, UR30, R10, 0x96, !PT ;  /* 0x0000001e0b077c12 */ /* 0x000fe2000f8e960a */
[----:B------:R-:W-:Y:S02]  /*0890*/  IMAD R10, R30, -0x2daee0ad, RZ ;  /* 0xd2511f531e0a7824 */ /* 0x000fe400078e02ff */
[----:B01234-:R-:W-:-:S07]  /*08a0*/  IMAD R46, R9, -0x326172a9, RZ ;  /* 0xcd9e8d57092e7824 */ /* 0x01ffce00078e02ff */
.L_x_1547:
        /* <DEDUP_REMOVED lines=32> */
.L_x_1450:
        /* <DEDUP_REMOVED lines=13> */
.L_x_1452:
[----:B------:R-:W-:Y:S05]  /*0b80*/  BSYNC.RECONVERGENT B3 ;  /* 0x0000000000037941 */ /* 0x000fea0003800200 */
.L_x_1451:
        /* <DEDUP_REMOVED lines=42> */
.L_x_1449:
[----:B------:R-:W-:Y:S05]  /*0e30*/  BSYNC.RECONVERGENT B2 ;  /* 0x0000000000027941 */ /* 0x000fea0003800200 */
.L_x_1448:
        /* <DEDUP_REMOVED lines=28> */
.L_x_1456:
        /* <DEDUP_REMOVED lines=13> */
.L_x_1458:
[----:B------:R-:W-:Y:S05]  /*10d0*/  BSYNC.RECONVERGENT B3 ;  /* 0x0000000000037941 */ /* 0x000fea0003800200 */
.L_x_1457:
        /* <DEDUP_REMOVED lines=41> */
.L_x_1455:
[----:B------:R-:W-:Y:S05]  /*1370*/  BSYNC.RECONVERGENT B2 ;  /* 0x0000000000027941 */ /* 0x000fea0003800200 */
.L_x_1454:
        /* <DEDUP_REMOVED lines=16> */
.L_x_1453:
[----:B------:R-:W-:-:S04]  /*1480*/  @P1 IMAD.U32 R49, R32, 0x10000, RZ ;  /* 0x0001000020311824 */ /* 0x000fc800078e00ff */
[----:B------:R-:W-:-:S07]  /*1490*/  @P1 FADD.FTZ R48, R49, R48 ;  /* 0x0000003031301221 */ /* 0x000fce0000010000 */
.L_x_1459:
        /* <DEDUP_REMOVED lines=13> */
.L_x_1462:
        /* <DEDUP_REMOVED lines=13> */
.L_x_1464:
[----:B------:R-:W-:Y:S05]  /*1640*/  BSYNC.RECONVERGENT B3 ;  /* 0x0000000000037941 */ /* 0x000fea0003800200 */
.L_x_1463:
        /* <DEDUP_REMOVED lines=39> */
[----:B------:R-:W-:-:S03]  /*18c0*/  LOP3.LUT R7, R56, UR30, R47, 0x96, !PT ;  /* 0x0000001e38077c12 */ /* 0x000fc6000f8e962f */
[----:B------:R-:W-:Y:S01]  /*18d0*/  IMAD.MOV.U32 R10, RZ, RZ, R52 ;  /* 0x000000ffff0a7224 */ /* 0x000fe200078e0034 */
[----:B------:R-:W-:-:S07]  /*18e0*/  LOP3.LUT R50, R50, UR31, R53, 0x96, !PT ;  /* 0x0000001f32327c12 */ /* 0x000fce000f8e9635 */
.L_x_1461:
[----:B------:R-:W-:Y:S05]  /*18f0*/  BSYNC.RECONVERGENT B2 ;  /* 0x0000000000027941 */ /* 0x000fea0003800200 */
.L_x_1460:
        /* <DEDUP_REMOVED lines=24> */
.L_x_1468:
        /* <DEDUP_REMOVED lines=13> */
.L_x_1470:
[----:B------:R-:W-:Y:S05]  /*1b50*/  BSYNC.RECONVERGENT B3 ;  /* 0x0000000000037941 */ /* 0x000fea0003800200 */
.L_x_1469:
        /* <DEDUP_REMOVED lines=42> */
.L_x_1467:
[----:B------:R-:W-:Y:S05]  /*1e00*/  BSYNC.RECONVERGENT B2 ;  /* 0x0000000000027941 */ /* 0x000fea0003800200 */
.L_x_1466:
        /* <DEDUP_REMOVED lines=9> */
[----:B------:R-:W-:Y:S01]  /*1ea0*/  @!P1 IMAD.MOV.U32 R49, RZ, RZ, R11 ;  /* 0x000000ffff319224 */ /* 0x000fe200078e000b */
[----:B------:R-:W-:Y:S02]  /*1eb0*/  SEL R11, RZ, 0x1, P2 ;  /* 0x00000001ff0b7807 */ /* 0x000fe40001000000 */
[----:B------:R-:W-:Y:S01]  /*1ec0*/  FSEL R54, R10, RZ, !P2 ;  /* 0x000000ff0a367208 */ /* 0x000fe20005000000 */
[--C-:B------:R-:W-:Y:S02]  /*1ed0*/  @P1 IMAD.MOV.U32 R10, RZ, RZ, R52.reuse ;  /* 0x000000ffff0a1224 */ /* 0x100fe400078e0034 */
[----:B------:R-:W-:-:S02]  /*1ee0*/  @!P1 IMAD.MOV.U32 R10, RZ, RZ, R52 ;  /* 0x000000ffff0a9224 */ /* 0x000fc400078e0034 */
[----:B------:R-:W-:-:S04]  /*1ef0*/  @P1 FADD.FTZ R36, R54, R47 ;  /* 0x0000002f36241221 */ /* 0x000fc80000010000 */
[----:B------:R-:W-:-:S04]  /*1f00*/  @P1 FADD.FTZ R47, R36, R51 ;  /* 0x00000033242f1221 */ /* 0x000fc80000010000 */
[----:B------:R-:W-:Y:S01]  /*1f10*/  @!P1 FADD.FTZ R47, R54, R47 ;  /* 0x0000002f362f9221 */ /* 0x000fe20000010000 */
[----:B------:R-:W-:Y:S06]  /*1f20*/  BRA `(.L_x_1471) ;  /* 0x00000000000c7947 */ /* 0x000fec0003800000 */
.L_x_1465:
[----:B------:R-:W-:-:S04]  /*1f30*/  @P1 PRMT R36, R32, 0x7632, R36 ;  /* 0x0000763220241816 */ /* 0x000fc80000000024 */
[----:B------:R-:W-:-:S05]  /*1f40*/  @P1 SHF.L.U32 R36, R36, 0x10, RZ ;  /* 0x0000001024241819 */ /* 0x000fca00000006ff */
[----:B------:R-:W-:-:S07]  /*1f50*/  @P1 FADD.FTZ R47, R36, R47 ;  /* 0x0000002f242f1221 */ /* 0x000fce0000010000 */
.L_x_1471:
        /* <DEDUP_REMOVED lines=13> */
.L_x_1474:
        /* <DEDUP_REMOVED lines=13> */
.L_x_1476:
[----:B------:R-:W-:Y:S05]  /*2100*/  BSYNC.RECONVERGENT B3 ;  /* 0x0000000000037941 */ /* 0x000fea0003800200 */
.L_x_1475:
        /* <DEDUP_REMOVED lines=42> */
[----:B------:R-:W-:-:S07]  /*23b0*/  IMAD.MOV.U32 R10, RZ, RZ, R52 ;  /* 0x000000ffff0a7224 */ /* 0x000fce00078e0034 */
.L_x_1473:
[----:B------:R-:W-:Y:S05]  /*23c0*/  BSYNC.RECONVERGENT B2 ;  /* 0x0000000000027941 */ /* 0x000fea0003800200 */
.L_x_1472:
        /* <DEDUP_REMOVED lines=25> */
.L_x_1480:
        /* <DEDUP_REMOVED lines=13> */
.L_x_1482:
[----:B------:R-:W-:Y:S05]  /*2630*/  BSYNC.RECONVERGENT B3 ;  /* 0x0000000000037941 */ /* 0x000fea0003800200 */
.L_x_1481:
        /* <DEDUP_REMOVED lines=43> */
.L_x_1479:
[----:B------:R-:W-:Y:S05]  /*28f0*/  BSYNC.RECONVERGENT B2 ;  /* 0x0000000000027941 */ /* 0x000fea0003800200 */
.L_x_1478:
        /* <DEDUP_REMOVED lines=16> */
.L_x_1477:
[----:B------:R-:W-:-:S05]  /*2a00*/  @P1 SHF.L.U32 R52, R33, 0x10, RZ ;  /* 0x0000001021341819 */ /* 0x000fca00000006ff */
[----:B------:R-:W-:-:S07]  /*2a10*/  @P1 FADD.FTZ R49, R52, R49 ;  /* 0x0000003134311221 */ /* 0x000fce0000010000 */
.L_x_1483:
        /* <DEDUP_REMOVED lines=13> */
.L_x_1486:
        /* <DEDUP_REMOVED lines=13> */
.L_x_1488:
[----:B------:R-:W-:Y:S05]  /*2bc0*/  BSYNC.RECONVERGENT B3 ;  /* 0x0000000000037941 */ /* 0x000fea0003800200 */
.L_x_1487:
        /* <DEDUP_REMOVED lines=41> */
[----:B------:R-:W-:Y:S02]  /*2e60*/  IMAD.MOV.U32 R10, RZ, RZ, R36 ;  /* 0x000000ffff0a7224 */ /* 0x000fe400078e0024 */
[----:B------:R-:W-:-:S07]  /*2e70*/  IMAD.MOV.U32 R37, RZ, RZ, RZ ;  /* 0x000000ffff257224 */ /* 0x000fce00078e00ff */
.L_x_1485:
[----:B------:R-:W-:Y:S05]  /*2e80*/  BSYNC.RECONVERGENT B2 ;  /* 0x0000000000027941 */ /* 0x000fea0003800200 */
.L_x_1484:
        /* <DEDUP_REMOVED lines=24> */
.L_x_1492:
        /* <DEDUP_REMOVED lines=13> */
.L_x_1494:
[----:B------:R-:W-:Y:S05]  /*30e0*/  BSYNC.RECONVERGENT B3 ;  /* 0x0000000000037941 */ /* 0x000fea0003800200 */
.L_x_1493:
        /* <DEDUP_REMOVED lines=41> */
[----:B------:R-:W-:Y:S01]  /*3380*/  IMAD.MOV.U32 R36, RZ, RZ, RZ ;  /* 0x000000ffff247224 */ /* 0x000fe200078e00ff */
[----:B------:R-:W-:-:S07]  /*3390*/  LOP3.LUT R50, R50, UR31, R37, 0x96, !PT ;  /* 0x0000001f32327c12 */ /* 0x000fce000f8e9625 */
.L_x_1491:
[----:B------:R-:W-:Y:S05]  /*33a0*/  BSYNC.RECONVERGENT B2 ;  /* 0x0000000000027941 */ /* 0x000fea0003800200 */
.L_x_1490:
        /* <DEDUP_REMOVED lines=9> */
[-C--:B------:R-:W-:Y:S01]  /*3440*/  @P1 MOV R10, R51.reuse ;  /* 0x00000033000a1202 */ /* 0x080fe20000000f00 */
[----:B------:R-:W-:Y:S01]  /*3450*/  @P1 IMAD.MOV.U32 R37, RZ, RZ, R36 ;  /* 0x000000ffff251224 */ /* 0x000fe200078e0024 */
[----:B------:R-:W-:Y:S01]  /*3460*/  @!P1 MOV R10, R51 ;  /* 0x00000033000a9202 */ /* 0x000fe20000000f00 */
[----:B------:R-:W-:Y:S01]  /*3470*/  @P1 FADD.FTZ R41, R53, R52 ;  /* 0x0000003435291221 */ /* 0x000fe20000010000 */
[----:B------:R-:W-:-:S03]  /*3480*/  @!P1 IMAD.MOV.U32 R37, RZ, RZ, R36 ;  /* 0x000000ffff259224 */ /* 0x000fc600078e0024 */
[----:B------:R-:W-:Y:S01]  /*3490*/  @P1 FADD.FTZ R52, R41, R54 ;  /* 0x0000003629341221 */ /* 0x000fe20000010000 */
[----:B------:R-:W-:-:S03]  /*34a0*/  SEL R41, RZ, 0x1, P2 ;  /* 0x00000001ff297807 */ /* 0x000fc60001000000 */
[----:B------:R-:W-:Y:S01]  /*34b0*/  @!P1 FADD.FTZ R52, R53, R52 ;  /* 0x0000003435349221 */ /* 0x000fe20000010000 */
[----:B------:R-:W-:Y:S06]  /*34c0*/  BRA `(.L_x_1495) ;  /* 0x00000000000c7947 */ /* 0x000fec0003800000 */
.L_x_1489:
[----:B------:R-:W-:-:S04]  /*34d0*/  @P1 PRMT R36, R33, 0x7632, R36 ;  /* 0x0000763221241816 */ /* 0x000fc80000000024 */
[----:B------:R-:W-:-:S05]  /*34e0*/  @P1 SHF.L.U32 R51, R36, 0x10, RZ ;  /* 0x0000001024331819 */ /* 0x000fca00000006ff */
[----:B------:R-:W-:-:S07]  /*34f0*/  @P1 FADD.FTZ R52, R51, R52 ;  /* 0x0000003433341221 */ /* 0x000fce0000010000 */
.L_x_1495:
        /* <DEDUP_REMOVED lines=13> */
.L_x_1498:
        /* <DEDUP_REMOVED lines=13> */
.L_x_1500:
[----:B------:R-:W-:Y:S05]  /*36a0*/  BSYNC.RECONVERGENT B3 ;  /* 0x0000000000037941 */ /* 0x000fea0003800200 */
.L_x_1499:
        /* <DEDUP_REMOVED lines=43> */
.L_x_1497:
[----:B------:R-:W-:Y:S05]  /*3960*/  BSYNC.RECONVERGENT B2 ;  /* 0x0000000000027941 */ /* 0x000fea0003800200 */
.L_x_1496:
        /* <DEDUP_REMOVED lines=24> */
.L_x_1504:
        /* <DEDUP_REMOVED lines=13> */
.L_x_1506:
[----:B------:R-:W-:Y:S05]  /*3bc0*/  BSYNC.RECONVERGENT B3 ;  /* 0x0000000000037941 */ /* 0x000fea0003800200 */
.L_x_1505:
        /* <DEDUP_REMOVED lines=43> */
.L_x_1503:
[----:B------:R-:W-:Y:S05]  /*3e80*/  BSYNC.RECONVERGENT B2 ;  /* 0x0000000000027941 */ /* 0x000fea0003800200 */
.L_x_1502:
[----:B------:R-:W-:Y:S01]  /*3e90*/  I2FP.F32.U32 R53, R42 ;  /* 0x0000002a00357245 */ /* 0x000fe20000201000 */
[----:B------:R-:W-:Y:S01]  /*3ea0*/  IMAD.U32 R10, R30, 0x10000, RZ ;  /* 0x000100001e0a7824 */ /* 0x000fe200078e00ff */
[----:B------:R-:W-:Y:S02]  /*3eb0*/  @P1 SHF.L.U32 R56, R34, 0x10, RZ ;  /* 0x0000001022381819 */ /* 0x000fe400000006ff */
[----:B------:R-:W-:Y:S01]  /*3ec0*/  @P1 MOV R36, R37 ;  /* 0x0000002500241202 */ /* 0x000fe20000000f00 */
[----:B------:R-:W-:Y:S01]  /*3ed0*/  FFMA.FTZ R53, R53, R58, 1.1641532182693481445e-10 ;  /* 0x2f00000035357423 */ /* 0x000fe2000001003a */
[----:B------:R-:W-:Y:S01]  /*3ee0*/  FMUL.FTZ R10, R10, R59 ;  /* 0x0000003b0a0a7220 */ /* 0x000fe20000410000 */
[----:B------:R-:W-:-:S03]  /*3ef0*/  @!P1 MOV R36, R37 ;  /* 0x0000002500249202 */ /* 0x000fc60000000f00 */
        /* <DEDUP_REMOVED lines=9> */
.L_x_1501:
[----:B------:R-:W-:-:S04]  /*3f90*/  @P1 IMAD.U32 R37, R34, 0x10000, RZ ;  /* 0x0001000022251824 */ /* 0x000fc800078e00ff */
[----:B------:R-:W-:-:S07]  /*3fa0*/  @P1 FADD.FTZ R54, R37, R54 ;  /* 0x0000003625361221 */ /* 0x000fce0000010000 */
.L_x_1507:
        /* <DEDUP_REMOVED lines=13> */
.L_x_1510:
        /* <DEDUP_REMOVED lines=13> */
.L_x_1512:
[----:B------:R-:W-:Y:S05]  /*4150*/  BSYNC.RECONVERGENT B3 ;  /* 0x0000000000037941 */ /* 0x000fea0003800200 */
.L_x_1511:
        /* <DEDUP_REMOVED lines=41> */
[----:B------:R-:W-:Y:S02]  /*43f0*/  HFMA2 R37, -RZ, RZ, 0, 0 ;  /* 0x00000000ff257431 */ /* 0x000fe400000001ff */
[----:B------:R-:W-:-:S07]  /*4400*/  IMAD.MOV.U32 R10, RZ, RZ, R36 ;  /* 0x000000ffff0a7224 */ /* 0x000fce00078e0024 */
.L_x_1509:
[----:B------:R-:W-:Y:S05]  /*4410*/  BSYNC.RECONVERGENT B2 ;  /* 0x0000000000027941 */ /* 0x000fea0003800200 */
.L_x_1508:
        /* <DEDUP_REMOVED lines=23> */
.L_x_1516:
        /* <DEDUP_REMOVED lines=13> */
.L_x_1518:
[----:B------:R-:W-:Y:S05]  /*4660*/  BSYNC.RECONVERGENT B3 ;  /* 0x0000000000037941 */ /* 0x000fea0003800200 */
.L_x_1517:
        /* <DEDUP_REMOVED lines=42> */
.L_x_1515:
[----:B------:R-:W-:Y:S05]  /*4910*/  BSYNC.RECONVERGENT B2 ;  /* 0x0000000000027941 */ /* 0x000fea0003800200 */
.L_x_1514:
        /* <DEDUP_REMOVED lines=18> */
.L_x_1513:
[----:B------:R-:W-:-:S05]  /*4a40*/  @P1 PRMT R36, R34, 0x7632, R36 ;  /* 0x0000763222241816 */ /* 0x000fca0000000024 */
[----:B------:R-:W-:-:S04]  /*4a50*/  @P1 IMAD.U32 R36, R36, 0x10000, RZ ;  /* 0x0001000024241824 */ /* 0x000fc800078e00ff */
[----:B------:R-:W-:-:S07]  /*4a60*/  @P1 FADD.FTZ R53, R36, R53 ;  /* 0x0000003524351221 */ /* 0x000fce0000010000 */
.L_x_1519:
        /* <DEDUP_REMOVED lines=13> */
.L_x_1522:
        /* <DEDUP_REMOVED lines=13> */
.L_x_1524:
[----:B------:R-:W-:Y:S05]  /*4c10*/  BSYNC.RECONVERGENT B3 ;  /* 0x0000000000037941 */ /* 0x000fea0003800200 */
.L_x_1523:
        /* <DEDUP_REMOVED lines=43> */
.L_x_1521:
[----:B------:R-:W-:Y:S05]  /*4ed0*/  BSYNC.RECONVERGENT B2 ;  /* 0x0000000000027941 */ /* 0x000fea0003800200 */
.L_x_1520:
        /* <DEDUP_REMOVED lines=24> */
.L_x_1528:
        /* <DEDUP_REMOVED lines=13> */
.L_x_1530:
[----:B------:R-:W-:Y:S05]  /*5130*/  BSYNC.RECONVERGENT B3 ;  /* 0x0000000000037941 */ /* 0x000fea0003800200 */
.L_x_1529:
        /* <DEDUP_REMOVED lines=43> */
.L_x_1527:
[----:B------:R-:W-:Y:S05]  /*53f0*/  BSYNC.RECONVERGENT B2 ;  /* 0x0000000000027941 */ /* 0x000fea0003800200 */
.L_x_1526:
        /* <DEDUP_REMOVED lines=16> */
.L_x_1525:
[----:B------:R-:W-:-:S05]  /*5500*/  @P1 SHF.L.U32 R37, R35, 0x10, RZ ;  /* 0x0000001023251819 */ /* 0x000fca00000006ff */
[----:B------:R-:W-:-:S07]  /*5510*/  @P1 FADD.FTZ R56, R37, R56 ;  /* 0x0000003825381221 */ /* 0x000fce0000010000 */
.L_x_1531:
        /* <DEDUP_REMOVED lines=13> */
.L_x_1534:
        /* <DEDUP_REMOVED lines=13> */
.L_x_1536:
[----:B------:R-:W-:Y:S05]  /*56c0*/  BSYNC.RECONVERGENT B3 ;  /* 0x0000000000037941 */ /* 0x000fea0003800200 */
.L_x_1535:
        /* <DEDUP_REMOVED lines=39> */
[----:B------:R-:W-:Y:S01]  /*5940*/  MOV R46, R50 ;  /* 0x00000032002e7202 */ /* 0x000fe20000000f00 */
[----:B------:R-:W-:Y:S01]  /*5950*/  IMAD.MOV.U32 R51, RZ, RZ, RZ ;  /* 0x000000ffff337224 */ /* 0x000fe200078e00ff */
[----:B------:R-:W-:Y:S02]  /*5960*/  LOP3.LUT R50, R36, UR31, R39, 0x96, !PT ;  /* 0x0000001f24327c12 */ /* 0x000fe4000f8e9627 */
[----:B------:R-:W-:-:S07]  /*5970*/  MOV R10, R38 ;  /* 0x00000026000a7202 */ /* 0x000fce0000000f00 */
.L_x_1533:
[----:B------:R-:W-:Y:S05]  /*5980*/  BSYNC.RECONVERGENT B2 ;  /* 0x0000000000027941 */ /* 0x000fea0003800200 */
.L_x_1532:
        /* <DEDUP_REMOVED lines=23> */
.L_x_1540:
        /* <DEDUP_REMOVED lines=15> */
.L_x_1542:
[----:B------:R-:W-:Y:S05]  /*5bf0*/  BSYNC.RECONVERGENT B3 ;  /* 0x0000000000037941 */ /* 0x000fea0003800200 */
.L_x_1541:
        /* <DEDUP_REMOVED lines=42> */
.L_x_1539:
[----:B------:R-:W-:Y:S05]  /*5ea0*/  BSYNC.RECONVERGENT B2 ;  /* 0x0000000000027941 */ /* 0x000fea0003800200 */
.L_x_1538:
        /* <DEDUP_REMOVED lines=11> */
[----:B------:R-:W-:Y:S02]  /*5f60*/  FSEL R58, R10, RZ, !P6 ;  /* 0x000000ff0a3a7208 */ /* 0x000fe40007000000 */
[-C--:B------:R-:W-:Y:S02]  /*5f70*/  @P1 MOV R10, R36.reuse ;  /* 0x00000024000a1202 */ /* 0x080fe40000000f00 */
[----:B------:R-:W-:Y:S01]  /*5f80*/  @!P1 MOV R10, R36 ;  /* 0x00000024000a9202 */ /* 0x000fe20000000f00 */
[----:B------:R-:W-:-:S04]  /*5f90*/  @P1 FADD.FTZ R38, R58, R57 ;  /* 0x000000393a261221 */ /* 0x000fc80000010000 */
[----:B------:R-:W-:-:S04]  /*5fa0*/  @P1 FADD.FTZ R57, R38, R39 ;  /* 0x0000002726391221 */ /* 0x000fc80000010000 */
[----:B------:R-:W-:Y:S01]  /*5fb0*/  @!P1 FADD.FTZ R57, R58, R57 ;  /* 0x000000393a399221 */ /* 0x000fe20000010000 */
[----:B------:R-:W-:Y:S06]  /*5fc0*/  BRA `(.L_x_1543) ;  /* 0x00000000000c7947 */ /* 0x000fec0003800000 */
.L_x_1537:
[----:B------:R-:W-:-:S04]  /*5fd0*/  @P1 PRMT R36, R35, 0x7632, R36 ;  /* 0x0000763223241816 */ /* 0x000fc80000000024 */
[----:B------:R-:W-:-:S05]  /*5fe0*/  @P1 SHF.L.U32 R36, R36, 0x10, RZ ;  /* 0x0000001024241819 */ /* 0x000fca00000006ff */
[----:B------:R-:W-:-:S07]  /*5ff0*/  @P1 FADD.FTZ R57, R36, R57 ;  /* 0x0000003924391221 */ /* 0x000fce0000010000 */
.L_x_1543:
        /* <DEDUP_REMOVED lines=43> */
.L_x_1447:
[----:B------:R-:W-:Y:S05]  /*62b0*/  BSYNC.RECONVERGENT B0 ;  /* 0x0000000000007941 */ /* 0x000fea0003800200 */
.L_x_1446:
        /* <DEDUP_REMOVED lines=54> */
.L_x_1559:
        /* <DEDUP_REMOVED lines=16> */
[----:B------:R-:W0:Y:S04]  /*6720*/  LDC.64 R36, c[0x0][0x428] ;  /* 0x00010a00ff247b82 */ /* 0x000e280000000a00 */
[--C-:B------:R-:W-:Y:S01]  /*6730*/  FADD.FTZ R64, R54, -R61.reuse ;  /* 0x8000003d36407221 */ /* 0x100fe20000010000 */
[--C-:B------:R-:W-:Y:S01]  /*6740*/  FADD.FTZ R66, R53, -R61.reuse ;  /* 0x8000003d35427221 */ /* 0x100fe20000010000 */
[--C-:B------:R-:W-:Y:S01]  /*6750*/  FADD.FTZ R68, R56, -R61.reuse ;  /* 0x8000003d38447221 */ /* 0x100fe20000010000 */
[--C-:B------:R-:W-:Y:S01]  /*6760*/  FADD.FTZ R62, R48, -R61.reuse ;  /* 0x8000003d303e7221 */ /* 0x100fe20000010000 */
[--C-:B------:R-:W-:Y:S01]  /*6770*/  FADD.FTZ R65, R57, -R61.reuse ;  /* 0x8000003d39417221 */ /* 0x100fe20000010000 */
[C---:B------:R-:W-:Y:S01]  /*6780*/  FMUL.FTZ R39, R59.reuse, R64 ;  /* 0x000000403b277220 */ /* 0x040fe20000410000 */
[C---:B------:R-:W-:Y:S01]  /*6790*/  FMUL.FTZ R63, R59.reuse, R68 ;  /* 0x000000443b3f7220 */ /* 0x040fe20000410000 */
[----:B------:R-:W-:Y:S01]  /*67a0*/  FMUL.FTZ R66, R59, R66 ;  /* 0x000000423b427220 */ /* 0x000fe20000410000 */
[--C-:B------:R-:W-:Y:S01]  /*67b0*/  FADD.FTZ R60, R47, -R61.reuse ;  /* 0x8000003d2f3c7221 */ /* 0x100fe20000010000 */
[--C-:B------:R-:W-:Y:S01]  /*67c0*/  FADD.FTZ R58, R49, -R61.reuse ;  /* 0x8000003d313a7221 */ /* 0x100fe20000010000 */
[----:B------:R-:W-:Y:S01]  /*67d0*/  FADD.FTZ R38, R52, -R61 ;  /* 0x8000003d34267221 */ /* 0x000fe20000010000 */
[C---:B------:R-:W-:Y:S01]  /*67e0*/  FMUL.FTZ R61, R59.reuse, R62 ;  /* 0x0000003e3b3d7220 */ /* 0x040fe20000410000 */
[----:B------:R-:W-:Y:S01]  /*67f0*/  FMUL.FTZ R64, R59, R65 ;  /* 0x000000413b407220 */ /* 0x000fe20000410000 */
[----:B------:R-:W-:Y:S01]  /*6800*/  FFMA.FTZ R62, R24, R39, R16 ;  /* 0x00000027183e7223 */ /* 0x000fe20000010010 */
[----:B------:R-:W-:Y:S01]  /*6810*/  FFMA.FTZ R39, R26, R63, R18 ;  /* 0x0000003f1a277223 */ /* 0x000fe20000010012 */
[----:B------:R-:W-:Y:S01]  /*6820*/  FFMA.FTZ R65, R25, R66, R17 ;  /* 0x0000004219417223 */ /* 0x000fe20000010011 */
[C---:B------:R-:W-:Y:S01]  /*6830*/  FMUL.FTZ R63, R59.reuse, R58 ;  /* 0x0000003a3b3f7220 */ /* 0x040fe20000410000 */
[C---:B------:R-:W-:Y:S01]  /*6840*/  FMUL.FTZ R60, R59.reuse, R60 ;  /* 0x0000003c3b3c7220 */ /* 0x040fe20000410000 */
[----:B------:R-:W-:Y:S01]  /*6850*/  FMUL.FTZ R58, R59, R38 ;  /* 0x000000263b3a7220 */ /* 0x000fe20000410000 */
[----:B------:R-:W-:Y:S01]  /*6860*/  FFMA.FTZ R64, R27, R64, R19 ;  /* 0x000000401b407223 */ /* 0x000fe20000010013 */
[----:B------:R-:W-:Y:S01]  /*6870*/  F2FP.BF16.F32.PACK_AB R38, R65, R62 ;  /* 0x0000003e4126723e */ /* 0x000fe200000010ff */
[----:B------:R-:W-:Y:S01]  /*6880*/  FFMA.FTZ R61, R20, R61, R12 ;  /* 0x0000003d143d7223 */ /* 0x000fe2000001000c */
[----:B------:R-:W-:Y:S01]  /*6890*/  FFMA.FTZ R63, R22, R63, R14 ;  /* 0x0000003f163f7223 */ /* 0x000fe2000001000e */
[----:B------:R-:W-:Y:S01]  /*68a0*/  FFMA.FTZ R62, R23, R58, R15 ;  /* 0x0000003a173e7223 */ /* 0x000fe2000001000f */
[----:B------:R-:W-:Y:S01]  /*68b0*/  FFMA.FTZ R60, R21, R60, R13 ;  /* 0x0000003c153c7223 */ /* 0x000fe2000001000d */
[----:B0-----:R-:W-:Y:S01]  /*68c0*/  IMAD.WIDE.U32 R58, R55, 0x10, R36 ;  /* 0x00000010373a7825 */ /* 0x001fe200078e0024 */
[----:B------:R-:W-:-:S02]  /*68d0*/  F2FP.BF16.F32.PACK_AB R39, R64, R39 ;  /* 0x000000274027723e */ /* 0x000fc400000010ff */
[----:B------:R-:W-:Y:S02]  /*68e0*/  F2FP.BF16.F32.PACK_AB R37, R62, R63 ;  /* 0x0000003f3e25723e */ /* 0x000fe400000010ff */
[----:B------:R-:W-:-:S05]  /*68f0*/  F2FP.BF16.F32.PACK_AB R36, R60, R61 ;  /* 0x0000003d3c24723e */ /* 0x000fca00000010ff */
[----:B------:R1:W-:Y:S02]  /*6900*/  STG.E.128 desc[UR8][R58.64], R36 ;  /* 0x000000243a007986 */ /* 0x0003e4000c101d08 */
.L_x_1546:
[----:B------:R-:W-:Y:S05]  /*6910*/  BSYNC.RECONVERGENT B0 ;  /* 0x0000000000007941 */ /* 0x000fea0003800200 */
.L_x_1545:
[----:B01----:R-:W0:Y:S02]  /*6920*/  LDC.64 R36, c[0x0][0x380] ;  /* 0x0000e000ff247b82 */ /* 0x003e240000000a00 */
[----:B0-----:R-:W-:-:S05]  /*6930*/  IMAD R3, R36, 0x4, R3 ;  /* 0x0000000424037824 */ /* 0x001fca00078e0203 */
[----:B------:R-:W-:-:S13]  /*6940*/  ISETP.GE.AND P0, PT, R3, R37, PT ;  /* 0x000000250300720c */ /* 0x000fda0003f06270 */
[----:B------:R-:W-:Y:S05]  /*6950*/  @!P0 BRA `(.L_x_1547) ;  /* 0xffffff9c00d48947 */ /* 0x000fea000383ffff */
[----:B------:R-:W-:Y:S05]  /*6960*/  BSYNC B1 ;  /* 0x0000000000017941 */ /* 0x000fea0003800000 */
.L_x_1445:
[----:B------:R-:W-:Y:S05]  /*6970*/  EXIT ;  /* 0x000000000000794d */ /* 0x000fea0003800000 */
.L_x_1544:
        /* <DEDUP_REMOVED lines=8> */
.L_x_1549:
[----:B------:R-:W-:Y:S05]  /*6a00*/  BSYNC B0 ;  /* 0x0000000000007941 */ /* 0x000fea0003800000 */
.L_x_1548:
        /* <DEDUP_REMOVED lines=9> */
.L_x_1550:
[----:B------:R-:W-:Y:S02]  /*6aa0*/  IMAD.MOV.U32 R64, RZ, RZ, 0x4 ;  /* 0x00000004ff407424 */ /* 0x000fe400078e00ff */
[----:B------:R-:W-:-:S04]  /*6ab0*/  IMAD.MOV.U32 R37, RZ, RZ, R60 ;  /* 0x000000ffff257224 */ /* 0x000fc800078e003c */
[----:B------:R-:W-:-:S05]  /*6ac0*/  FADD.FTZ R39, R38, R37 ;  /* 0x0000002526277221 */ /* 0x000fca0000010000 */
[----:B------:R-:W-:-:S07]  /*6ad0*/  MOV R65, R39 ;  /* 0x0000002700417202 */ /* 0x000fce0000000f00 */
[----:B------:R-:W-:Y:S05]  /*6ae0*/  WARPSYNC.COLLECTIVE R62, `(.L_x_1551) ;  /* 0x000000003e087348 */ /* 0x000fea0003c00000 */
[----:B------:R0:W1:Y:S02]  /*6af0*/  SHFL.BFLY P3, R60, R65, R64, R67 ;  /* 0x0c000040413c7389 */ /* 0x0000640000060043 */
[----:B01----:R-:W-:Y:S05]  /*6b00*/  ENDCOLLECTIVE ;  /* 0x000000000000791b */ /* 0x003fea0003800000 */
.L_x_1551:
[----:B------:R-:W-:Y:S01]  /*6b10*/  HFMA2 R64, -RZ, RZ, 0, 4.76837158203125e-07 ;  /* 0x00000008ff407431 */ /* 0x000fe200000001ff */
[----:B------:R-:W-:-:S05]  /*6b20*/  MOV R58, R60 ;  /* 0x0000003c003a7202 */ /* 0x000fca0000000f00 */
[----:B------:R-:W-:-:S04]  /*6b30*/  FADD.FTZ R58, R39, R58 ;  /* 0x0000003a273a7221 */ /* 0x000fc80000010000 */
[----:B------:R-:W-:-:S07]  /*6b40*/  IMAD.MOV.U32 R65, RZ, RZ, R58 ;  /* 0x000000ffff417224 */ /* 0x000fce00078e003a */
[----:B------:R-:W-:Y:S05]  /*6b50*/  WARPSYNC.COLLECTIVE R62, `(.L_x_1552) ;  /* 0x000000003e087348 */ /* 0x000fea0003c00000 */
[----:B------:R0:W1:Y:S02]  /*6b60*/  SHFL.BFLY P3, R60, R65, R64, R67 ;  /* 0x0c000040413c7389 */ /* 0x0000640000060043 */
[----:B01----:R-:W-:Y:S05]  /*6b70*/  ENDCOLLECTIVE ;  /* 0x000000000000791b */ /* 0x003fea0003800000 */
.L_x_1552:
        /* <DEDUP_REMOVED lines=8> */
.L_x_1553:
        /* <DEDUP_REMOVED lines=25> */
.L_x_1554:
[----:B------:R-:W-:Y:S01]  /*6d90*/  HFMA2 R64, -RZ, RZ, 0, 1.1920928955078125e-07 ;  /* 0x00000002ff407431 */ /* 0x000fe200000001ff */
[----:B------:R-:W-:-:S05]  /*6da0*/  MOV R39, R60 ;  /* 0x0000003c00277202 */ /* 0x000fca0000000f00 */
[----:B------:R-:W-:-:S04]  /*6db0*/  FADD.FTZ R39, R36, R39 ;  /* 0x0000002724277221 */ /* 0x000fc80000010000 */
[----:B------:R-:W-:-:S07]  /*6dc0*/  IMAD.MOV.U32 R65, RZ, RZ, R39 ;  /* 0x000000ffff417224 */ /* 0x000fce00078e0027 */
[----:B------:R-:W-:Y:S05]  /*6dd0*/  WARPSYNC.COLLECTIVE R62, `(.L_x_1555) ;  /* 0x000000003e087348 */ /* 0x000fea0003c00000 */
[----:B------:R0:W1:Y:S02]  /*6de0*/  SHFL.BFLY P3, R60, R65, R64, R67 ;  /* 0x0c000040413c7389 */ /* 0x0000640000060043 */
[----:B01----:R-:W-:Y:S05]  /*6df0*/  ENDCOLLECTIVE ;  /* 0x000000000000791b */ /* 0x003fea0003800000 */
.L_x_1555:
[----:B------:R-:W-:Y:S02]  /*6e00*/  IMAD.MOV.U32 R64, RZ, RZ, 0x4 ;  /* 0x00000004ff407424 */ /* 0x000fe400078e00ff */
[----:B------:R-:W-:-:S04]  /*6e10*/  IMAD.MOV.U32 R38, RZ, RZ, R60 ;  /* 0x000000ffff267224 */ /* 0x000fc800078e003c */
[----:B------:R-:W-:-:S05]  /*6e20*/  FADD.FTZ R38, R39, R38 ;  /* 0x0000002627267221 */ /* 0x000fca0000010000 */
[----:B------:R-:W-:-:S07]  /*6e30*/  MOV R65, R38 ;  /* 0x0000002600417202 */ /* 0x000fce0000000f00 */
[----:B------:R-:W-:Y:S05]  /*6e40*/  WARPSYNC.COLLECTIVE R62, `(.L_x_1556) ;  /* 0x000000003e087348 */ /* 0x000fea0003c00000 */
[----:B------:R0:W1:Y:S02]  /*6e50*/  SHFL.BFLY P3, R60, R65, R64, R67 ;  /* 0x0c000040413c7389 */ /* 0x0000640000060043 */
[----:B01----:R-:W-:Y:S05]  /*6e60*/  ENDCOLLECTIVE ;  /* 0x000000000000791b */ /* 0x003fea0003800000 */
.L_x_1556:
[----:B------:R-:W-:Y:S01]  /*6e70*/  HFMA2 R64, -RZ, RZ, 0, 4.76837158203125e-07 ;  /* 0x00000008ff407431 */ /* 0x000fe200000001ff */
[----:B------:R-:W-:-:S05]  /*6e80*/  MOV R59, R60 ;  /* 0x0000003c003b7202 */ /* 0x000fca0000000f00 */
[----:B------:R-:W-:-:S04]  /*6e90*/  FADD.FTZ R59, R38, R59 ;  /* 0x0000003b263b7221 */ /* 0x000fc80000010000 */
[----:B------:R-:W-:-:S07]  /*6ea0*/  IMAD.MOV.U32 R65, RZ, RZ, R59 ;  /* 0x000000ffff417224 */ /* 0x000fce00078e003b */
[----:B------:R-:W-:Y:S05]  /*6eb0*/  WARPSYNC.COLLECTIVE R62, `(.L_x_1557) ;  /* 0x000000003e087348 */ /* 0x000fea0003c00000 */
[----:B------:R0:W1:Y:S02]  /*6ec0*/  SHFL.BFLY P3, R60, R65, R64, R67 ;  /* 0x0c000040413c7389 */ /* 0x0000640000060043 */
[----:B01----:R-:W-:Y:S05]  /*6ed0*/  ENDCOLLECTIVE ;  /* 0x000000000000791b */ /* 0x003fea0003800000 */
.L_x_1557:
[----:B------:R-:W-:Y:S02]  /*6ee0*/  IMAD.MOV.U32 R64, RZ, RZ, 0x10 ;  /* 0x00000010ff407424 */ /* 0x000fe400078e00ff */
[----:B------:R-:W-:-:S04]  /*6ef0*/  IMAD.MOV.U32 R58, RZ, RZ, R60 ;  /* 0x000000ffff3a7224 */ /* 0x000fc800078e003c */
[----:B------:R-:W-:-:S05]  /*6f00*/  FADD.FTZ R58, R59, R58 ;  /* 0x0000003a3b3a7221 */ /* 0x000fca0000010000 */
[----:B------:R-:W-:-:S07]  /*6f10*/  MOV R65, R58 ;  /* 0x0000003a00417202 */ /* 0x000fce0000000f00 */
[----:B------:R-:W-:Y:S05]  /*6f20*/  WARPSYNC.COLLECTIVE R62, `(.L_x_1558) ;  /* 0x000000003e087348 */ /* 0x000fea0003c00000 */
[----:B------:R0:W1:Y:S02]  /*6f30*/  SHFL.BFLY P3, R60, R65, R64, R67 ;  /* 0x0c000040413c7389 */ /* 0x0000640000060043 */
[----:B01----:R-:W-:Y:S05]  /*6f40*/  ENDCOLLECTIVE ;  /* 0x000000000000791b */ /* 0x003fea0003800000 */
.L_x_1558:
[----:B------:R-:W-:Y:S01]  /*6f50*/  MOV R63, R60 ;  /* 0x0000003c003f7202 */ /* 0x000fe20000000f00 */
[----:B------:R-:W-:Y:S06]  /*6f60*/  BRA `(.L_x_1559) ;  /* 0xfffffff400ac7947 */ /* 0x000fec000383ffff */
.L_x_1560:
        /* <DEDUP_REMOVED lines=9> */
.L_x_5937:


//--------------------- .text._ZN10layer_norm31ln_parallel_residual_fwd_kernelINS_13Kernel_traitsIf13__nv_bfloat16S2_S2_fjLj256ELj1ELj4ELj1ELj16ENS_18Kernel_traits_baseILj256EfS2_S2_S2_fjLj128EEEEELb1ELb1ELb1EEEvNS_9FwdParamsE --------------------------
	.section	.text._ZN10layer_norm31ln_parallel_residual_fwd_kernelINS_13Kernel_traitsIf13__nv_bfloat16S2_S2_fjLj256ELj1ELj4ELj1ELj16ENS_18Kernel_traits_baseILj256EfS2_S2_S2_fjLj128EEEEELb1ELb1ELb1EEEvNS_9FwdParamsE,"ax",@progbits
	.align	128
        .global         _ZN10layer_norm31ln_parallel_residual_fwd_kernelINS_13Kernel_traitsIf13__nv_bfloat16S2_S2_fjLj256ELj1ELj4ELj1ELj16ENS_18Kernel_traits_baseILj256EfS2_S2_S2_fjLj128EEEEELb1ELb1ELb1EEEvNS_9FwdParamsE
        .type           _ZN10layer_norm31ln_parallel_residual_fwd_kernelINS_13Kernel_traitsIf13__nv_bfloat16S2_S2_fjLj256ELj1ELj4ELj1ELj16ENS_18Kernel_traits_baseILj256EfS2_S2_S2_fjLj128EEEEELb1ELb1ELb1EEEvNS_9FwdParamsE,@function
        .size           _ZN10layer_norm31ln_parallel_residual_fwd_kernelINS_13Kernel_traitsIf13__nv_bfloat16S2_S2_fjLj256ELj1ELj4ELj1ELj16ENS_18Kernel_traits_baseILj256EfS2_S2_S2_fjLj128EEEEELb1ELb1ELb1EEEvNS_9FwdParamsE,(.L_x_5938 - _ZN10layer_norm31ln_parallel_residual_fwd_kernelINS_13Kernel_traitsIf13__nv_bfloat16S2_S2_fjLj256ELj1ELj4ELj1ELj16ENS_18Kernel_traits_baseILj256EfS2_S2_S2_fjLj128EEEEELb1ELb1ELb1EEEvNS_9FwdParamsE)
        .other          _ZN10layer_norm31ln_parallel_residual_fwd_kernelINS_13Kernel_traitsIf13__nv_bfloat16S2_S2_fjLj256ELj1ELj4ELj1ELj16ENS_18Kernel_traits_baseILj256EfS2_S2_S2_fjLj128EEEEELb1ELb1ELb1EEEvNS_9FwdParamsE,@"STO_CUDA_ENTRY STV_DEFAULT"
_ZN10layer_norm31ln_parallel_residual_fwd_kernelINS_13Kernel_traitsIf13__nv_bfloat16S2_S2_fjLj256ELj1ELj4ELj1ELj16ENS_18Kernel_traits_baseILj256EfS2_S2_S2_fjLj128EEEEELb1ELb1ELb1EEEvNS_9FwdParamsE:
.text._ZN10layer_norm31ln_parallel_residual_fwd_kernelINS_13Kernel_traitsIf13__nv_bfloat16S2_S2_fjLj256ELj1ELj4ELj1ELj16ENS_18Kernel_traits_baseILj256EfS2_S2_S2_fjLj128EEEEELb1ELb1ELb1EEEvNS_9FwdParamsE:
[----:B------:R-:W-:Y:S01]  /*0000*/  LDC R1, c[0x0][0x37c] ;  /* 0x0000df00ff017b82 */ /* 0x000fe20000000800 */
[----:B------:R-:W0:Y:S01]  /*0010*/  LDCU.U8 UR4, c[0x0][0x464] ;  /* 0x00008c80ff0477ac */ /* 0x000e220008000000 */
[----:B------:R-:W1:Y:S06]  /*0020*/  S2R R9, SR_TID.X ;  /* 0x0000000000097919 */ /* 0x000e6c0000002100 */
[----:B------:R-:W2:Y:S01]  /*0030*/  LDC R0, c[0x0][0x458] ;  /* 0x00011600ff007b82 */ /* 0x000ea20000000800 */
[----:B------:R-:W3:Y:S01]  /*0040*/  LDCU.64 UR6, c[0x0][0x450] ;  /* 0x00008a00ff0677ac */ /* 0x000ee20008000a00 */
[----:B------:R-:W4:Y:S06]  /*0050*/  LDCU.64 UR8, c[0x0][0x358] ;  /* 0x00006b00ff0877ac */ /* 0x000f2c0008000a00 */
[----:B------:R-:W1:Y:S01]  /*0060*/  LDC R29, c[0x0][0x45c] ;  /* 0x00011700ff1d7b82 */ /* 0x000e620000000800 */
[----:B------:R-:W1:Y:S01]  /*0070*/  LDCU UR10, c[0x0][0x384] ;  /* 0x00007080ff0a77ac */ /* 0x000e620008000800 */
[----:B0-----:R-:W-:Y:S01]  /*0080*/  ISETP.NE.AND P1, PT, RZ, UR4, PT ;  /* 0x00000004ff007c0c */ /* 0x001fe2000bf25270 */
[----:B------:R-:W0:Y:S01]  /*0090*/  LDCU.64 UR4, c[0x0][0x438] ;  /* 0x00008700ff0477ac */ /* 0x000e220008000a00 */
[----:B---3--:R-:W-:-:S02]  /*00a0*/  IMAD.U32 R2, RZ, RZ, UR6 ;  /* 0x00000006ff027e24 */ /* 0x008fc4000f8e00ff */
[----:B------:R-:W-:Y:S01]  /*00b0*/  IMAD.U32 R3, RZ, RZ, UR7 ;  /* 0x00000007ff037e24 */ /* 0x000fe2000f8e00ff */
[----:B------:R-:W-:Y:S02]  /*00c0*/  CS2R R12, SRZ ;  /* 0x00000000000c7805 */ /* 0x000fe4000001ff00 */
[----:B------:R-:W-:Y:S02]  /*00d0*/  CS2R R14, SRZ ;  /* 0x00000000000e7805 */ /* 0x000fe4000001ff00 */
[----:B------:R-:W-:Y:S02]  /*00e0*/  CS2R R16, SRZ ;  /* 0x0000000000107805 */ /* 0x000fe4000001ff00 */
[----:B------:R-:W-:Y:S02]  /*00f0*/  CS2R R18, SRZ ;  /* 0x0000000000127805 */ /* 0x000fe4000001ff00 */
[----:B----4-:R-:W3:Y:S01]  /*0100*/  @P1 LDG.E.64 R2, desc[UR8][R2.64] ;  /* 0x0000000802021981 */ /* 0x010ee2000c1e1b00 */
[----:B--2---:R-:W-:-:S02]  /*0110*/  @P1 MOV R4, R0 ;  /* 0x0000000000041202 */ /* 0x004fc40000000f00 */
[----:B-1----:R-:W-:Y:S01]  /*0120*/  LOP3.LUT R10, R9, 0x1f, RZ, 0xc0, !PT ;  /* 0x0000001f090a7812 */ /* 0x002fe200078ec0ff */
[----:B------:R-:W-:Y:S01]  /*0130*/  @P1 IMAD.MOV.U32 R5, RZ, RZ, R29 ;  /* 0x000000ffff051224 */ /* 0x000fe200078e001d */
[----:B0-----:R-:W-:-:S04]  /*0140*/  ISETP.NE.U32.AND P0, PT, RZ, UR4, PT ;  /* 0x00000004ff007c0c */ /* 0x001fc8000bf05070 */
[----:B------:R-:W-:Y:S01]  /*0150*/  ISETP.NE.AND.EX P0, PT, RZ, UR5, PT, P0 ;  /* 0x00000005ff007c0c */ /* 0x000fe2000bf05300 */
[----:B------:R-:W5:Y:S01]  /*0160*/  @P1 LDG.E.64 R4, desc[UR8][R4.64] ;  /* 0x0000000804041981 */ /* 0x000f62000c1e1b00 */
[----:B------:R-:W0:Y:S01]  /*0170*/  S2UR UR5, SR_CTAID.X ;  /* 0x00000000000579c3 */ /* 0x000e220000002500 */
[----:B------:R-:W-:-:S07]  /*0180*/  SHF.R.U32.HI R11, RZ, 0x5, R9 ;  /* 0x00000005ff0b7819 */ /* 0x000fce0000011609 */
[----:B------:R-:W1:Y:S08]  /*0190*/  LDC R8, c[0x0][0x360] ;  /* 0x0000d800ff087b82 */ /* 0x000e700000000800 */
[----:B------:R-:W2:Y:S01]  /*01a0*/  @P0 LDC.64 R6, c[0x0][0x438] ;  /* 0x00010e00ff060b82 */ /* 0x000ea20000000a00 */
[----:B0-----:R-:W-:-:S06]  /*01b0*/  USHF.L.U32 UR4, UR5, 0x2, URZ ;  /* 0x0000000205047899 */ /* 0x001fcc00080006ff */
[----:B------:R-:W-:Y:S01]  /*01c0*/  LOP3.LUT R11, R11, UR4, RZ, 0xfc, !PT ;  /* 0x000000040b0b7c12 */ /* 0x000fe2000f8efcff */
[----:B-1----:R-:W-:-:S03]  /*01d0*/  IMAD R9, R8, UR5, R9 ;  /* 0x0000000508097c24 */ /* 0x002fc6000f8e0209 */
[----:B------:R-:W-:Y:S01]  /*01e0*/  ISETP.GE.AND P2, PT, R11, UR10, PT ;  /* 0x0000000a0b007c0c */ /* 0x000fe2000bf46270 */
[----:B--2---:R-:W-:-:S05]  /*01f0*/  @P0 IMAD.WIDE.U32 R6, R10, 0x20, R6 ;  /* 0x000000200a060825 */ /* 0x004fca00078e0006 */
[----:B------:R0:W5:Y:S04]  /*0200*/  @P0 LDG.E.128 R12, desc[UR8][R6.64] ;  /* 0x00000008060c0981 */ /* 0x000168000c1e1d00 */
[----:B------:R0:W5:Y:S01]  /*0210*/  @P0 LDG.E.128 R16, desc[UR8][R6.64+0x10] ;  /* 0x0000100806100981 */ /* 0x000162000c1e1d00 */
[----:B---3--:R-:W-:Y:S02]  /*0220*/  @P1 R2UR UR6, R2 ;  /* 0x00000000020612ca */ /* 0x008fe400000e0000 */
[----:B------:R-:W-:Y:S01]  /*0230*/  @P1 R2UR UR7, R3 ;  /* 0x00000000030712ca */ /* 0x000fe200000e0000 */
[----:B0-----:R-:W-:-:S14]  /*0240*/  @P2 EXIT ;  /* 0x000000000000294d */ /* 0x001fdc0003800000 */
[----:B------:R-:W0:Y:S08]  /*0250*/  @P1 LDC R7, c[0x0][0x460] ;  /* 0x00011800ff071b82 */ /* 0x000e300000000800 */
[----:B------:R-:W1:Y:S01]  /*0260*/  LDC.64 R2, c[0x0][0x3d0] ;  /* 0x0000f400ff027b82 */ /* 0x000e620000000a00 */
[----:B------:R-:W-:Y:S02]  /*0270*/  UIADD3 UR13, UPT, UPT, UR6, -0x61c88647, URZ ;  /* 0x9e3779b9060d7890 */ /* 0x000fe4000fffe0ff */
[----:B------:R-:W-:-:S02]  /*0280*/  UIADD3 UR14, UPT, UPT, UR7, -0x4498517b, URZ ;  /* 0xbb67ae85070e7890 */ /* 0x000fc4000fffe0ff */
[----:B------:R-:W-:Y:S02]  /*0290*/  UIADD3 UR16, UPT, UPT, UR7, 0x76cf5d0a, URZ ;  /* 0x76cf5d0a07107890 */ /* 0x000fe4000fffe0ff */
[----:B------:R-:W-:Y:S02]  /*02a0*/  UIADD3 UR15, UPT, UPT, UR6, 0x3c6ef372, URZ ;  /* 0x3c6ef372060f7890 */ /* 0x000fe4000fffe0ff */
[----:B------:R-:W-:Y:S02]  /*02b0*/  UIADD3 UR17, UPT, UPT, UR6, -0x255992d5, URZ ;  /* 0xdaa66d2b06117890 */ /* 0x000fe4000fffe0ff */
[----:B------:R-:W-:Y:S02]  /*02c0*/  UIADD3 UR18, UPT, UPT, UR7, 0x32370b8f, URZ ;  /* 0x32370b8f07127890 */ /* 0x000fe4000fffe0ff */
[----:B------:R-:W-:Y:S02]  /*02d0*/  UIADD3 UR20, UPT, UPT, UR7, -0x126145ec, URZ ;  /* 0xed9eba1407147890 */ /* 0x000fe4000fffe0ff */
[----:B------:R-:W-:Y:S01]  /*02e0*/  UIADD3 UR19, UPT, UPT, UR6, 0x78dde6e4, URZ ;  /* 0x78dde6e406137890 */ /* 0x000fe2000fffe0ff */
[----:B0----5:R-:W-:Y:S01]  /*02f0*/  @P1 IADD3 R0, P0, PT, R4, R7, RZ ;  /* 0x0000000704001210 */ /* 0x021fe20007f1e0ff */
[----:B------:R-:W-:-:S02]  /*0300*/  UIADD3 UR21, UPT, UPT, UR6, 0x1715609d, URZ ;  /* 0x1715609d06157890 */ /* 0x000fc4000fffe0ff */
[----:B------:R-:W-:Y:S02]  /*0310*/  UIADD3 UR22, UPT, UPT, UR7, -0x56f99767, URZ ;  /* 0xa906689907167890 */ /* 0x000fe4000fffe0ff */
[----:B------:R-:W-:Y:S01]  /*0320*/  @P1 IMAD.X R29, RZ, RZ, R5, P0 ;  /* 0x000000ffff1d1224 */ /* 0x000fe200000e0605 */
[----:B------:R-:W-:Y:S01]  /*0330*/  UIADD3 UR24, UPT, UPT, UR7, 0x646e171e, URZ ;  /* 0x646e171e07187890 */ /* 0x000fe2000fffe0ff */
[----:B-1----:R-:W-:Y:S01]  /*0340*/  IMAD.WIDE.U32 R2, R10, 0x20, R2 ;  /* 0x000000200a027825 */ /* 0x002fe200078e0002 */
[----:B------:R-:W-:Y:S02]  /*0350*/  UIADD3 UR23, UPT, UPT, UR6, -0x4ab325aa, URZ ;  /* 0xb54cda5606177890 */ /* 0x000fe4000fffe0ff */
[--C-:B------:R-:W-:Y:S01]  /*0360*/  SHF.R.U64 R8, R0, 0x2, R29.reuse ;  /* 0x0000000200087819 */ /* 0x100fe2000000121d */
[----:B------:R-:W-:Y:S01]  /*0370*/  UIADD3 UR25, UPT, UPT, UR6, 0x5384540f, URZ ;  /* 0x5384540f06197890 */ /* 0x000fe2000fffe0ff */
[----:B------:R-:W-:Y:S01]  /*0380*/  IMAD.HI.U32 R4, R9, -0x326172a9, RZ ;  /* 0xcd9e8d5709047827 */ /* 0x000fe200078e00ff */
[----:B------:R-:W-:Y:S01]  /*0390*/  SHF.R.U32.HI R7, RZ, 0x2, R29 ;  /* 0x00000002ff077819 */ /* 0x000fe2000001161d */
[----:B------:R-:W5:Y:S01]  /*03a0*/  LDG.E.128 R20, desc[UR8][R2.64] ;  /* 0x0000000802147981 */ /* 0x000f62000c1e1d00 */
[----:B------:R-:W0:Y:S01]  /*03b0*/  LDCU.64 UR4, c[0x0][0x398] ;  /* 0x00007300ff0477ac */ /* 0x000e220008000a00 */
[C---:B------:R-:W-:Y:S01]  /*03c0*/  IMAD.HI.U32 R5, R8.reuse, -0x2daee0ad, RZ ;  /* 0xd2511f5308057827 */ /* 0x040fe200078e00ff */
[----:B------:R-:W-:Y:S01]  /*03d0*/  LOP3.LUT R4, R7, UR6, R4, 0x96, !PT ;  /* 0x0000000607047c12 */ /* 0x000fe2000f8e9604 */
[----:B------:R1:W5:Y:S01]  /*03e0*/  LDG.E.128 R24, desc[UR8][R2.64+0x10] ;  /* 0x0000100802187981 */ /* 0x000362000c1e1d00 */
[----:B------:R-:W-:Y:S01]  /*03f0*/  UIADD3 UR26, UPT, UPT, UR7, 0x1fd5c5a3, URZ ;  /* 0x1fd5c5a3071a7890 */ /* 0x000fe2000fffe0ff */
[----:B------:R-:W-:Y:S01]  /*0400*/  IMAD R29, R8, -0x2daee0ad, RZ ;  /* 0xd2511f53081d7824 */ /* 0x000fe200078e02ff */
[----:B------:R-:W-:Y:S01]  /*0410*/  LOP3.LUT R5, R5, UR7, RZ, 0x3c, !PT ;  /* 0x0000000705057c12 */ /* 0x000fe2000f8e3cff */
[----:B------:R-:W-:Y:S01]  /*0420*/  IMAD.HI.U32 R6, R4, -0x2daee0ad, RZ ;  /* 0xd2511f5304067827 */ /* 0x000fe200078e00ff */
[----:B------:R-:W-:Y:S01]  /*0430*/  UIADD3 UR28, UPT, UPT, UR7, -0x24c28bd8, URZ ;  /* 0xdb3d7428071c7890 */ /* 0x000fe2000fffe0ff */
[----:B------:R-:W-:Y:S01]  /*0440*/  BSSY B0, `(.L_x_1561) ;  /* 0x0000647000007945 */ /* 0x000fe20003800000 */
[----:B------:R-:W-:Y:S01]  /*0450*/  UIADD3 UR27, UPT, UPT, UR6, -0xe443238, URZ ;  /* 0xf1bbcdc8061b7890 */ /* 0x000fe2000fffe0ff */
[----:B------:R-:W-:Y:S01]  /*0460*/  IMAD R28, R5, -0x326172a9, RZ ;  /* 0xcd9e8d57051c7824 */ /* 0x000fe200078e02ff */
[----:B------:R-:W-:Y:S01]  /*0470*/  LOP3.LUT R6, R29, UR14, R6, 0x96, !PT ;  /* 0x0000000e1d067c12 */ /* 0x000fe2000f8e9606 */
[----:B-1----:R-:W-:Y:S01]  /*0480*/  IMAD R3, R9, -0x326172a9, RZ ;  /* 0xcd9e8d5709037824 */ /* 0x002fe200078e02ff */
[----:B------:R-:W-:Y:S01]  /*0490*/  UIADD3 UR29, UPT, UPT, UR6, -0x700cb87f, URZ ;  /* 0x8ff34781061d7890 */ /* 0x000fe2000fffe0ff */
[----:B------:R-:W-:Y:S01]  /*04a0*/  IMAD.HI.U32 R2, R5, -0x326172a9, RZ ;  /* 0xcd9e8d5705027827 */ /* 0x000fe200078e00ff */
[----:B------:R-:W-:Y:S01]  /*04b0*/  UIADD3 UR30, UPT, UPT, UR7, -0x695add53, URZ ;  /* 0x96a522ad071e7890 */ /* 0x000fe2000fffe0ff */
[----:B------:R-:W-:Y:S01]  /*04c0*/  LOP3.LUT R47, R0, 0x3, RZ, 0xc0, !PT ;  /* 0x00000003002f7812 */ /* 0x000fe200078ec0ff */
[----:B0-----:R-:W-:Y:S01]  /*04d0*/  UISETP.NE.U32.AND UP0, UPT, UR4, URZ, UPT ;  /* 0x000000ff0400728c */ /* 0x001fe2000bf05070 */
[----:B------:R-:W-:Y:S01]  /*04e0*/  IMAD R5, R4, -0x2daee0ad, RZ ;  /* 0xd2511f5304057824 */ /* 0x000fe200078e02ff */
[----:B------:R-:W-:Y:S01]  /*04f0*/  LOP3.LUT R2, R3, UR13, R2, 0x96, !PT ;  /* 0x0000000d03027c12 */ /* 0x000fe2000f8e9602 */
[----:B------:R-:W-:Y:S01]  /*0500*/  IMAD.HI.U32 R3, R6, -0x326172a9, RZ ;  /* 0xcd9e8d5706037827 */ /* 0x000fe200078e00ff */
[----:B------:R-:W-:Y:S01]  /*0510*/  UISETP.NE.AND.EX UP0, UPT, UR5, URZ, UPT, UP0 ;  /* 0x000000ff0500728c */ /* 0x000fe2000bf05300 */
[----:B------:R-:W0:Y:S02]  /*0520*/  LDCU UR4, c[0x0][0x388] ;  /* 0x00007100ff0477ac */ /* 0x000e240008000800 */
[----:B------:R-:W-:Y:S01]  /*0530*/  IMAD.HI.U32 R4, R2, -0x2daee0ad, RZ ;  /* 0xd2511f5302047827 */ /* 0x000fe200078e00ff */
[----:B------:R-:W-:-:S02]  /*0540*/  LOP3.LUT R3, R28, UR15, R3, 0x96, !PT ;  /* 0x0000000f1c037c12 */ /* 0x000fc4000f8e9603 */
[----:B------:R-:W-:Y:S01]  /*0550*/  PLOP3.LUT P0, PT, PT, PT, UP0, 0x80, 0x8 ;  /* 0x000000000008781c */ /* 0x000fe20003f0f008 */
[----:B------:R-:W-:Y:S01]  /*0560*/  IMAD R29, R2, -0x2daee0ad, RZ ;  /* 0xd2511f53021d7824 */ /* 0x000fe200078e02ff */
[----:B------:R-:W-:Y:S01]  /*0570*/  LOP3.LUT R4, R5, UR16, R4, 0x96, !PT ;  /* 0x0000001005047c12 */ /* 0x000fe2000f8e9604 */
[----:B------:R-:W-:Y:S01]  /*0580*/  IMAD R5, R6, -0x326172a9, RZ ;  /* 0xcd9e8d5706057824 */ /* 0x000fe200078e02ff */
[----:B------:R-:W1:Y:S01]  /*0590*/  LDCU.U8 UR5, c[0x0][0x410] ;  /* 0x00008200ff0577ac */ /* 0x000e620008000000 */
[----:B------:R-:W-:Y:S01]  /*05a0*/  IMAD.HI.U32 R28, R3, -0x2daee0ad, RZ ;  /* 0xd2511f53031c7827 */ /* 0x000fe200078e00ff */
[----:B------:R-:W2:Y:S03]  /*05b0*/  LDCU UR12, c[0x0][0x448] ;  /* 0x00008900ff0c77ac */ /* 0x000ea60008000800 */
[C---:B------:R-:W-:Y:S01]  /*05c0*/  IMAD.HI.U32 R2, R4.reuse, -0x326172a9, RZ ;  /* 0xcd9e8d5704027827 */ /* 0x040fe200078e00ff */
[----:B------:R-:W-:Y:S01]  /*05d0*/  LOP3.LUT R28, R29, UR18, R28, 0x96, !PT ;  /* 0x000000121d1c7c12 */ /* 0x000fe2000f8e961c */
[----:B------:R-:W3:Y:S02]  /*05e0*/  LDCU.64 UR32, c[0x0][0x398] ;  /* 0x00007300ff2077ac */ /* 0x000ee40008000a00 */
        /* <DEDUP_REMOVED lines=39> */
[----:B------:R-:W-:Y:S02]  /*0860*/  HFMA2 R5, -RZ, RZ, 0, 0 ;  /* 0x00000000ff057431 */ /* 0x000fe400000001ff */
[----:B01234-:R-:W-:-:S07]  /*0870*/  IMAD R48, R28, -0x326172a9, RZ ;  /* 0xcd9e8d571c307824 */ /* 0x01ffce00078e02ff */
.L_x_1660:
        /* <DEDUP_REMOVED lines=10> */
[----:B-----5:R0:W5:Y:S01]  /*0920*/  @P0 LDG.E.128 R28, desc[UR8][R52.64] ;  /* 0x00000008341c0981 */ /* 0x020162000c1e1d00 */
[----:B-1----:R-:W-:-:S04]  /*0930*/  IMAD.WIDE.U32 R36, R4, 0x10, R50 ;  /* 0x0000001004247825 */ /* 0x002fc800078e0032 */
[----:B--2---:R-:W-:Y:S02]  /*0940*/  @P1 IMAD.WIDE.U32 R54, R4, 0x10, R38 ;  /* 0x0000001004361825 */ /* 0x004fe400078e0026 */
[----:B------:R-:W5:Y:S04]  /*0950*/  LDG.E.128 R36, desc[UR8][R36.64] ;  /* 0x0000000824247981 */ /* 0x000f68000c1e1d00 */
        /* <DEDUP_REMOVED lines=14> */
.L_x_1564:
        /* <DEDUP_REMOVED lines=13> */
.L_x_1566:
[----:B------:R-:W-:Y:S05]  /*0b10*/  BSYNC.RECONVERGENT B2 ;  /* 0x0000000000027941 */ /* 0x000fea0003800200 */
.L_x_1565:
        /* <DEDUP_REMOVED lines=42> */
.L_x_1563:
[----:B------:R-:W-:Y:S05]  /*0dc0*/  BSYNC.RECONVERGENT B1 ;  /* 0x0000000000017941 */ /* 0x000fea0003800200 */
.L_x_1562:
[----:B------:R-:W0:Y:S01]  /*0dd0*/  LDC R59, c[0x0][0x408] ;  /* 0x00010200ff3b7b82 */ /* 0x000e220000000800 */
[----:B------:R-:W-:Y:S01]  /*0de0*/  UISETP.NE.U32.AND UP0, UPT, UR32, URZ, UPT ;  /* 0x000000ff2000728c */ /* 0x000fe2000bf05070 */
[----:B------:R-:W-:Y:S01]  /*0df0*/  I2FP.F32.U32 R47, R49 ;  /* 0x00000031002f7245 */ /* 0x000fe20000201000 */
[----:B------:R-:W-:Y:S01]  /*0e00*/  IMAD.MOV.U32 R58, RZ, RZ, 0x2f800000 ;  /* 0x2f800000ff3a7424 */ /* 0x000fe200078e00ff */
[C---:B-----5:R-:W-:Y:S01]  /*0e10*/  SHF.L.U32 R52, R36.reuse, 0x10, RZ ;  /* 0x0000001024347819 */ /* 0x060fe200000006ff */
[----:B------:R-:W-:Y:S01]  /*0e20*/  UISETP.NE.AND.EX UP0, UPT, UR33, URZ, UPT, UP0 ;  /* 0x000000ff2100728c */ /* 0x000fe2000bf05300 */
[----:B------:R-:W-:Y:S01]  /*0e30*/  PRMT R36, R36, 0x7632, R36 ;  /* 0x0000763224247816 */ /* 0x000fe20000000024 */
[----:B------:R-:W-:Y:S01]  /*0e40*/  FFMA.FTZ R47, R47, R58, 1.1641532182693481445e-10 ;  /* 0x2f0000002f2f7423 */ /* 0x000fe2000001003a */
[----:B------:R-:W1:Y:S03]  /*0e50*/  LDC R60, c[0x0][0x404] ;  /* 0x00010100ff3c7b82 */ /* 0x000e660000000800 */
        /* <DEDUP_REMOVED lines=22> */
.L_x_1570:
        /* <DEDUP_REMOVED lines=13> */
.L_x_1572:
[----:B------:R-:W-:Y:S05]  /*1090*/  BSYNC.RECONVERGENT B2 ;  /* 0x0000000000027941 */ /* 0x000fea0003800200 */
.L_x_1571:
        /* <DEDUP_REMOVED lines=42> */
[----:B------:R-:W-:-:S07]  /*1340*/  MOV R52, R50 ;  /* 0x0000003200347202 */ /* 0x000fce0000000f00 */
.L_x_1569:
[----:B------:R-:W-:Y:S05]  /*1350*/  BSYNC.RECONVERGENT B1 ;  /* 0x0000000000017941 */ /* 0x000fea0003800200 */
.L_x_1568:
        /* <DEDUP_REMOVED lines=16> */
.L_x_1567:
[----:B------:R-:W-:-:S05]  /*1460*/  @P1 SHF.L.U32 R52, R32, 0x10, RZ ;  /* 0x0000001020341819 */ /* 0x000fca00000006ff */
[----:B------:R-:W-:-:S07]  /*1470*/  @P1 FADD.FTZ R49, R49, R52 ;  /* 0x0000003431311221 */ /* 0x000fce0000010000 */
.L_x_1573:
        /* <DEDUP_REMOVED lines=13> */
.L_x_1576:
        /* <DEDUP_REMOVED lines=13> */
.L_x_1578:
[----:B------:R-:W-:Y:S05]  /*1620*/  BSYNC.RECONVERGENT B2 ;  /* 0x0000000000027941 */ /* 0x000fea0003800200 */
.L_x_1577:
        /* <DEDUP_REMOVED lines=35> */
[----:B------:R-:W-:Y:S01]  /*1860*/  IMAD.WIDE.U32 R54, R54, -0x326172a9, RZ ;  /* 0xcd9e8d5736367825 */ /* 0x000fe200078e00ff */
[----:B------:R-:W-:-:S03]  /*1870*/  MOV R47, R6 ;  /* 0x00000006002f7202 */ /* 0x000fc60000000f00 */
[----:B------:R-:W-:Y:S01]  /*1880*/  IMAD.WIDE.U32 R50, R50, -0x2daee0ad, RZ ;  /* 0xd2511f5332327825 */ /* 0x000fe200078e00ff */
[----:B------:R-:W-:-:S03]  /*1890*/  LOP3.LUT R46, R46, UR29, R55, 0x96, !PT ;  /* 0x0000001d2e2e7c12 */ /* 0x000fc6000f8e9637 */
[----:B------:R-:W-:Y:S01]  /*18a0*/  IMAD.MOV.U32 R48, RZ, RZ, R54 ;  /* 0x000000ffff307224 */ /* 0x000fe200078e0036 */
[----:B------:R-:W-:Y:S01]  /*18b0*/  LOP3.LUT R45, R52, UR30, R51, 0x96, !PT ;  /* 0x0000001e342d7c12 */ /* 0x000fe2000f8e9633 */
[----:B------:R-:W-:Y:S02]  /*18c0*/  IMAD.MOV.U32 R6, RZ, RZ, R50 ;  /* 0x000000ffff067224 */ /* 0x000fe400078e0032 */
[----:B------:R-:W-:-:S07]  /*18d0*/  IMAD.MOV.U32 R51, RZ, RZ, RZ ;  /* 0x000000ffff337224 */ /* 0x000fce00078e00ff */
.L_x_1575:
[----:B------:R-:W-:Y:S05]  /*18e0*/  BSYNC.RECONVERGENT B1 ;  /* 0x0000000000017941 */ /* 0x000fea0003800200 */
.L_x_1574:
        /* <DEDUP_REMOVED lines=24> */
.L_x_1582:
        /* <DEDUP_REMOVED lines=13> */
.L_x_1584:
[----:B------:R-:W-:Y:S05]  /*1b40*/  BSYNC.RECONVERGENT B2 ;  /* 0x0000000000027941 */ /* 0x000fea0003800200 */
.L_x_1583:
        /* <DEDUP_REMOVED lines=42> */
.L_x_1581:
[----:B------:R-:W-:Y:S05]  /*1df0*/  BSYNC.RECONVERGENT B1 ;  /* 0x0000000000017941 */ /* 0x000fea0003800200 */
.L_x_1580:
[----:B------:R-:W-:Y:S01]  /*1e00*/  I2FP.F32.U32 R47, R36 ;  /* 0x00000024002f7245 */ /* 0x000fe20000201000 */
[----:B------:R-:W-:Y:S01]  /*1e10*/  @P1 IMAD.MOV.U32 R51, RZ, RZ, R2 ;  /* 0x000000ffff331224 */ /* 0x000fe200078e0002 */
[----:B------:R-:W-:Y:S01]  /*1e20*/  PRMT R6, R28, 0x7632, R6 ;  /* 0x000076321c067816 */ /* 0x000fe20000000006 */
[----:B------:R-:W-:Y:S01]  /*1e30*/  @!P1 IMAD.MOV.U32 R51, RZ, RZ, R2 ;  /* 0x000000ffff339224 */ /* 0x000fe200078e0002 */
[----:B------:R-:W-:Y:S01]  /*1e40*/  @P1 PRMT R36, R32, 0x7632, R36 ;  /* 0x0000763220241816 */ /* 0x000fe20000000024 */
[----:B------:R-:W-:Y:S02]  /*1e50*/  FFMA.FTZ R47, R47, R58, 1.1641532182693481445e-10 ;  /* 0x2f0000002f2f7423 */ /* 0x000fe4000001003a */
[----:B------:R-:W-:-:S03]  /*1e60*/  IMAD.U32 R6, R6, 0x10000, RZ ;  /* 0x0001000006067824 */ /* 0x000fc600078e00ff */
[----:B------:R-:W-:Y:S01]  /*1e70*/  FSETP.GTU.FTZ.AND P2, PT, R47, R60, PT ;  /* 0x0000003c2f00720b */ /* 0x000fe20003f5c000 */
[----:B------:R-:W-:Y:S01]  /*1e80*/  FMUL.FTZ R6, R6, R59 ;  /* 0x0000003b06067220 */ /* 0x000fe20000410000 */
[----:B------:R-:W-:Y:S02]  /*1e90*/  @P1 SHF.L.U32 R47, R36, 0x10, RZ ;  /* 0x00000010242f1819 */ /* 0x000fe400000006ff */
[----:B------:R-:W-:Y:S02]  /*1ea0*/  SEL R2, RZ, 0x1, P2 ;  /* 0x00000001ff027807 */ /* 0x000fe40001000000 */
[----:B------:R-:W-:-:S05]  /*1eb0*/  FSEL R53, R6, RZ, !P2 ;  /* 0x000000ff06357208 */ /* 0x000fca0005000000 */
[----:B------:R-:W-:-:S04]  /*1ec0*/  @P1 FADD.FTZ R6, R50, R53 ;  /* 0x0000003532061221 */ /* 0x000fc80000010000 */
[----:B------:R-:W-:Y:S01]  /*1ed0*/  @P1 FADD.FTZ R50, R6, R47 ;  /* 0x0000002f06321221 */ /* 0x000fe20000010000 */
[----:B------:R-:W-:Y:S01]  /*1ee0*/  @P1 IMAD.MOV.U32 R6, RZ, RZ, R52 ;  /* 0x000000ffff061224 */ /* 0x000fe200078e0034 */
[----:B------:R-:W-:Y:S02]  /*1ef0*/  @!P1 MOV R6, R52 ;  /* 0x0000003400069202 */ /* 0x000fe40000000f00 */
[----:B------:R-:W-:Y:S01]  /*1f00*/  @!P1 FADD.FTZ R50, R50, R53 ;  /* 0x0000003532329221 */ /* 0x000fe20000010000 */
[----:B------:R-:W-:Y:S06]  /*1f10*/  BRA `(.L_x_1585) ;  /* 0x00000000000c7947 */ /* 0x000fec0003800000 */
.L_x_1579:
[----:B------:R-:W-:-:S05]  /*1f20*/  @P1 PRMT R36, R32, 0x7632, R36 ;  /* 0x0000763220241816 */ /* 0x000fca0000000024 */
[----:B------:R-:W-:-:S04]  /*1f30*/  @P1 IMAD.U32 R47, R36, 0x10000, RZ ;  /* 0x00010000242f1824 */ /* 0x000fc800078e00ff */
[----:B------:R-:W-:-:S07]  /*1f40*/  @P1 FADD.FTZ R50, R50, R47 ;  /* 0x0000002f32321221 */ /* 0x000fce0000010000 */
.L_x_1585:
        /* <DEDUP_REMOVED lines=13> */
.L_x_1588:
        /* <DEDUP_REMOVED lines=13> */
.L_x_1590:
[----:B------:R-:W-:Y:S05]  /*20f0*/  BSYNC.RECONVERGENT B2 ;  /* 0x0000000000027941 */ /* 0x000fea0003800200 */
.L_x_1589:
        /* <DEDUP_REMOVED lines=43> */
.L_x_1587:
[----:B------:R-:W-:Y:S05]  /*23b0*/  BSYNC.RECONVERGENT B1 ;  /* 0x0000000000017941 */ /* 0x000fea0003800200 */
.L_x_1586:
        /* <DEDUP_REMOVED lines=25> */
.L_x_1594:
        /* <DEDUP_REMOVED lines=13> */
.L_x_1596:
[----:B------:R-:W-:Y:S05]  /*2620*/  BSYNC.RECONVERGENT B2 ;  /* 0x0000000000027941 */ /* 0x000fea0003800200 */
.L_x_1595:
        /* <DEDUP_REMOVED lines=43> */
.L_x_1593:
[----:B------:R-:W-:Y:S05]  /*28e0*/  BSYNC.RECONVERGENT B1 ;  /* 0x0000000000017941 */ /* 0x000fea0003800200 */
.L_x_1592:
[----:B------:R-:W-:Y:S01]  /*28f0*/  I2FP.F32.U32 R37, R36 ;  /* 0x0000002400257245 */ /* 0x000fe20000201000 */
[----:B------:R-:W-:Y:S01]  /*2900*/  IMAD.U32 R6, R29, 0x10000, RZ ;  /* 0x000100001d067824 */ /* 0x000fe200078e00ff */
[-C--:B------:R-:W-:Y:S02]  /*2910*/  @P1 MOV R47, R0.reuse ;  /* 0x00000000002f1202 */ /* 0x080fe40000000f00 */
        /* <DEDUP_REMOVED lines=13> */
.L_x_1591:
[----:B------:R-:W-:-:S04]  /*29f0*/  @P1 IMAD.U32 R36, R33, 0x10000, RZ ;  /* 0x0001000021241824 */ /* 0x000fc800078e00ff */
[----:B------:R-:W-:-:S07]  /*2a00*/  @P1 FADD.FTZ R51, R51, R36 ;  /* 0x0000002433331221 */ /* 0x000fce0000010000 */
.L_x_1597:
        /* <DEDUP_REMOVED lines=13> */
.L_x_1600:
        /* <DEDUP_REMOVED lines=13> */
.L_x_1602:
[----:B------:R-:W-:Y:S05]  /*2bb0*/  BSYNC.RECONVERGENT B2 ;  /* 0x0000000000027941 */ /* 0x000fea0003800200 */
.L_x_1601:
        /* <DEDUP_REMOVED lines=35> */
[----:B------:R-:W-:-:S03]  /*2df0*/  LOP3.LUT R36, R36, UR27, R47, 0x96, !PT ;  /* 0x0000001b24247c12 */ /* 0x000fc6000f8e962f */
[----:B------:R-:W-:Y:S01]  /*2e00*/  IMAD.MOV.U32 R48, RZ, RZ, R56 ;  /* 0x000000ffff307224 */ /* 0x000fe200078e0038 */
[----:B------:R-:W-:Y:S01]  /*2e10*/  LOP3.LUT R46, R46, UR29, R57, 0x96, !PT ;  /* 0x0000001d2e2e7c12 */ /* 0x000fe2000f8e9639 */
[----:B------:R-:W-:-:S05]  /*2e20*/  IMAD.WIDE.U32 R36, R36, -0x2daee0ad, RZ ;  /* 0xd2511f5324247825 */ /* 0x000fca00078e00ff */
[----:B------:R-:W-:Y:S02]  /*2e30*/  LOP3.LUT R45, R54, UR30, R37, 0x96, !PT ;  /* 0x0000001e362d7c12 */ /* 0x000fe4000f8e9625 */
[----:B------:R-:W-:Y:S01]  /*2e40*/  MOV R37, R6 ;  /* 0x0000000600257202 */ /* 0x000fe20000000f00 */
[----:B------:R-:W-:Y:S02]  /*2e50*/  IMAD.MOV.U32 R6, RZ, RZ, R36 ;  /* 0x000000ffff067224 */ /* 0x000fe400078e0024 */
[----:B------:R-:W-:-:S07]  /*2e60*/  HFMA2 R36, -RZ, RZ, 0, 0 ;  /* 0x00000000ff247431 */ /* 0x000fce00000001ff */
.L_x_1599:
[----:B------:R-:W-:Y:S05]  /*2e70*/  BSYNC.RECONVERGENT B1 ;  /* 0x0000000000017941 */ /* 0x000fea0003800200 */
.L_x_1598:
        /* <DEDUP_REMOVED lines=24> */
.L_x_1606:
        /* <DEDUP_REMOVED lines=13> */
.L_x_1608:
[----:B------:R-:W-:Y:S05]  /*30d0*/  BSYNC.RECONVERGENT B2 ;  /* 0x0000000000027941 */ /* 0x000fea0003800200 */
.L_x_1607:
        /* <DEDUP_REMOVED lines=43> */
.L_x_1605:
[----:B------:R-:W-:Y:S05]  /*3390*/  BSYNC.RECONVERGENT B1 ;  /* 0x0000000000017941 */ /* 0x000fea0003800200 */
.L_x_1604:
[----:B------:R-:W-:Y:S02]  /*33a0*/  I2FP.F32.U32 R55, R40 ;  /* 0x0000002800377245 */ /* 0x000fe40000201000 */
[----:B------:R-:W-:Y:S02]  /*33b0*/  PRMT R6, R29, 0x7632, R6 ;  /* 0x000076321d067816 */ /* 0x000fe40000000006 */
[----:B------:R-:W-:Y:S01]  /*33c0*/  @P1 PRMT R36, R33, 0x7632, R36 ;  /* 0x0000763221241816 */ /* 0x000fe20000000024 */
[----:B------:R-:W-:Y:S01]  /*33d0*/  FFMA.FTZ R55, R55, R58, 1.1641532182693481445e-10 ;  /* 0x2f00000037377423 */ /* 0x000fe2000001003a */
[----:B------:R-:W-:-:S04]  /*33e0*/  SHF.L.U32 R6, R6, 0x10, RZ ;  /* 0x0000001006067819 */ /* 0x000fc800000006ff */
[----:B------:R-:W-:Y:S01]  /*33f0*/  FSETP.GTU.FTZ.AND P2, PT, R55, R60, PT ;  /* 0x0000003c3700720b */ /* 0x000fe20003f5c000 */
[----:B------:R-:W-:Y:S01]  /*3400*/  FMUL.FTZ R6, R6, R59 ;  /* 0x0000003b06067220 */ /* 0x000fe20000410000 */
[----:B------:R-:W-:Y:S02]  /*3410*/  @P1 IMAD.U32 R55, R36, 0x10000, RZ ;  /* 0x0001000024371824 */ /* 0x000fe400078e00ff */
[--C-:B------:R-:W-:Y:S01]  /*3420*/  @P1 IMAD.MOV.U32 R36, RZ, RZ, R37.reuse ;  /* 0x000000ffff241224 */ /* 0x100fe200078e0025 */
[----:B------:R-:W-:Y:S01]  /*3430*/  SEL R40, RZ, 0x1, P2 ;  /* 0x00000001ff287807 */ /* 0x000fe20001000000 */
[----:B------:R-:W-:Y:S01]  /*3440*/  @!P1 IMAD.MOV.U32 R36, RZ, RZ, R37 ;  /* 0x000000ffff249224 */ /* 0x000fe200078e0025 */
[----:B------:R-:W-:-:S05]  /*3450*/  FSEL R57, R6, RZ, !P2 ;  /* 0x000000ff06397208 */ /* 0x000fca0005000000 */
[----:B------:R-:W-:-:S04]  /*3460*/  @P1 FADD.FTZ R6, R52, R57 ;  /* 0x0000003934061221 */ /* 0x000fc80000010000 */
[----:B------:R-:W-:Y:S01]  /*3470*/  @P1 FADD.FTZ R52, R6, R55 ;  /* 0x0000003706341221 */ /* 0x000fe20000010000 */
[-C--:B------:R-:W-:Y:S02]  /*3480*/  @P1 MOV R6, R47.reuse ;  /* 0x0000002f00061202 */ /* 0x080fe40000000f00 */
[----:B------:R-:W-:Y:S01]  /*3490*/  @!P1 MOV R6, R47 ;  /* 0x0000002f00069202 */ /* 0x000fe20000000f00 */
[----:B------:R-:W-:Y:S01]  /*34a0*/  @!P1 FADD.FTZ R52, R52, R57 ;  /* 0x0000003934349221 */ /* 0x000fe20000010000 */
[----:B------:R-:W-:Y:S06]  /*34b0*/  BRA `(.L_x_1609) ;  /* 0x00000000000c7947 */ /* 0x000fec0003800000 */
.L_x_1603:
[----:B------:R-:W-:-:S04]  /*34c0*/  @P1 PRMT R37, R33, 0x7632, R37 ;  /* 0x0000763221251816 */ /* 0x000fc80000000025 */
[----:B------:R-:W-:-:S05]  /*34d0*/  @P1 SHF.L.U32 R37, R37, 0x10, RZ ;  /* 0x0000001025251819 */ /* 0x000fca00000006ff */
[----:B------:R-:W-:-:S07]  /*34e0*/  @P1 FADD.FTZ R52, R52, R37 ;  /* 0x0000002534341221 */ /* 0x000fce0000010000 */
.L_x_1609:
        /* <DEDUP_REMOVED lines=13> */
.L_x_1612:
        /* <DEDUP_REMOVED lines=13> */
.L_x_1614:
[----:B------:R-:W-:Y:S05]  /*3690*/  BSYNC.RECONVERGENT B2 ;  /* 0x0000000000027941 */ /* 0x000fea0003800200 */
.L_x_1613:
        /* <DEDUP_REMOVED lines=38> */
[----:B------:R-:W-:Y:S01]  /*3900*/  IMAD.WIDE.U32 R36, R36, -0x2daee0ad, RZ ;  /* 0xd2511f5324247825 */ /* 0x000fe200078e00ff */
[----:B------:R-:W-:-:S04]  /*3910*/  MOV R48, R64 ;  /* 0x0000004000307202 */ /* 0x000fc80000000f00 */
[----:B------:R-:W-:Y:S01]  /*3920*/  LOP3.LUT R45, R56, UR30, R37, 0x96, !PT ;  /* 0x0000001e382d7c12 */ /* 0x000fe2000f8e9625 */
[----:B------:R-:W-:Y:S01]  /*3930*/  IMAD.MOV.U32 R37, RZ, RZ, RZ ;  /* 0x000000ffff257224 */ /* 0x000fe200078e00ff */
[----:B------:R-:W-:-:S07]  /*3940*/  MOV R6, R36 ;  /* 0x0000002400067202 */ /* 0x000fce0000000f00 */
.L_x_1611:
[----:B------:R-:W-:Y:S05]  /*3950*/  BSYNC.RECONVERGENT B1 ;  /* 0x0000000000017941 */ /* 0x000fea0003800200 */
.L_x_1610:
        /* <DEDUP_REMOVED lines=24> */
.L_x_1618:
        /* <DEDUP_REMOVED lines=13> */
.L_x_1620:
[----:B------:R-:W-:Y:S05]  /*3bb0*/  BSYNC.RECONVERGENT B2 ;  /* 0x0000000000027941 */ /* 0x000fea0003800200 */
.L_x_1619:
        /* <DEDUP_REMOVED lines=39> */
[----:B------:R-:W-:-:S03]  /*3e30*/  IMAD.WIDE.U32 R36, R36, -0x2daee0ad, RZ ;  /* 0xd2511f5324247825 */ /* 0x000fc600078e00ff */
[----:B------:R-:W-:Y:S01]  /*3e40*/  MOV R47, R36 ;  /* 0x00000024002f7202 */ /* 0x000fe20000000f00 */
[----:B------:R-:W-:Y:S01]  /*3e50*/  HFMA2 R36, -RZ, RZ, 0, 0 ;  /* 0x00000000ff247431 */ /* 0x000fe200000001ff */
[----:B------:R-:W-:-:S07]  /*3e60*/  LOP3.LUT R45, R64, UR30, R37, 0x96, !PT ;  /* 0x0000001e402d7c12 */ /* 0x000fce000f8e9625 */
.L_x_1617:
[----:B------:R-:W-:Y:S05]  /*3e70*/  BSYNC.RECONVERGENT B1 ;  /* 0x0000000000017941 */ /* 0x000fea0003800200 */
.L_x_1616:
[----:B------:R-:W-:Y:S01]  /*3e80*/  I2FP.F32.U32 R37, R41 ;  /* 0x0000002900257245 */ /* 0x000fe20000201000 */
[----:B------:R-:W-:-:S04]  /*3e90*/  IMAD.U32 R6, R30, 0x10000, RZ ;  /* 0x000100001e067824 */ /* 0x000fc800078e00ff */
        /* <DEDUP_REMOVED lines=9> */
[----:B------:R-:W-:Y:S01]  /*3f30*/  @!P1 MOV R6, R47 ;  /* 0x0000002f00069202 */ /* 0x000fe20000000f00 */
[----:B------:R-:W-:Y:S01]  /*3f40*/  @P1 IMAD.MOV.U32 R37, RZ, RZ, R36 ;  /* 0x000000ffff251224 */ /* 0x000fe200078e0024 */
[----:B------:R-:W-:Y:S01]  /*3f50*/  @!P1 MOV R37, R36 ;  /* 0x0000002400259202 */ /* 0x000fe20000000f00 */
[----:B------:R-:W-:Y:S01]  /*3f60*/  @!P1 FADD.FTZ R56, R56, R55 ;  /* 0x0000003738389221 */ /* 0x000fe20000010000 */
[----:B------:R-:W-:Y:S06]  /*3f70*/  BRA `(.L_x_1621) ;  /* 0x0000000000087947 */ /* 0x000fec0003800000 */
.L_x_1615:
[----:B------:R-:W-:-:S04]  /*3f80*/  @P1 IMAD.U32 R47, R34, 0x10000, RZ ;  /* 0x00010000222f1824 */ /* 0x000fc800078e00ff */
[----:B------:R-:W-:-:S07]  /*3f90*/  @P1 FADD.FTZ R56, R56, R47 ;  /* 0x0000002f38381221 */ /* 0x000fce0000010000 */
.L_x_1621:
        /* <DEDUP_REMOVED lines=13> */
.L_x_1624:
        /* <DEDUP_REMOVED lines=13> */
.L_x_1626:
[----:B------:R-:W-:Y:S05]  /*4140*/  BSYNC.RECONVERGENT B2 ;  /* 0x0000000000027941 */ /* 0x000fea0003800200 */
.L_x_1625:
        /* <DEDUP_REMOVED lines=37> */
[----:B------:R-:W-:Y:S02]  /*43a0*/  HFMA2 R47, -RZ, RZ, 0, 0 ;  /* 0x00000000ff2f7431 */ /* 0x000fe400000001ff */
[----:B------:R-:W-:Y:S01]  /*43b0*/  IMAD.MOV.U32 R48, RZ, RZ, R36 ;  /* 0x000000ffff307224 */ /* 0x000fe200078e0024 */
[----:B------:R-:W-:Y:S01]  /*43c0*/  LOP3.LUT R46, R46, UR29, R37, 0x96, !PT ;  /* 0x0000001d2e2e7c12 */ /* 0x000fe2000f8e9625 */
[----:B------:R-:W-:-:S04]  /*43d0*/  IMAD.WIDE.U32 R36, R45, -0x2daee0ad, RZ ;  /* 0xd2511f532d247825 */ /* 0x000fc800078e00ff */
[----:B------:R-:W-:Y:S01]  /*43e0*/  IMAD.MOV.U32 R6, RZ, RZ, R36 ;  /* 0x000000ffff067224 */ /* 0x000fe200078e0024 */
[----:B------:R-:W-:-:S07]  /*43f0*/  LOP3.LUT R45, R64, UR30, R37, 0x96, !PT ;  /* 0x0000001e402d7c12 */ /* 0x000fce000f8e9625 */
.L_x_1623:
[----:B------:R-:W-:Y:S05]  /*4400*/  BSYNC.RECONVERGENT B1 ;  /* 0x0000000000017941 */ /* 0x000fea0003800200 */
.L_x_1622:
        /* <DEDUP_REMOVED lines=23> */
.L_x_1630:
        /* <DEDUP_REMOVED lines=13> */
.L_x_1632:
[----:B------:R-:W-:Y:S05]  /*4650*/  BSYNC.RECONVERGENT B2 ;  /* 0x0000000000027941 */ /* 0x000fea0003800200 */
.L_x_1631:
        /* <DEDUP_REMOVED lines=38> */
[----:B------:R-:W-:Y:S01]  /*48c0*/  IMAD.WIDE.U32 R36, R36, -0x2daee0ad, RZ ;  /* 0xd2511f5324247825 */ /* 0x000fe200078e00ff */
[----:B------:R-:W-:-:S04]  /*48d0*/  MOV R48, R66 ;  /* 0x0000004200307202 */ /* 0x000fc80000000f00 */
[----:B------:R-:W-:Y:S01]  /*48e0*/  LOP3.LUT R45, R64, UR30, R37, 0x96, !PT ;  /* 0x0000001e402d7c12 */ /* 0x000fe2000f8e9625 */
[----:B------:R-:W-:-:S07]  /*48f0*/  HFMA2 R37, -RZ, RZ, 0, 0 ;  /* 0x00000000ff257431 */ /* 0x000fce00000001ff */
.L_x_1629:
[----:B------:R-:W-:Y:S05]  /*4900*/  BSYNC.RECONVERGENT B1 ;  /* 0x0000000000017941 */ /* 0x000fea0003800200 */
.L_x_1628:
[----:B------:R-:W-:Y:S02]  /*4910*/  I2FP.F32.U32 R47, R38 ;  /* 0x00000026002f7245 */ /* 0x000fe40000201000 */
[----:B------:R-:W-:-:S03]  /*4920*/  PRMT R6, R30, 0x7632, R6 ;  /* 0x000076321e067816 */ /* 0x000fc60000000006 */
[----:B------:R-:W-:Y:S02]  /*4930*/  FFMA.FTZ R47, R47, R58, 1.1641532182693481445e-10 ;  /* 0x2f0000002f2f7423 */ /* 0x000fe4000001003a */
[----:B------:R-:W-:-:S03]  /*4940*/  IMAD.U32 R6, R6, 0x10000, RZ ;  /* 0x0001000006067824 */ /* 0x000fc600078e00ff */
[----:B------:R-:W-:Y:S01]  /*4950*/  FSETP.GTU.FTZ.AND P4, PT, R47, R60, PT ;  /* 0x0000003c2f00720b */ /* 0x000fe20003f9c000 */
[----:B------:R-:W-:-:S03]  /*4960*/  FMUL.FTZ R6, R6, R59 ;  /* 0x0000003b06067220 */ /* 0x000fc60000410000 */
[----:B------:R-:W-:Y:S02]  /*4970*/  SEL R42, RZ, 0x1, P4 ;  /* 0x00000001ff2a7807 */ /* 0x000fe40002000000 */
[----:B------:R-:W-:Y:S02]  /*4980*/  FSEL R38, R6, RZ, !P4 ;  /* 0x000000ff06267208 */ /* 0x000fe40006000000 */
[----:B------:R-:W-:-:S04]  /*4990*/  @P1 PRMT R6, R34, 0x7632, R6 ;  /* 0x0000763222061816 */ /* 0x000fc80000000006 */
[----:B------:R-:W-:Y:S01]  /*49a0*/  @P1 SHF.L.U32 R47, R6, 0x10, RZ ;  /* 0x00000010062f1819 */ /* 0x000fe200000006ff */
        /* <DEDUP_REMOVED lines=8> */
.L_x_1627:
[----:B------:R-:W-:-:S05]  /*4a30*/  @P1 PRMT R36, R34, 0x7632, R36 ;  /* 0x0000763222241816 */ /* 0x000fca0000000024 */
[----:B------:R-:W-:-:S04]  /*4a40*/  @P1 IMAD.U32 R36, R36, 0x10000, RZ ;  /* 0x0001000024241824 */ /* 0x000fc800078e00ff */
[----:B------:R-:W-:-:S07]  /*4a50*/  @P1 FADD.FTZ R55, R55, R36 ;  /* 0x0000002437371221 */ /* 0x000fce0000010000 */
.L_x_1633:
        /* <DEDUP_REMOVED lines=13> */
.L_x_1636:
        /* <DEDUP_REMOVED lines=13> */
.L_x_1638:
[----:B------:R-:W-:Y:S05]  /*4c00*/  BSYNC.RECONVERGENT B2 ;  /* 0x0000000000027941 */ /* 0x000fea0003800200 */
.L_x_1637:
        /* <DEDUP_REMOVED lines=38> */
[----:B------:R-:W-:-:S05]  /*4e70*/  IMAD.WIDE.U32 R36, R38, -0x2daee0ad, RZ ;  /* 0xd2511f5326247825 */ /* 0x000fca00078e00ff */
[----:B------:R-:W-:Y:S02]  /*4e80*/  LOP3.LUT R45, R64, UR30, R37, 0x96, !PT ;  /* 0x0000001e402d7c12 */ /* 0x000fe4000f8e9625 */
[----:B------:R-:W-:Y:S01]  /*4e90*/  MOV R37, R6 ;  /* 0x0000000600257202 */ /* 0x000fe20000000f00 */
[----:B------:R-:W-:Y:S02]  /*4ea0*/  IMAD.MOV.U32 R6, RZ, RZ, R36 ;  /* 0x000000ffff067224 */ /* 0x000fe400078e0024 */
[----:B------:R-:W-:-:S07]  /*4eb0*/  HFMA2 R36, -RZ, RZ, 0, 0 ;  /* 0x00000000ff247431 */ /* 0x000fce00000001ff */
.L_x_1635:
[----:B------:R-:W-:Y:S05]  /*4ec0*/  BSYNC.RECONVERGENT B1 ;  /* 0x0000000000017941 */ /* 0x000fea0003800200 */
.L_x_1634:
        /* <DEDUP_REMOVED lines=24> */
.L_x_1642:
        /* <DEDUP_REMOVED lines=13> */
.L_x_1644:
[----:B------:R-:W-:Y:S05]  /*5120*/  BSYNC.RECONVERGENT B2 ;  /* 0x0000000000027941 */ /* 0x000fea0003800200 */
.L_x_1643:
        /* <DEDUP_REMOVED lines=38> */
[----:B------:R-:W-:-:S04]  /*5390*/  IMAD.WIDE.U32 R36, R39, -0x2daee0ad, RZ ;  /* 0xd2511f5327247825 */ /* 0x000fc800078e00ff */
[----:B------:R-:W-:Y:S01]  /*53a0*/  IMAD.MOV.U32 R39, RZ, RZ, R36 ;  /* 0x000000ffff277224 */ /* 0x000fe200078e0024 */
[----:B------:R-:W-:Y:S01]  /*53b0*/  LOP3.LUT R45, R38, UR30, R37, 0x96, !PT ;  /* 0x0000001e262d7c12 */ /* 0x000fe2000f8e9625 */
[----:B------:R-:W-:Y:S01]  /*53c0*/  IMAD.MOV.U32 R37, RZ, RZ, RZ ;  /* 0x000000ffff257224 */ /* 0x000fe200078e00ff */
[----:B------:R-:W-:-:S07]  /*53d0*/  MOV R38, R6 ;  /* 0x0000000600267202 */ /* 0x000fce0000000f00 */
.L_x_1641:
[----:B------:R-:W-:Y:S05]  /*53e0*/  BSYNC.RECONVERGENT B1 ;  /* 0x0000000000017941 */ /* 0x000fea0003800200 */
.L_x_1640:
[----:B------:R-:W-:Y:S01]  /*53f0*/  I2FP.F32.U32 R43, R38 ;  /* 0x00000026002b7245 */ /* 0x000fe20000201000 */
[----:B------:R-:W-:Y:S01]  /*5400*/  @P1 IMAD.U32 R47, R35, 0x10000, RZ ;  /* 0x00010000232f1824 */ /* 0x000fe200078e00ff */
[----:B------:R-:W-:Y:S02]  /*5410*/  SHF.L.U32 R6, R31, 0x10, RZ ;  /* 0x000000101f067819 */ /* 0x000fe400000006ff */
[----:B------:R-:W-:Y:S01]  /*5420*/  @P1 MOV R36, R37 ;  /* 0x0000002500241202 */ /* 0x000fe20000000f00 */
[----:B------:R-:W-:Y:S01]  /*5430*/  FFMA.FTZ R43, R43, R58, 1.1641532182693481445e-10 ;  /* 0x2f0000002b2b7423 */ /* 0x000fe2000001003a */
[----:B------:R-:W-:Y:S02]  /*5440*/  @!P1 IMAD.MOV.U32 R36, RZ, RZ, R37 ;  /* 0x000000ffff249224 */ /* 0x000fe400078e0025 */
[----:B------:R-:W-:Y:S02]  /*5450*/  FMUL.FTZ R6, R6, R59 ;  /* 0x0000003b06067220 */ /* 0x000fe40000410000 */
[----:B------:R-:W-:-:S04]  /*5460*/  FSETP.GTU.FTZ.AND P5, PT, R43, R60, PT ;  /* 0x0000003c2b00720b */ /* 0x000fc80003fbc000 */
        /* <DEDUP_REMOVED lines=8> */
.L_x_1639:
[----:B------:R-:W-:-:S05]  /*54f0*/  @P1 SHF.L.U32 R38, R35, 0x10, RZ ;  /* 0x0000001023261819 */ /* 0x000fca00000006ff */
[----:B------:R-:W-:-:S07]  /*5500*/  @P1 FADD.FTZ R57, R57, R38 ;  /* 0x0000002639391221 */ /* 0x000fce0000010000 */
.L_x_1645:
        /* <DEDUP_REMOVED lines=13> */
.L_x_1648:
        /* <DEDUP_REMOVED lines=13> */
.L_x_1650:
[----:B------:R-:W-:Y:S05]  /*56b0*/  BSYNC.RECONVERGENT B2 ;  /* 0x0000000000027941 */ /* 0x000fea0003800200 */
.L_x_1649:
        /* <DEDUP_REMOVED lines=35> */
[----:B------:R-:W-:-:S04]  /*58f0*/  IMAD.MOV.U32 R47, RZ, RZ, RZ ;  /* 0x000000ffff2f7224 */ /* 0x000fc800078e00ff */
[----:B------:R-:W-:-:S05]  /*5900*/  IMAD.WIDE.U32 R36, R36, -0x2daee0ad, RZ ;  /* 0xd2511f5324247825 */ /* 0x000fca00078e00ff */
[----:B------:R-:W-:Y:S01]  /*5910*/  LOP3.LUT R45, R38, UR30, R37, 0x96, !PT ;  /* 0x0000001e262d7c12 */ /* 0x000fe2000f8e9625 */
[----:B------:R-:W-:-:S04]  /*5920*/  IMAD.WIDE.U32 R38, R39, -0x326172a9, RZ ;  /* 0xcd9e8d5727267825 */ /* 0x000fc800078e00ff */
[----:B------:R-:W-:Y:S01]  /*5930*/  IMAD.MOV.U32 R37, RZ, RZ, R6 ;  /* 0x000000ffff257224 */ /* 0x000fe200078e0006 */
[----:B------:R-:W-:Y:S02]  /*5940*/  LOP3.LUT R46, R46, UR29, R39, 0x96, !PT ;  /* 0x0000001d2e2e7c12 */ /* 0x000fe4000f8e9627 */
[----:B------:R-:W-:Y:S02]  /*5950*/  MOV R48, R38 ;  /* 0x0000002600307202 */ /* 0x000fe40000000f00 */
[----:B------:R-:W-:-:S07]  /*5960*/  MOV R6, R36 ;  /* 0x0000002400067202 */ /* 0x000fce0000000f00 */
.L_x_1647:
[----:B------:R-:W-:Y:S05]  /*5970*/  BSYNC.RECONVERGENT B1 ;  /* 0x0000000000017941 */ /* 0x000fea0003800200 */
.L_x_1646:
        /* <DEDUP_REMOVED lines=23> */
.L_x_1654:
        /* <DEDUP_REMOVED lines=15> */
.L_x_1656:
[----:B------:R-:W-:Y:S05]  /*5be0*/  BSYNC.RECONVERGENT B2 ;  /* 0x0000000000027941 */ /* 0x000fea0003800200 */
.L_x_1655:
        /* <DEDUP_REMOVED lines=35> */
[----:B------:R-:W-:-:S04]  /*5e20*/  IMAD.WIDE.U32 R36, R37, -0x326172a9, RZ ;  /* 0xcd9e8d5725247825 */ /* 0x000fc800078e00ff */
[----:B------:R-:W-:Y:S01]  /*5e30*/  IMAD.MOV.U32 R48, RZ, RZ, R36 ;  /* 0x000000ffff307224 */ /* 0x000fe200078e0024 */
[----:B------:R-:W-:Y:S01]  /*5e40*/  LOP3.LUT R46, R46, UR29, R37, 0x96, !PT ;  /* 0x0000001d2e2e7c12 */ /* 0x000fe2000f8e9625 */
[----:B------:R-:W-:-:S05]  /*5e50*/  IMAD.WIDE.U32 R36, R39, -0x2daee0ad, RZ ;  /* 0xd2511f5327247825 */ /* 0x000fca00078e00ff */
[----:B------:R-:W-:Y:S01]  /*5e60*/  LOP3.LUT R45, R38, UR30, R37, 0x96, !PT ;  /* 0x0000001e262d7c12 */ /* 0x000fe2000f8e9625 */
[----:B------:R-:W-:Y:S01]  /*5e70*/  IMAD.MOV.U32 R37, RZ, RZ, RZ ;  /* 0x000000ffff257224 */ /* 0x000fe200078e00ff */
[----:B------:R-:W-:-:S07]  /*5e80*/  MOV R38, R6 ;  /* 0x0000000600267202 */ /* 0x000fce0000000f00 */
.L_x_1653:
[----:B------:R-:W-:Y:S05]  /*5e90*/  BSYNC.RECONVERGENT B1 ;  /* 0x0000000000017941 */ /* 0x000fea0003800200 */
.L_x_1652:
        /* <DEDUP_REMOVED lines=18> */
.L_x_1651:
[----:B------:R-:W-:-:S04]  /*5fc0*/  @P1 PRMT R36, R35, 0x7632, R36 ;  /* 0x0000763223241816 */ /* 0x000fc80000000024 */
[----:B------:R-:W-:-:S05]  /*5fd0*/  @P1 SHF.L.U32 R37, R36, 0x10, RZ ;  /* 0x0000001024251819 */ /* 0x000fca00000006ff */
[----:B------:R-:W-:-:S07]  /*5fe0*/  @P1 FADD.FTZ R64, R64, R37 ;  /* 0x0000002540401221 */ /* 0x000fce0000010000 */
.L_x_1657:
        /* <DEDUP_REMOVED lines=43> */
.L_x_1658:
        /* <DEDUP_REMOVED lines=48> */
.L_x_1672:
        /* <DEDUP_REMOVED lines=8> */
[----:B------:R-:W2:Y:S02]  /*6620*/  MUFU.RSQ R59, R38 ;  /* 0x00000026003b7308 */ /* 0x000ea40000001400 */
[C---:B------:R-:W-:Y:S01]  /*6630*/  FADD.FTZ R64, -R53.reuse, R64 ;  /* 0x0000004035407221 */ /* 0x040fe20000010100 */
[C---:B0-----:R-:W-:Y:S01]  /*6640*/  FADD.FTZ R54, -R53.reuse, R57 ;  /* 0x0000003935367221 */ /* 0x041fe20000010100 */
[C---:B------:R-:W-:Y:S01]  /*6650*/  FADD.FTZ R62, -R53.reuse, R56 ;  /* 0x00000038353e7221 */ /* 0x040fe20000010100 */
[C---:B------:R-:W-:Y:S01]  /*6660*/  FADD.FTZ R60, -R53.reuse, R51 ;  /* 0x00000033353c7221 */ /* 0x040fe20000010100 */
[C---:B------:R-:W-:Y:S01]  /*6670*/  FADD.FTZ R58, -R53.reuse, R49 ;  /* 0x00000031353a7221 */ /* 0x040fe20000010100 */
[----:B------:R-:W-:Y:S01]  /*6680*/  FADD.FTZ R50, -R53, R50 ;  /* 0x0000003235327221 */ /* 0x000fe20000010100 */
[----:B-1----:R-:W-:-:S04]  /*6690*/  @!P2 IMAD.WIDE R36, R11, 0x4, R36 ;  /* 0x000000040b24a825 */ /* 0x002fc800078e0224 */
[C---:B--2---:R-:W-:Y:S01]  /*66a0*/  FMUL.FTZ R64, R59.reuse, R64 ;  /* 0x000000403b407220 */ /* 0x044fe20000410000 */
[C---:B------:R-:W-:Y:S01]  /*66b0*/  FMUL.FTZ R57, R59.reuse, R54 ;  /* 0x000000363b397220 */ /* 0x040fe20000410000 */
[C---:B------:R-:W-:Y:S01]  /*66c0*/  FMUL.FTZ R51, R59.reuse, R62 ;  /* 0x0000003e3b337220 */ /* 0x040fe20000410000 */
[----:B------:R-:W-:Y:S01]  /*66d0*/  FMUL.FTZ R49, R59, R60 ;  /* 0x0000003c3b317220 */ /* 0x000fe20000410000 */
[----:B------:R-:W-:Y:S01]  /*66e0*/  FFMA.FTZ R38, R27, R64, R19 ;  /* 0x000000401b267223 */ /* 0x000fe20000010013 */
[----:B------:R0:W-:Y:S01]  /*66f0*/  @!P2 STG.E desc[UR8][R36.64], R39 ;  /* 0x000000272400a986 */ /* 0x0001e2000c101908 */
[----:B------:R-:W-:Y:S01]  /*6700*/  FFMA.FTZ R57, R26, R57, R18 ;  /* 0x000000391a397223 */ /* 0x000fe20000010012 */
[----:B------:R-:W-:Y:S02]  /*6710*/  FADD.FTZ R64, -R53, R55 ;  /* 0x0000003735407221 */ /* 0x000fe40000010100 */
[----:B------:R-:W1:Y:S02]  /*6720*/  @!P2 LDC.64 R54, c[0x0][0x3c8] ;  /* 0x0000f200ff36ab82 */ /* 0x000e640000000a00 */
[----:B------:R-:W-:-:S04]  /*6730*/  FMUL.FTZ R64, R59, R64 ;  /* 0x000000403b407220 */ /* 0x000fc80000410000 */
[----:B------:R-:W-:Y:S01]  /*6740*/  FFMA.FTZ R64, R25, R64, R17 ;  /* 0x0000004019407223 */ /* 0x000fe20000010011 */
[----:B0-----:R-:W-:Y:S01]  /*6750*/  FADD.FTZ R36, -R53, R52 ;  /* 0x0000003435247221 */ /* 0x001fe20000010100 */
[----:B------:R-:W-:Y:S01]  /*6760*/  F2FP.BF16.F32.PACK_AB R39, R38, R57 ;  /* 0x000000392627723e */ /* 0x000fe200000010ff */
[----:B------:R-:W0:Y:S01]  /*6770*/  LDC.64 R52, c[0x0][0x428] ;  /* 0x00010a00ff347b82 */ /* 0x000e220000000a00 */
[C---:B------:R-:W-:Y:S01]  /*6780*/  FMUL.FTZ R38, R59.reuse, R50 ;  /* 0x000000323b267220 */ /* 0x040fe20000410000 */
[----:B------:R-:W-:Y:S01]  /*6790*/  FFMA.FTZ R57, R24, R51, R16 ;  /* 0x0000003318397223 */ /* 0x000fe20000010010 */
[C---:B------:R-:W-:Y:S01]  /*67a0*/  FMUL.FTZ R37, R59.reuse, R58 ;  /* 0x0000003a3b257220 */ /* 0x040fe20000410000 */
[----:B------:R-:W-:-:S03]  /*67b0*/  FMUL.FTZ R56, R59, R36 ;  /* 0x000000243b387220 */ /* 0x000fc60000410000 */
[----:B------:R-:W-:Y:S01]  /*67c0*/  FFMA.FTZ R36, R20, R37, R12 ;  /* 0x0000002514247223 */ /* 0x000fe2000001000c */
[----:B------:R-:W2:Y:S01]  /*67d0*/  LDC.64 R50, c[0x0][0x380] ;  /* 0x0000e000ff327b82 */ /* 0x000ea20000000a00 */
[----:B------:R-:W-:Y:S01]  /*67e0*/  FFMA.FTZ R37, R22, R49, R14 ;  /* 0x0000003116257223 */ /* 0x000fe2000001000e */
[----:B------:R-:W-:Y:S01]  /*67f0*/  FFMA.FTZ R56, R23, R56, R15 ;  /* 0x0000003817387223 */ /* 0x000fe2000001000f */
[----:B------:R-:W-:Y:S01]  /*6800*/  FFMA.FTZ R49, R21, R38, R13 ;  /* 0x0000002615317223 */ /* 0x000fe2000001000d */
[----:B------:R-:W-:Y:S01]  /*6810*/  F2FP.BF16.F32.PACK_AB R38, R64, R57 ;  /* 0x000000394026723e */ /* 0x000fe200000010ff */
[----:B-1----:R-:W-:Y:S02]  /*6820*/  @!P2 IMAD.WIDE R54, R11, 0x4, R54 ;  /* 0x000000040b36a825 */ /* 0x002fe400078e0236 */
[----:B------:R-:W-:Y:S02]  /*6830*/  F2FP.BF16.F32.PACK_AB R37, R56, R37 ;  /* 0x000000253825723e */ /* 0x000fe400000010ff */
[----:B------:R-:W-:Y:S01]  /*6840*/  F2FP.BF16.F32.PACK_AB R36, R49, R36 ;  /* 0x000000243124723e */ /* 0x000fe200000010ff */
[----:B------:R1:W-:Y:S01]  /*6850*/  @!P2 STG.E desc[UR8][R54.64], R59 ;  /* 0x0000003b3600a986 */ /* 0x0003e2000c101908 */
[----:B0-----:R-:W-:-:S05]  /*6860*/  IMAD.WIDE.U32 R52, R4, 0x10, R52 ;  /* 0x0000001004347825 */ /* 0x001fca00078e0034 */
[----:B------:R1:W-:Y:S01]  /*6870*/  STG.E.128 desc[UR8][R52.64], R36 ;  /* 0x0000002434007986 */ /* 0x0003e2000c101d08 */
[----:B--2---:R-:W-:-:S05]  /*6880*/  IMAD R11, R50, 0x4, R11 ;  /* 0x00000004320b7824 */ /* 0x004fca00078e020b */
[----:B------:R-:W-:-:S13]  /*6890*/  ISETP.GE.AND P1, PT, R11, R51, PT ;  /* 0x000000330b00720c */ /* 0x000fda0003f26270 */
[----:B-1----:R-:W-:Y:S05]  /*68a0*/  @!P1 BRA `(.L_x_1660) ;  /* 0xffffff9c00f49947 */ /* 0x002fea000383ffff */
[----:B------:R-:W-:Y:S05]  /*68b0*/  BSYNC B0 ;  /* 0x0000000000007941 */ /* 0x000fea0003800000 */
.L_x_1561:
[----:B------:R-:W-:Y:S05]  /*68c0*/  EXIT ;  /* 0x000000000000794d */ /* 0x000fea0003800000 */
.L_x_1659:
        /* <DEDUP_REMOVED lines=8> */
.L_x_1662:
[----:B------:R-:W-:Y:S05]  /*6950*/  BSYNC B1 ;  /* 0x0000000000017941 */ /* 0x000fea0003800000 */
.L_x_1661:
        /* <DEDUP_REMOVED lines=9> */
.L_x_1663:
[----:B------:R-:W-:Y:S02]  /*69f0*/  IMAD.MOV.U32 R62, RZ, RZ, 0x4 ;  /* 0x00000004ff3e7424 */ /* 0x000fe400078e00ff */
[----:B------:R-:W-:-:S04]  /*6a00*/  IMAD.MOV.U32 R37, RZ, RZ, R61 ;  /* 0x000000ffff257224 */ /* 0x000fc800078e003d */
[----:B------:R-:W-:-:S05]  /*6a10*/  FADD.FTZ R53, R38, R37 ;  /* 0x0000002526357221 */ /* 0x000fca0000010000 */
[----:B------:R-:W-:-:S07]  /*6a20*/  MOV R63, R53 ;  /* 0x00000035003f7202 */ /* 0x000fce0000000f00 */
[----:B------:R-:W-:Y:S05]  /*6a30*/  WARPSYNC.COLLECTIVE R60, `(.L_x_1664) ;  /* 0x000000003c087348 */ /* 0x000fea0003c00000 */
[----:B------:R0:W1:Y:S02]  /*6a40*/  SHFL.BFLY P1, R61, R63, R62, R65 ;  /* 0x0c00003e3f3d7389 */ /* 0x0000640000020041 */
[----:B01----:R-:W-:Y:S05]  /*6a50*/  ENDCOLLECTIVE ;  /* 0x000000000000791b */ /* 0x003fea0003800000 */
.L_x_1664:
[----:B------:R-:W-:Y:S01]  /*6a60*/  HFMA2 R62, -RZ, RZ, 0, 4.76837158203125e-07 ;  /* 0x00000008ff3e7431 */ /* 0x000fe200000001ff */
[----:B------:R-:W-:-:S05]  /*6a70*/  MOV R54, R61 ;  /* 0x0000003d00367202 */ /* 0x000fca0000000f00 */
[----:B------:R-:W-:-:S04]  /*6a80*/  FADD.FTZ R54, R53, R54 ;  /* 0x0000003635367221 */ /* 0x000fc80000010000 */
[----:B------:R-:W-:-:S07]  /*6a90*/  IMAD.MOV.U32 R63, RZ, RZ, R54 ;  /* 0x000000ffff3f7224 */ /* 0x000fce00078e0036 */
[----:B------:R-:W-:Y:S05]  /*6aa0*/  WARPSYNC.COLLECTIVE R60, `(.L_x_1665) ;  /* 0x000000003c087348 */ /* 0x000fea0003c00000 */
[----:B------:R0:W1:Y:S02]  /*6ab0*/  SHFL.BFLY P1, R61, R63, R62, R65 ;  /* 0x0c00003e3f3d7389 */ /* 0x0000640000020041 */
[----:B01----:R-:W-:Y:S05]  /*6ac0*/  ENDCOLLECTIVE ;  /* 0x000000000000791b */ /* 0x003fea0003800000 */
.L_x_1665:
        /* <DEDUP_REMOVED lines=8> */
.L_x_1666:
        /* <DEDUP_REMOVED lines=24> */
.L_x_1667:
[----:B------:R-:W-:Y:S02]  /*6cd0*/  IMAD.MOV.U32 R62, RZ, RZ, 0x2 ;  /* 0x00000002ff3e7424 */ /* 0x000fe400078e00ff */
[----:B------:R-:W-:-:S04]  /*6ce0*/  IMAD.MOV.U32 R53, RZ, RZ, R61 ;  /* 0x000000ffff357224 */ /* 0x000fc800078e003d */
[----:B------:R-:W-:-:S05]  /*6cf0*/  FADD.FTZ R53, R36, R53 ;  /* 0x0000003524357221 */ /* 0x000fca0000010000 */
[----:B------:R-:W-:-:S07]  /*6d00*/  MOV R63, R53 ;  /* 0x00000035003f7202 */ /* 0x000fce0000000f00 */
[----:B------:R-:W-:Y:S05]  /*6d10*/  WARPSYNC.COLLECTIVE R60, `(.L_x_1668) ;  /* 0x000000003c087348 */ /* 0x000fea0003c00000 */
[----:B------:R0:W1:Y:S02]  /*6d20*/  SHFL.BFLY P1, R61, R63, R62, R65 ;  /* 0x0c00003e3f3d7389 */ /* 0x0000640000020041 */
[----:B01----:R-:W-:Y:S05]  /*6d30*/  ENDCOLLECTIVE ;  /* 0x000000000000791b */ /* 0x003fea0003800000 */
.L_x_1668:
[----:B------:R-:W-:Y:S01]  /*6d40*/  HFMA2 R62, -RZ, RZ, 0, 2.384185791015625e-07 ;  /* 0x00000004ff3e7431 */ /* 0x000fe200000001ff */
[----:B------:R-:W-:-:S05]  /*6d50*/  MOV R38, R61 ;  /* 0x0000003d00267202 */ /* 0x000fca0000000f00 */
[----:B------:R-:W-:-:S04]  /*6d60*/  FADD.FTZ R38, R53, R38 ;  /* 0x0000002635267221 */ /* 0x000fc80000010000 */
[----:B------:R-:W-:-:S07]  /*6d70*/  IMAD.MOV.U32 R63, RZ, RZ, R38 ;  /* 0x000000ffff3f7224 */ /* 0x000fce00078e0026 */
[----:B------:R-:W-:Y:S05]  /*6d80*/  WARPSYNC.COLLECTIVE R60, `(.L_x_1669) ;  /* 0x000000003c087348 */ /* 0x000fea0003c00000 */
[----:B------:R0:W1:Y:S02]  /*6d90*/  SHFL.BFLY P1, R61, R63, R62, R65 ;  /* 0x0c00003e3f3d7389 */ /* 0x0000640000020041 */
[----:B01----:R-:W-:Y:S05]  /*6da0*/  ENDCOLLECTIVE ;  /* 0x000000000000791b */ /* 0x003fea0003800000 */
.L_x_1669:
[----:B------:R-:W-:Y:S02]  /*6db0*/  IMAD.MOV.U32 R62, RZ, RZ, 0x8 ;  /* 0x00000008ff3e7424 */ /* 0x000fe400078e00ff */
[----:B------:R-:W-:-:S04]  /*6dc0*/  IMAD.MOV.U32 R59, RZ, RZ, R61 ;  /* 0x000000ffff3b7224 */ /* 0x000fc800078e003d */
[----:B------:R-:W-:-:S05]  /*6dd0*/  FADD.FTZ R59, R38, R59 ;  /* 0x0000003b263b7221 */ /* 0x000fca0000010000 */
[----:B------:R-:W-:-:S07]  /*6de0*/  MOV R63, R59 ;  /* 0x0000003b003f7202 */ /* 0x000fce0000000f00 */
[----:B------:R-:W-:Y:S05]  /*6df0*/  WARPSYNC.COLLECTIVE R60, `(.L_x_1670) ;  /* 0x000000003c087348 */ /* 0x000fea0003c00000 */
[----:B------:R0:W1:Y:S02]  /*6e00*/  SHFL.BFLY P1, R61, R63, R62, R65 ;  /* 0x0c00003e3f3d7389 */ /* 0x0000640000020041 */
[----:B01----:R-:W-:Y:S05]  /*6e10*/  ENDCOLLECTIVE ;  /* 0x000000000000791b */ /* 0x003fea0003800000 */
.L_x_1670:
[----:B------:R-:W-:Y:S01]  /*6e20*/  HFMA2 R62, -RZ, RZ, 0, 9.5367431640625e-07 ;  /* 0x00000010ff3e7431 */ /* 0x000fe200000001ff */
[----:B------:R-:W-:-:S05]  /*6e30*/  MOV R54, R61 ;  /* 0x0000003d00367202 */ /* 0x000fca0000000f00 */
[----:B------:R-:W-:-:S04]  /*6e40*/  FADD.FTZ R54, R59, R54 ;  /* 0x000000363b367221 */ /* 0x000fc80000010000 */
[----:B------:R-:W-:-:S07]  /*6e50*/  IMAD.MOV.U32 R63, RZ, RZ, R54 ;  /* 0x000000ffff3f7224 */ /* 0x000fce00078e0036 */
[----:B------:R-:W-:Y:S05]  /*6e60*/  WARPSYNC.COLLECTIVE R60, `(.L_x_1671) ;  /* 0x000000003c087348 */ /* 0x000fea0003c00000 */
[----:B------:R0:W1:Y:S02]  /*6e70*/  SHFL.BFLY P1, R61, R63, R62, R65 ;  /* 0x0c00003e3f3d7389 */ /* 0x0000640000020041 */
[----:B01----:R-:W-:Y:S05]  /*6e80*/  ENDCOLLECTIVE ;  /* 0x000000000000791b */ /* 0x003fea0003800000 */
.L_x_1671:
[----:B------:R-:W-:Y:S05]  /*6e90*/  BRA `(.L_x_1672) ;  /* 0xfffffff400c07947 */ /* 0x000fea000383ffff */
.L_x_1673:
        /* <DEDUP_REMOVED lines=14> */
.L_x_5938:


//--------------------- .text._ZN10layer_norm31ln_parallel_residual_fwd_kernelINS_13Kernel_traitsI13__nv_bfloat16S2_fS2_fjLj256ELj1ELj4ELj1ELj16ENS_18Kernel_traits_baseILj256ES2_S2_fS2_fjLj128EEEEELb0ELb0ELb0EEEvNS_9FwdParamsE --------------------------
	.section	.text._ZN10layer_norm31ln_parallel_residual_fwd_kernelINS_13Kernel_traitsI13__nv_bfloat16S2_fS2_fjLj256ELj1ELj4ELj1ELj16ENS_18Kernel_traits_baseILj256ES2_S2_fS2_fjLj128EEEEELb0ELb0ELb0EEEvNS_9FwdParamsE,"ax",@progbits
	.align	128
        .global         _ZN10layer_norm31ln_parallel_residual_fwd_kernelINS_13Kernel_traitsI13__nv_bfloat16S2_fS2_fjLj256ELj1ELj4ELj1ELj16ENS_18Kernel_traits_baseILj256ES2_S2_fS2_fjLj128EEEEELb0ELb0ELb0EEEvNS_9FwdParamsE
        .type           _ZN10layer_norm31ln_parallel_residual_fwd_kernelINS_13Kernel_traitsI13__nv_bfloat16S2_fS2_fjLj256ELj1ELj4ELj1ELj16ENS_18Kernel_traits_baseILj256ES2_S2_fS2_fjLj128EEEEELb0ELb0ELb0EEEvNS_9FwdParamsE,@function
        .size           _ZN10layer_norm31ln_parallel_residual_fwd_kernelINS_13Kernel_traitsI13__nv_bfloat16S2_fS2_fjLj256ELj1ELj4ELj1ELj16ENS_18Kernel_traits_baseILj256ES2_S2_fS2_fjLj128EEEEELb0ELb0ELb0EEEvNS_9FwdParamsE,(.L_x_5939 - _ZN10layer_norm31ln_parallel_residual_fwd_kernelINS_13Kernel_traitsI13__nv_bfloat16S2_fS2_fjLj256ELj1ELj4ELj1ELj16ENS_18Kernel_traits_baseILj256ES2_S2_fS2_fjLj128EEEEELb0ELb0ELb0EEEvNS_9FwdParamsE)
        .other          _ZN10layer_norm31ln_parallel_residual_fwd_kernelINS_13Kernel_traitsI13__nv_bfloat16S2_fS2_fjLj256ELj1ELj4ELj1ELj16ENS_18Kernel_traits_baseILj256ES2_S2_fS2_fjLj128EEEEELb0ELb0ELb0EEEvNS_9FwdParamsE,@"STO_CUDA_ENTRY STV_DEFAULT"
_ZN10layer_norm31ln_parallel_residual_fwd_kernelINS_13Kernel_traitsI13__nv_bfloat16S2_fS2_fjLj256ELj1ELj4ELj1ELj16ENS_18Kernel_traits_baseILj256ES2_S2_fS2_fjLj128EEEEELb0ELb0ELb0EEEvNS_9FwdParamsE:
.text._ZN10layer_norm31ln_parallel_residual_fwd_kernelINS_13Kernel_traitsI13__nv_bfloat16S2_fS2_fjLj256ELj1ELj4ELj1ELj16ENS_18Kernel_traits_baseILj256ES2_S2_fS2_fjLj128EEEEELb0ELb0ELb0EEEvNS_9FwdParamsE:
        /* <DEDUP_REMOVED lines=38> */
.L_x_1675:
[----:B------:R-:W-:Y:S05]  /*0260*/  BSYNC.RECONVERGENT B0 ;  /* 0x0000000000007941 */ /* 0x000fea0003800200 */
.L_x_1674:
[----:B------:R-:W1:Y:S02]  /*0270*/  LDCU UR4, c[0x0][0x384] ;  /* 0x00007080ff0477ac */ /* 0x000e640008000800 */
[----:B-1----:R-:W-:-:S13]  /*0280*/  ISETP.GE.AND P0, PT, R42, UR4, PT ;  /* 0x000000042a007c0c */ /* 0x002fda000bf06270 */
[----:B------:R-:W-:Y:S05]  /*0290*/  @P0 EXIT ;  /* 0x000000000000094d */ /* 0x000fea0003800000 */
[----:B------:R-:W1:Y:S01]  /*02a0*/  LDCU.U8 UR4, c[0x0][0x410] ;  /* 0x00008200ff0477ac */ /* 0x000e620008000000 */
[----:B-----5:R-:W-:Y:S02]  /*02b0*/  PRMT R60, R8, 0x7632, R60 ;  /* 0x00007632083c7816 */ /* 0x020fe4000000003c */
[----:B------:R-:W-:Y:S01]  /*02c0*/  PRMT R59, R12, 0x7632, R59 ;  /* 0x000076320c3b7816 */ /* 0x000fe2000000003b */
[----:B------:R-:W2:Y:S01]  /*02d0*/  LDCU UR12, c[0x0][0x388] ;  /* 0x00007100ff0c77ac */ /* 0x000ea20008000800 */
[----:B------:R-:W-:Y:S02]  /*02e0*/  PRMT R58, R9, 0x7632, R58 ;  /* 0x00007632093a7816 */ /* 0x000fe4000000003a */
[----:B------:R-:W-:Y:S01]  /*02f0*/  PRMT R57, R13, 0x7632, R57 ;  /* 0x000076320d397816 */ /* 0x000fe20000000039 */
[----:B------:R-:W3:Y:S01]  /*0300*/  LDCU UR5, c[0x0][0x448] ;  /* 0x00008900ff0577ac */ /* 0x000ee20008000800 */
[----:B------:R-:W-:Y:S02]  /*0310*/  PRMT R56, R10, 0x7632, R56 ;  /* 0x000076320a387816 */ /* 0x000fe40000000038 */
[----:B------:R-:W-:Y:S01]  /*0320*/  PRMT R55, R14, 0x7632, R55 ;  /* 0x000076320e377816 */ /* 0x000fe20000000037 */
[----:B------:R-:W4:Y:S01]  /*0330*/  LDCU.64 UR8, c[0x0][0x398] ;  /* 0x00007300ff0877ac */ /* 0x000f220008000a00 */
[----:B------:R-:W-:-:S02]  /*0340*/  PRMT R54, R11, 0x7632, R54 ;  /* 0x000076320b367816 */ /* 0x000fc40000000036 */
[----:B------:R-:W-:Y:S01]  /*0350*/  PRMT R53, R15, 0x7632, R53 ;  /* 0x000076320f357816 */ /* 0x000fe20000000035 */
[----:B------:R-:W0:Y:S01]  /*0360*/  LDCU.64 UR10, c[0x0][0x3a0] ;  /* 0x00007400ff0a77ac */ /* 0x000e220008000a00 */
[----:B-1----:R-:W-:-:S13]  /*0370*/  ISETP.NE.AND P3, PT, RZ, UR4, PT ;  /* 0x00000004ff007c0c */ /* 0x002fda000bf65270 */
.L_x_1685:
[----:B--2---:R-:W-:Y:S01]  /*0380*/  IMAD R0, R42, UR12, RZ ;  /* 0x0000000c2a007c24 */ /* 0x004fe2000f8e02ff */
[----:B------:R-:W-:Y:S04]  /*0390*/  BSSY.RECONVERGENT B0, `(.L_x_1676) ;  /* 0x000008b000007945 */ /* 0x000fe80003800200 */
[----:B0-----:R-:W-:-:S04]  /*03a0*/  SHF.R.S32.HI R3, RZ, 0x1f, R0 ;  /* 0x0000001fff037819 */ /* 0x001fc80000011400 */
[----:B------:R-:W-:-:S04]  /*03b0*/  LEA.HI R3, R3, R0, RZ, 0x3 ;  /* 0x0000000003037211 */ /* 0x000fc800078f18ff */
[----:B------:R-:W-:Y:S01]  /*03c0*/  LEA.HI.SX32 R61, R3, R52, 0x1d ;  /* 0x00000034033d7211 */ /* 0x000fe200078feaff */
[----:B------:R-:W-:Y:S06]  /*03d0*/  @P2 BRA `(.L_x_1677) ;  /* 0x0000000800182947 */ /* 0x000fec0003800000 */
[----:B----4-:R-:W-:Y:S01]  /*03e0*/  ISETP.NE.U32.AND P0, PT, RZ, UR8, PT ;  /* 0x00000008ff007c0c */ /* 0x010fe2000bf05070 */
        /* <DEDUP_REMOVED lines=11> */
[----:B------:R0:W5:Y:S04]  /*04a0*/  @P1 LDG.E.128 R16, desc[UR6][R24.64] ;  /* 0x0000000618101981 */ /* 0x000168000c1e1d00 */
[----:B------:R0:W5:Y:S01]  /*04b0*/  @P1 LDG.E.128 R20, desc[UR6][R24.64+0x10] ;  /* 0x0000100618141981 */ /* 0x000162000c1e1d00 */
[----:B------:R-:W-:-:S04]  /*04c0*/  UISETP.NE.U32.AND UP0, UPT, UR8, URZ, UPT ;  /* 0x000000ff0800728c */ /* 0x000fc8000bf05070 */
[----:B------:R-:W-:-:S09]  /*04d0*/  UISETP.NE.AND.EX UP0, UPT, UR9, URZ, UPT, UP0 ;  /* 0x000000ff0900728c */ /* 0x000fd2000bf05300 */
[----:B0-----:R-:W-:Y:S05]  /*04e0*/  BRA.U UP0, `(.L_x_1678) ;  /* 0x0000000100947547 */ /* 0x001fea000b800000 */
[----:B------:R-:W-:-:S04]  /*04f0*/  UISETP.NE.U32.AND UP0, UPT, UR10, URZ, UPT ;  /* 0x000000ff0a00728c */ /* 0x000fc8000bf05070 */
[----:B------:R-:W-:-:S09]  /*0500*/  UISETP.NE.AND.EX UP0, UPT, UR11, URZ, UPT, UP0 ;  /* 0x000000ff0b00728c */ /* 0x000fd2000bf05300 */
[----:B------:R-:W-:Y:S05]  /*0510*/  BRA.U UP0, `(.L_x_1679) ;  /* 0x0000000100347547 */ /* 0x000fea000b800000 */
[----:B-----5:R-:W-:Y:S02]  /*0520*/  PRMT R27, R29, 0x7632, R27 ;  /* 0x000076321d1b7816 */ /* 0x020fe4000000001b */
[----:B------:R-:W-:Y:S02]  /*0530*/  PRMT R25, R28, 0x7632, R25 ;  /* 0x000076321c197816 */ /* 0x000fe40000000019 */
[----:B------:R-:W-:Y:S01]  /*0540*/  PRMT R0, R30, 0x7632, R0 ;  /* 0x000076321e007816 */ /* 0x000fe20000000000 */
[----:B------:R-:W-:Y:S01]  /*0550*/  IMAD.U32 R27, R27, 0x10000, RZ ;  /* 0x000100001b1b7824 */ /* 0x000fe200078e00ff */
        /* <DEDUP_REMOVED lines=8> */
[----:B------:R-:W-:Y:S06]  /*05e0*/  BRA `(.L_x_1680) ;  /* 0x0000000400847947 */ /* 0x000fec0003800000 */
.L_x_1679:
[C---:B-----5:R-:W-:Y:S01]  /*05f0*/  PRMT R0, R28.reuse, 0x7632, R0 ;  /* 0x000076321c007816 */ /* 0x060fe20000000000 */
[----:B------:R-:W-:Y:S01]  /*0600*/  IMAD.U32 R3, R28, 0x10000, RZ ;  /* 0x000100001c037824 */ /* 0x000fe200078e00ff */
[----:B------:R-:W-:Y:S02]  /*0610*/  PRMT R2, R29, 0x7632, R2 ;  /* 0x000076321d027816 */ /* 0x000fe40000000002 */
[----:B------:R-:W-:Y:S02]  /*0620*/  PRMT R24, R30, 0x7632, R24 ;  /* 0x000076321e187816 */ /* 0x000fe40000000018 */
[C---:B------:R-:W-:Y:S01]  /*0630*/  PRMT R26, R31.reuse, 0x7632, R26 ;  /* 0x000076321f1a7816 */ /* 0x040fe2000000001a */
        /* <DEDUP_REMOVED lines=15> */
[----:B------:R-:W-:Y:S06]  /*0730*/  BRA `(.L_x_1680) ;  /* 0x0000000400307947 */ /* 0x000fec0003800000 */
.L_x_1678:
[----:B------:R-:W-:-:S04]  /*0740*/  UISETP.NE.U32.AND UP0, UPT, UR10, URZ, UPT ;  /* 0x000000ff0a00728c */ /* 0x000fc8000bf05070 */
[----:B------:R-:W-:-:S09]  /*0750*/  UISETP.NE.AND.EX UP0, UPT, UR11, URZ, UPT, UP0 ;  /* 0x000000ff0b00728c */ /* 0x000fd2000bf05300 */
[----:B------:R-:W-:Y:S05]  /*0760*/  BRA.U UP0, `(.L_x_1681) ;  /* 0x0000000100847547 */ /* 0x000fea000b800000 */
[----:B-----5:R-:W-:Y:S01]  /*0770*/  PRMT R27, R28, 0x7632, R27 ;  /* 0x000076321c1b7816 */ /* 0x020fe2000000001b */
[----:B------:R-:W-:Y:S01]  /*0780*/  IMAD.U32 R25, R30, 0x10000, RZ ;  /* 0x000100001e197824 */ /* 0x000fe200078e00ff */
[----:B------:R-:W-:Y:S01]  /*0790*/  SHF.L.U32 R3, R28, 0x10, RZ ;  /* 0x000000101c037819 */ /* 0x000fe200000006ff */
[----:B------:R-:W-:Y:S01]  /*07a0*/  IMAD.U32 R35, R31, 0x10000, RZ ;  /* 0x000100001f237824 */ /* 0x000fe200078e00ff */
[----:B------:R-:W-:Y:S02]  /*07b0*/  SHF.L.U32 R24, R48, 0x10, RZ ;  /* 0x0000001030187819 */ /* 0x000fe400000006ff */
[----:B------:R-:W-:Y:S02]  /*07c0*/  SHF.L.U32 R28, R50, 0x10, RZ ;  /* 0x00000010321c7819 */ /* 0x000fe400000006ff */
[----:B------:R-:W-:Y:S01]  /*07d0*/  PRMT R32, R29, 0x7632, R32 ;  /* 0x000076321d207816 */ /* 0x000fe20000000020 */
[----:B------:R-:W-:Y:S01]  /*07e0*/  FADD.FTZ R24, R3, R24 ;  /* 0x0000001803187221 */ /* 0x000fe20000010000 */
[----:B------:R-:W-:Y:S01]  /*07f0*/  SHF.L.U32 R29, R29, 0x10, RZ ;  /* 0x000000101d1d7819 */ /* 0x000fe200000006ff */
[----:B------:R-:W-:Y:S01]  /*0800*/  FADD.FTZ R28, R25, R28 ;  /* 0x0000001c191c7221 */ /* 0x000fe20000010000 */
[----:B------:R-:W-:-:S02]  /*0810*/  SHF.L.U32 R26, R49, 0x10, RZ ;  /* 0x00000010311a7819 */ /* 0x000fc400000006ff */
[----:B------:R-:W-:Y:S02]  /*0820*/  PRMT R0, R48, 0x7632, R0 ;  /* 0x0000763230007816 */ /* 0x000fe40000000000 */
[----:B------:R-:W-:Y:S01]  /*0830*/  PRMT R2, R49, 0x7632, R2 ;  /* 0x0000763231027816 */ /* 0x000fe20000000002 */
[----:B------:R-:W-:Y:S01]  /*0840*/  FADD.FTZ R26, R29, R26 ;  /* 0x0000001a1d1a7221 */ /* 0x000fe20000010000 */
[----:B------:R-:W-:Y:S01]  /*0850*/  PRMT R33, R30, 0x7632, R33 ;  /* 0x000076321e217816 */ /* 0x000fe20000000021 */
[----:B------:R-:W-:Y:S01]  /*0860*/  IMAD.U32 R29, R32, 0x10000, RZ ;  /* 0x00010000201d7824 */ /* 0x000fe200078e00ff */
[----:B------:R-:W-:Y:S02]  /*0870*/  PRMT R34, R31, 0x7632, R34 ;  /* 0x000076321f227816 */ /* 0x000fe40000000022 */
[----:B------:R-:W-:Y:S02]  /*0880*/  PRMT R3, R50, 0x7632, R3 ;  /* 0x0000763232037816 */ /* 0x000fe40000000003 */
[----:B------:R-:W-:Y:S01]  /*0890*/  PRMT R25, R51, 0x7632, R25 ;  /* 0x0000763233197816 */ /* 0x000fe20000000019 */
[----:B------:R-:W-:Y:S01]  /*08a0*/  IMAD.U32 R34, R34, 0x10000, RZ ;  /* 0x0001000022227824 */ /* 0x000fe200078e00ff */
[----:B------:R-:W-:-:S02]  /*08b0*/  SHF.L.U32 R27, R27, 0x10, RZ ;  /* 0x000000101b1b7819 */ /* 0x000fc400000006ff */
[----:B------:R-:W-:Y:S02]  /*08c0*/  SHF.L.U32 R0, R0, 0x10, RZ ;  /* 0x0000001000007819 */ /* 0x000fe400000006ff */
[----:B------:R-:W-:Y:S02]  /*08d0*/  SHF.L.U32 R2, R2, 0x10, RZ ;  /* 0x0000001002027819 */ /* 0x000fe400000006ff */
[----:B------:R-:W-:Y:S02]  /*08e0*/  SHF.L.U32 R30, R51, 0x10, RZ ;  /* 0x00000010331e7819 */ /* 0x000fe400000006ff */
[----:B------:R-:W-:Y:S02]  /*08f0*/  SHF.L.U32 R32, R33, 0x10, RZ ;  /* 0x0000001021207819 */ /* 0x000fe400000006ff */
[----:B------:R-:W-:Y:S01]  /*0900*/  SHF.L.U32 R3, R3, 0x10, RZ ;  /* 0x0000001003037819 */ /* 0x000fe200000006ff */
[----:B------:R-:W-:Y:S01]  /*0910*/  FADD.FTZ R30, R35, R30 ;  /* 0x0000001e231e7221 */ /* 0x000fe20000010000 */
[----:B------:R-:W-:Y:S01]  /*0920*/  SHF.L.U32 R31, R25, 0x10, RZ ;  /* 0x00000010191f7819 */ /* 0x000fe200000006ff */
[----:B------:R-:W-:Y:S01]  /*0930*/  FADD.FTZ R25, R27, R0 ;  /* 0x000000001b197221 */ /* 0x000fe20000010000 */
[----:B------:R-:W-:Y:S01]  /*0940*/  FADD.FTZ R27, R29, R2 ;  /* 0x000000021d1b7221 */ /* 0x000fe20000010000 */
[----:B------:R-:W-:-:S02]  /*0950*/  FADD.FTZ R29, R32, R3 ;  /* 0x00000003201d7221 */ /* 0x000fc40000010000 */
[----:B------:R-:W-:Y:S01]  /*0960*/  FADD.FTZ R31, R34, R31 ;  /* 0x0000001f221f7221 */ /* 0x000fe20000010000 */
[----:B------:R-:W-:Y:S06]  /*0970*/  BRA `(.L_x_1680) ;  /* 0x0000000000a07947 */ /* 0x000fec0003800000 */
.L_x_1681:
[C---:B-----5:R-:W-:Y:S01]  /*0980*/  PRMT R0, R28.reuse, 0x7632, R0 ;  /* 0x000076321c007816 */ /* 0x060fe20000000000 */
[----:B------:R-:W-:Y:S01]  /*0990*/  IMAD.U32 R34, R31, 0x10000, RZ ;  /* 0x000100001f227824 */ /* 0x000fe200078e00ff */
[----:B------:R-:W-:Y:S02]  /*09a0*/  SHF.L.U32 R3, R28, 0x10, RZ ;  /* 0x000000101c037819 */ /* 0x000fe400000006ff */
[C---:B------:R-:W-:Y:S02]  /*09b0*/  PRMT R24, R29.reuse, 0x7632, R24 ;  /* 0x000076321d187816 */ /* 0x040fe40000000018 */
[----:B------:R-:W-:Y:S02]  /*09c0*/  SHF.L.U32 R29, R29, 0x10, RZ ;  /* 0x000000101d1d7819 */ /* 0x000fe400000006ff */
[C---:B------:R-:W-:Y:S01]  /*09d0*/  PRMT R28, R30.reuse, 0x7632, R28 ;  /* 0x000076321e1c7816 */ /* 0x040fe2000000001c */
[----:B------:R-:W-:Y:S01]  /*09e0*/  IMAD.U32 R30, R30, 0x10000, RZ ;  /* 0x000100001e1e7824 */ /* 0x000fe200078e00ff */
[----:B------:R-:W-:Y:S01]  /*09f0*/  SHF.L.U32 R2, R48, 0x10, RZ ;  /* 0x0000001030027819 */ /* 0x000fe200000006ff */
[----:B------:R-:W-:Y:S01]  /*0a00*/  IMAD.U32 R24, R24, 0x10000, RZ ;  /* 0x0001000018187824 */ /* 0x000fe200078e00ff */
[----:B------:R-:W-:-:S02]  /*0a10*/  SHF.L.U32 R26, R49, 0x10, RZ ;  /* 0x00000010311a7819 */ /* 0x000fc400000006ff */
[----:B------:R-:W-:Y:S01]  /*0a20*/  SHF.L.U32 R25, R50, 0x10, RZ ;  /* 0x0000001032197819 */ /* 0x000fe200000006ff */
[----:B------:R-:W-:Y:S01]  /*0a30*/  FADD.FTZ R3, R3, R2 ;  /* 0x0000000203037221 */ /* 0x000fe20000010000 */
[----:B------:R-:W-:Y:S01]  /*0a40*/  PRMT R32, R31, 0x7632, R32 ;  /* 0x000076321f207816 */ /* 0x000fe20000000020 */
[----:B------:R-:W-:Y:S01]  /*0a50*/  FADD.FTZ R29, R29, R26 ;  /* 0x0000001a1d1d7221 */ /* 0x000fe20000010000 */
[----:B------:R-:W-:Y:S01]  /*0a60*/  PRMT R2, R48, 0x7632, R2 ;  /* 0x0000763230027816 */ /* 0x000fe20000000002 */
[----:B------:R-:W-:Y:S01]  /*0a70*/  FADD.FTZ R31, R30, R25 ;  /* 0x000000191e1f7221 */ /* 0x000fe20000010000 */
[----:B------:R-:W-:Y:S02]  /*0a80*/  PRMT R26, R49, 0x7632, R26 ;  /* 0x00007632311a7816 */ /* 0x000fe4000000001a */
[----:B------:R-:W-:Y:S02]  /*0a90*/  PRMT R30, R50, 0x7632, R30 ;  /* 0x00007632321e7816 */ /* 0x000fe4000000001e */
[----:B------:R-:W-:-:S02]  /*0aa0*/  PRMT R35, R51, 0x7632, R35 ;  /* 0x0000763233237816 */ /* 0x000fc40000000023 */
        /* <DEDUP_REMOVED lines=20> */
[----:B------:R-:W-:-:S07]  /*0bf0*/  FADD.FTZ R31, R23, R34 ;  /* 0x00000022171f7221 */ /* 0x000fce0000010000 */
.L_x_1680:
[----:B------:R-:W0:Y:S02]  /*0c00*/  LDC.64 R2, c[0x0][0x3a8] ;  /* 0x0000ea00ff027b82 */ /* 0x000e240000000a00 */
[----:B0-----:R-:W-:-:S05]  /*0c10*/  IMAD.WIDE.U32 R2, R61, 0x20, R2 ;  /* 0x000000203d027825 */ /* 0x001fca00078e0002 */
[----:B------:R0:W-:Y:S04]  /*0c20*/  STG.E.128 desc[UR6][R2.64], R24 ;  /* 0x0000001802007986 */ /* 0x0001e8000c101d06 */
[----:B------:R0:W-:Y:S02]  /*0c30*/  STG.E.128 desc[UR6][R2.64+0x10], R28 ;  /* 0x0000101c02007986 */ /* 0x0001e4000c101d06 */
.L_x_1677:
[----:B---34-:R-:W-:Y:S05]  /*0c40*/  BSYNC.RECONVERGENT B0 ;  /* 0x0000000000007941 */ /* 0x018fea0003800200 */
.L_x_1676:
[----:B------:R-:W-:Y:S01]  /*0c50*/  FADD.FTZ R0, RZ, R24 ;  /* 0x00000018ff007221 */ /* 0x000fe20000010000 */
[C---:B------:R-:W-:Y:S01]  /*0c60*/  ISETP.GT.U32.AND P2, PT, R43.reuse, -0x21, PT ;  /* 0xffffffdf2b00780c */ /* 0x040fe20003f44070 */
[----:B------:R-:W-:Y:S01]  /*0c70*/  UMOV UR4, 0xffffffff ;  /* 0xffffffff00047882 */ /* 0x000fe20000000000 */
[----:B------:R-:W-:Y:S01]  /*0c80*/  ISETP.GE.U32.AND P0, PT, R43, -0x20, PT ;  /* 0xffffffe02b00780c */ /* 0x000fe20003f06070 */
[----:B0-----:R-:W-:Y:S01]  /*0c90*/  FADD.FTZ R3, R25, R0 ;  /* 0x0000000019037221 */ /* 0x001fe20000010000 */
        /* <DEDUP_REMOVED lines=49> */
.L_x_1697:
        /* <DEDUP_REMOVED lines=15> */
[----:B------:R-:W-:Y:S01]  /*10a0*/  IMAD.U32 R40, R59, 0x10000, RZ ;  /* 0x000100003b287824 */ /* 0x000fe200078e00ff */
[----:B------:R-:W-:Y:S01]  /*10b0*/  PRMT R36, R44, 0x7632, R36 ;  /* 0x000076322c247816 */ /* 0x000fe20000000024 */
[----:B------:R-:W-:Y:S01]  /*10c0*/  IMAD.U32 R66, R56, 0x10000, RZ ;  /* 0x0001000038427824 */ /* 0x000fe200078e00ff */
[----:B------:R-:W-:Y:S01]  /*10d0*/  PRMT R33, R4, 0x7632, R33 ;  /* 0x0000763204217816 */ /* 0x000fe20000000021 */
[--C-:B------:R-:W-:Y:S01]  /*10e0*/  FADD.FTZ R3, R25, -R2.reuse ;  /* 0x8000000219037221 */ /* 0x100fe20000010000 */
[----:B------:R-:W-:Y:S01]  /*10f0*/  SHF.L.U32 R32, R60, 0x10, RZ ;  /* 0x000000103c207819 */ /* 0x000fe200000006ff */
[----:B------:R-:W-:Y:S01]  /*1100*/  FADD.FTZ R63, R24, -R2 ;  /* 0x80000002183f7221 */ /* 0x000fe20000010000 */
[----:B------:R-:W-:Y:S01]  /*1110*/  SHF.L.U32 R36, R36, 0x10, RZ ;  /* 0x0000001024247819 */ /* 0x000fe200000006ff */
[C---:B------:R-:W-:Y:S01]  /*1120*/  FMUL.FTZ R3, R34.reuse, R3 ;  /* 0x0000000322037220 */ /* 0x040fe20000410000 */
[----:B------:R-:W-:Y:S01]  /*1130*/  SHF.L.U32 R33, R33, 0x10, RZ ;  /* 0x0000001021217819 */ /* 0x000fe200000006ff */
[----:B------:R-:W-:Y:S01]  /*1140*/  FMUL.FTZ R63, R34, R63 ;  /* 0x0000003f223f7220 */ /* 0x000fe20000410000 */
[----:B------:R-:W-:Y:S01]  /*1150*/  SHF.L.U32 R0, R8, 0x10, RZ ;  /* 0x0000001008007819 */ /* 0x000fe200000006ff */
[C---:B------:R-:W-:Y:S01]  /*1160*/  FFMA.FTZ R32, R3.reuse, R32, R36 ;  /* 0x0000002003207223 */ /* 0x040fe20000010024 */
[----:B------:R-:W-:Y:S01]  /*1170*/  SHF.L.U32 R38, R44, 0x10, RZ ;  /* 0x000000102c267819 */ /* 0x000fe200000006ff */
[----:B------:R-:W-:Y:S01]  /*1180*/  FFMA.FTZ R36, R3, R40, R33 ;  /* 0x0000002803247223 */ /* 0x000fe20000010021 */
[----:B------:R-:W-:Y:S01]  /*1190*/  PRMT R62, R45, 0x7632, R62 ;  /* 0x000076322d3e7816 */ /* 0x000fe2000000003e */
[----:B------:R-:W-:Y:S01]  /*11a0*/  FADD.FTZ R33, R27, -R2 ;  /* 0x800000021b217221 */ /* 0x000fe20000010000 */
[----:B------:R-:W-:Y:S01]  /*11b0*/  PRMT R39, R5, 0x7632, R39 ;  /* 0x0000763205277816 */ /* 0x000fe20000000027 */
[----:B------:R-:W-:Y:S01]  /*11c0*/  FFMA.FTZ R3, R63, R0, R38 ;  /* 0x000000003f037223 */ /* 0x000fe20000010026 */
[----:B------:R-:W-:Y:S01]  /*11d0*/  SHF.L.U32 R38, R4, 0x10, RZ ;  /* 0x0000001004267819 */ /* 0x000fe200000006ff */
[----:B------:R-:W-:Y:S01]  /*11e0*/  IMAD.U32 R0, R12, 0x10000, RZ ;  /* 0x000100000c007824 */ /* 0x000fe200078e00ff */
[----:B------:R-:W-:Y:S01]  /*11f0*/  SHF.L.U32 R40, R58, 0x10, RZ ;  /* 0x000000103a287819 */ /* 0x000fe200000006ff */
[----:B------:R-:W-:Y:S01]  /*1200*/  FMUL.FTZ R37, R34, R33 ;  /* 0x0000002122257220 */ /* 0x000fe20000410000 */
[----:B------:R-:W-:Y:S01]  /*1210*/  SHF.L.U32 R62, R62, 0x10, RZ ;  /* 0x000000103e3e7819 */ /* 0x000fe200000006ff */
[----:B------:R-:W-:Y:S01]  /*1220*/  IMAD.U32 R39, R39, 0x10000, RZ ;  /* 0x0001000027277824 */ /* 0x000fe200078e00ff */
[----:B------:R-:W-:Y:S01]  /*1230*/  SHF.L.U32 R64, R57, 0x10, RZ ;  /* 0x0000001039407819 */ /* 0x000fe200000006ff */
[----:B------:R-:W-:Y:S01]  /*1240*/  FADD.FTZ R35, R26, -R2 ;  /* 0x800000021a237221 */ /* 0x000fe20000010000 */
[----:B------:R-:W-:Y:S01]  /*1250*/  FFMA.FTZ R63, R63, R0, R38 ;  /* 0x000000003f3f7223 */ /* 0x000fe20000010026 */
[----:B------:R-:W-:Y:S01]  /*1260*/  FFMA.FTZ R33, R37, R40, R62 ;  /* 0x0000002825217223 */ /* 0x000fe2000001003e */
[----:B------:R-:W-:Y:S01]  /*1270*/  SHF.L.U32 R40, R9, 0x10, RZ ;  /* 0x0000001009287819 */ /* 0x000fe200000006ff */
[----:B------:R-:W-:Y:S01]  /*1280*/  FFMA.FTZ R37, R37, R64, R39 ;  /* 0x0000004025257223 */ /* 0x000fe20000010027 */
[----:B------:R-:W-:Y:S01]  /*1290*/  SHF.L.U32 R0, R45, 0x10, RZ ;  /* 0x000000102d007819 */ /* 0x000fe200000006ff */
[----:B------:R-:W-:Y:S01]  /*12a0*/  FMUL.FTZ R35, R34, R35 ;  /* 0x0000002322237220 */ /* 0x000fe20000410000 */
[----:B------:R-:W-:Y:S01]  /*12b0*/  SHF.L.U32 R39, R5, 0x10, RZ ;  /* 0x0000001005277819 */ /* 0x000fe200000006ff */
[----:B------:R-:W-:-:S02]  /*12c0*/  IMAD.U32 R38, R13, 0x10000, RZ ;  /* 0x000100000d267824 */ /* 0x000fc400078e00ff */
[----:B------:R-:W-:Y:S01]  /*12d0*/  FADD.FTZ R41, R28, -R2 ;  /* 0x800000021c297221 */ /* 0x000fe20000010000 */
[C---:B------:R-:W-:Y:S01]  /*12e0*/  FFMA.FTZ R40, R35.reuse, R40, R0 ;  /* 0x0000002823287223 */ /* 0x040fe20000010000 */
[----:B------:R-:W-:Y:S01]  /*12f0*/  SHF.L.U32 R62, R6, 0x10, RZ ;  /* 0x00000010063e7819 */ /* 0x000fe200000006ff */
[----:B------:R-:W-:Y:S01]  /*1300*/  FFMA.FTZ R0, R35, R38, R39 ;  /* 0x0000002623007223 */ /* 0x000fe20000010027 */
[----:B------:R-:W-:Y:S01]  /*1310*/  FMUL.FTZ R38, R34, R41 ;  /* 0x0000002922267220 */ /* 0x000fe20000410000 */
[----:B------:R-:W-:Y:S01]  /*1320*/  SHF.L.U32 R35, R10, 0x10, RZ ;  /* 0x000000100a237819 */ /* 0x000fe200000006ff */
[----:B------:R-:W-:Y:S01]  /*1330*/  IMAD.U32 R39, R14, 0x10000, RZ ;  /* 0x000100000e277824 */ /* 0x000fe200078e00ff */
[----:B------:R-:W-:Y:S02]  /*1340*/  SHF.L.U32 R41, R46, 0x10, RZ ;  /* 0x000000102e297819 */ /* 0x000fe400000006ff */
[----:B------:R-:W-:Y:S02]  /*1350*/  PRMT R65, R6, 0x7632, R65 ;  /* 0x0000763206417816 */ /* 0x000fe40000000041 */
[----:B------:R-:W-:Y:S01]  /*1360*/  SHF.L.U32 R64, R55, 0x10, RZ ;  /* 0x0000001037407819 */ /* 0x000fe200000006ff */
[C---:B------:R-:W-:Y:S01]  /*1370*/  FFMA.FTZ R41, R38.reuse, R35, R41 ;  /* 0x0000002326297223 */ /* 0x040fe20000010029 */
[--C-:B------:R-:W-:Y:S01]  /*1380*/  FFMA.FTZ R38, R38, R39, R62.reuse ;  /* 0x0000002726267223 */ /* 0x100fe2000001003e */
[----:B------:R-:W-:Y:S01]  /*1390*/  PRMT R62, R46, 0x7632, R62 ;  /* 0x000076322e3e7816 */ /* 0x000fe2000000003e */
[----:B------:R-:W-:Y:S01]  /*13a0*/  FADD.FTZ R35, R29, -R2 ;  /* 0x800000021d237221 */ /* 0x000fe20000010000 */
[----:B------:R-:W-:-:S02]  /*13b0*/  SHF.L.U32 R65, R65, 0x10, RZ ;  /* 0x0000001041417819 */ /* 0x000fc400000006ff */
[----:B------:R-:W-:Y:S01]  /*13c0*/  SHF.L.U32 R62, R62, 0x10, RZ ;  /* 0x000000103e3e7819 */ /* 0x000fe200000006ff */
[----:B------:R-:W-:Y:S01]  /*13d0*/  FMUL.FTZ R35, R34, R35 ;  /* 0x0000002322237220 */ /* 0x000fe20000410000 */
[----:B------:R-:W-:Y:S02]  /*13e0*/  SHF.L.U32 R67, R7, 0x10, RZ ;  /* 0x0000001007437819 */ /* 0x000fe400000006ff */
[----:B------:R-:W-:Y:S01]  /*13f0*/  PRMT R69, R47, 0x7632, R69 ;  /* 0x000076322f457816 */ /* 0x000fe20000000045 */
[C---:B------:R-:W-:Y:S01]  /*1400*/  FFMA.FTZ R66, R35.reuse, R66, R62 ;  /* 0x0000004223427223 */ /* 0x040fe2000001003e */
[----:B------:R-:W-:Y:S01]  /*1410*/  FFMA.FTZ R65, R35, R64, R65 ;  /* 0x0000004023417223 */ /* 0x000fe20000010041 */
[----:B------:R-:W-:Y:S01]  /*1420*/  FADD.FTZ R35, R30, -R2 ;  /* 0x800000021e237221 */ /* 0x000fe20000010000 */
[----:B------:R-:W-:Y:S02]  /*1430*/  SHF.L.U32 R62, R11, 0x10, RZ ;  /* 0x000000100b3e7819 */ /* 0x000fe400000006ff */
[----:B------:R-:W-:Y:S01]  /*1440*/  SHF.L.U32 R64, R47, 0x10, RZ ;  /* 0x000000102f407819 */ /* 0x000fe200000006ff */
[----:B------:R-:W-:Y:S01]  /*1450*/  FMUL.FTZ R39, R34, R35 ;  /* 0x0000002322277220 */ /* 0x000fe20000410000 */
[----:B------:R-:W-:-:S02]  /*1460*/  SHF.L.U32 R69, R69, 0x10, RZ ;  /* 0x0000001045457819 */ /* 0x000fc400000006ff */
[----:B------:R-:W-:Y:S01]  /*1470*/  F2FP.BF16.F32.PACK_AB R33, R33, R40 ;  /* 0x000000282121723e */ /* 0x000fe200000010ff */
[----:B------:R-:W-:Y:S01]  /*1480*/  FFMA.FTZ R35, R39, R62, R64 ;  /* 0x0000003e27237223 */ /* 0x000fe20000010040 */
[----:B------:R-:W-:Y:S01]  /*1490*/  IMAD.U32 R62, R15, 0x10000, RZ ;  /* 0x000100000f3e7824 */ /* 0x000fe200078e00ff */
[----:B------:R-:W-:Y:S02]  /*14a0*/  F2FP.BF16.F32.PACK_AB R32, R32, R3 ;  /* 0x000000032020723e */ /* 0x000fe400000010ff */
[----:B------:R-:W-:Y:S01]  /*14b0*/  F2FP.BF16.F32.PACK_AB R38, R65, R38 ;  /* 0x000000264126723e */ /* 0x000fe200000010ff */
[----:B------:R-:W-:Y:S01]  /*14c0*/  FFMA.FTZ R39, R39, R62, R67 ;  /* 0x0000003e27277223 */ /* 0x000fe20000010043 */
[----:B------:R-:W-:Y:S01]  /*14d0*/  FADD.FTZ R67, R31, -R2 ;  /* 0x800000021f437221 */ /* 0x000fe20000010000 */
[----:B------:R-:W-:Y:S01]  /*14e0*/  F2FP.BF16.F32.PACK_AB R37, R37, R0 ;  /* 0x000000002525723e */ /* 0x000fe200000010ff */
[----:B------:R-:W0:Y:S01]  /*14f0*/  LDC.64 R2, c[0x0][0x430] ;  /* 0x00010c00ff027b82 */ /* 0x000e220000000a00 */
[----:B------:R-:W-:Y:S01]  /*1500*/  F2FP.BF16.F32.PACK_AB R36, R36, R63 ;  /* 0x0000003f2424723e */ /* 0x000fe200000010ff */
[----:B------:R-:W-:Y:S01]  /*1510*/  FMUL.FTZ R34, R34, R67 ;  /* 0x0000004322227220 */ /* 0x000fe20000410000 */
[----:B------:R-:W-:-:S05]  /*1520*/  SHF.L.U32 R67, R54, 0x10, RZ ;  /* 0x0000001036437819 */ /* 0x000fca00000006ff */
[--C-:B------:R-:W-:Y:S01]  /*1530*/  FFMA.FTZ R64, R34, R67, R69.reuse ;  /* 0x0000004322407223 */ /* 0x100fe20000010045 */
[----:B------:R-:W-:Y:S02]  /*1540*/  PRMT R69, R7, 0x7632, R69 ;  /* 0x0000763207457816 */ /* 0x000fe40000000045 */
[----:B------:R-:W-:Y:S02]  /*1550*/  SHF.L.U32 R67, R53, 0x10, RZ ;  /* 0x0000001035437819 */ /* 0x000fe400000006ff */
[----:B------:R-:W-:Y:S01]  /*1560*/  F2FP.BF16.F32.PACK_AB R35, R64, R35 ;  /* 0x000000234023723e */ /* 0x000fe200000010ff */
[----:B------:R-:W-:-:S04]  /*1570*/  IMAD.U32 R69, R69, 0x10000, RZ ;  /* 0x0001000045457824 */ /* 0x000fc800078e00ff */
[----:B------:R-:W-:Y:S01]  /*1580*/  FFMA.FTZ R62, R34, R67, R69 ;  /* 0x00000043223e7223 */ /* 0x000fe20000010045 */
[----:B------:R-:W-:Y:S02]  /*1590*/  F2FP.BF16.F32.PACK_AB R34, R66, R41 ;  /* 0x000000294222723e */ /* 0x000fe400000010ff */
[----:B------:R-:W1:Y:S02]  /*15a0*/  LDC.64 R40, c[0x0][0x428] ;  /* 0x00010a00ff287b82 */ /* 0x000e640000000a00 */
[----:B------:R-:W-:Y:S01]  /*15b0*/  F2FP.BF16.F32.PACK_AB R39, R62, R39 ;  /* 0x000000273e27723e */ /* 0x000fe200000010ff */
[----:B0-----:R-:W-:-:S04]  /*15c0*/  IMAD.WIDE.U32 R2, R61, 0x10, R2 ;  /* 0x000000103d027825 */ /* 0x001fc800078e0002 */
[----:B-1----:R-:W-:-:S05]  /*15d0*/  IMAD.WIDE.U32 R40, R61, 0x10, R40 ;  /* 0x000000103d287825 */ /* 0x002fca00078e0028 */
[----:B------:R1:W-:Y:S04]  /*15e0*/  STG.E.128 desc[UR6][R40.64], R32 ;  /* 0x0000002028007986 */ /* 0x0003e8000c101d06 */
[----:B------:R1:W-:Y:S02]  /*15f0*/  STG.E.128 desc[UR6][R2.64], R36 ;  /* 0x0000002402007986 */ /* 0x0003e4000c101d06 */
.L_x_1684:
[----:B------:R-:W-:Y:S05]  /*1600*/  BSYNC.RECONVERGENT B0 ;  /* 0x0000000000007941 */ /* 0x000fea0003800200 */
.L_x_1683:
[----:B01----:R-:W0:Y:S02]  /*1610*/  LDC.64 R2, c[0x0][0x380] ;  /* 0x0000e000ff027b82 */ /* 0x003e240000000a00 */
[----:B0-----:R-:W-:-:S04]  /*1620*/  LEA R42, R2, R42, 0x2 ;  /* 0x0000002a022a7211 */ /* 0x001fc800078e10ff */
[----:B------:R-:W-:-:S13]  /*1630*/  ISETP.GE.AND P0, PT, R42, R3, PT ;  /* 0x000000032a00720c */ /* 0x000fda0003f06270 */
[----:B------:R-:W-:Y:S05]  /*1640*/  @!P0 BRA `(.L_x_1685) ;  /* 0xffffffec004c8947 */ /* 0x000fea000383ffff */
[----:B------:R-:W-:Y:S05]  /*1650*/  EXIT ;  /* 0x000000000000794d */ /* 0x000fea0003800000 */
.L_x_1682:
        /* <DEDUP_REMOVED lines=8> */
.L_x_1687:
[----:B------:R-:W-:Y:S05]  /*16e0*/  BSYNC B0 ;  /* 0x0000000000007941 */ /* 0x000fea0003800000 */
.L_x_1686:
[----:B------:R-:W-:Y:S01]  /*16f0*/  MOV R3, R37 ;  /* 0x0000002500037202 */ /* 0x000fe20000000f00 */
[----:B------:R-:W-:Y:S01]  /*1700*/  HFMA2 R38, -RZ, RZ, 0, 1.1920928955078125e-07 ;  /* 0x00000002ff267431 */ /* 0x000fe200000001ff */
[----:B------:R-:W-:Y:S01]  /*1710*/  MOV R41, 0x1f ;  /* 0x0000001f00297802 */ /* 0x000fe20000000f00 */
[----:B------:R-:W0:Y:S01]  /*1720*/  LDC R34, c[0x0][0x400] ;  /* 0x00010000ff227b82 */ /* 0x000e220000000800 */
[----:B------:R-:W-:Y:S01]  /*1730*/  MOV R36, 0xffffffff ;  /* 0xffffffff00247802 */ /* 0x000fe20000000f00 */
[----:B------:R-:W-:-:S04]  /*1740*/  FADD.FTZ R3, R0, R3 ;  /* 0x0000000300037221 */ /* 0x000fc80000010000 */
[----:B------:R-:W-:-:S07]  /*1750*/  IMAD.MOV.U32 R39, RZ, RZ, R3 ;  /* 0x000000ffff277224 */ /* 0x000fce00078e0003 */
[----:B0-----:R-:W-:Y:S05]  /*1760*/  WARPSYNC.COLLECTIVE R36, `(.L_x_1688) ;  /* 0x0000000024087348 */ /* 0x001fea0003c00000 */
[----:B------:R1:W2:Y:S02]  /*1770*/  SHFL.BFLY P4, R37, R39, R38, R41 ;  /* 0x0c00002627257389 */ /* 0x0002a40000080029 */
[----:B012---:R-:W-:Y:S05]  /*1780*/  ENDCOLLECTIVE ;  /* 0x000000000000791b */ /* 0x007fea0003800000 */
.L_x_1688:
[----:B------:R-:W-:Y:S02]  /*1790*/  HFMA2 R38, -RZ, RZ, 0, 2.384185791015625e-07 ;  /* 0x00000004ff267431 */ /* 0x000fe400000001ff */
[----:B------:R-:W-:-:S04]  /*17a0*/  IMAD.MOV.U32 R2, RZ, RZ, R37 ;  /* 0x000000ffff027224 */ /* 0x000fc800078e0025 */
[----:B------:R-:W-:-:S05]  /*17b0*/  FADD.FTZ R2, R3, R2 ;  /* 0x0000000203027221 */ /* 0x000fca0000010000 */
[----:B------:R-:W-:-:S07]  /*17c0*/  MOV R39, R2 ;  /* 0x0000000200277202 */ /* 0x000fce0000000f00 */
[----:B------:R-:W-:Y:S05]  /*17d0*/  WARPSYNC.COLLECTIVE R36, `(.L_x_1689) ;  /* 0x0000000024087348 */ /* 0x000fea0003c00000 */
[----:B------:R0:W1:Y:S02]  /*17e0*/  SHFL.BFLY P4, R37, R39, R38, R41 ;  /* 0x0c00002627257389 */ /* 0x0000640000080029 */
[----:B01----:R-:W-:Y:S05]  /*17f0*/  ENDCOLLECTIVE ;  /* 0x000000000000791b */ /* 0x003fea0003800000 */
.L_x_1689:
[----:B------:R-:W-:Y:S01]  /*1800*/  HFMA2 R38, -RZ, RZ, 0, 4.76837158203125e-07 ;  /* 0x00000008ff267431 */ /* 0x000fe200000001ff */
[----:B------:R-:W-:-:S05]  /*1810*/  MOV R33, R37 ;  /* 0x0000002500217202 */ /* 0x000fca0000000f00 */
[----:B------:R-:W-:-:S04]  /*1820*/  FADD.FTZ R33, R2, R33 ;  /* 0x0000002102217221 */ /* 0x000fc80000010000 */
[----:B------:R-:W-:-:S07]  /*1830*/  IMAD.MOV.U32 R39, RZ, RZ, R33 ;  /* 0x000000ffff277224 */ /* 0x000fce00078e0021 */
[----:B------:R-:W-:Y:S05]  /*1840*/  WARPSYNC.COLLECTIVE R36, `(.L_x_1690) ;  /* 0x0000000024087348 */ /* 0x000fea0003c00000 */
[----:B------:R0:W1:Y:S02]  /*1850*/  SHFL.BFLY P4, R37, R39, R38, R41 ;  /* 0x0c00002627257389 */ /* 0x0000640000080029 */
[----:B01----:R-:W-:Y:S05]  /*1860*/  ENDCOLLECTIVE ;  /* 0x000000000000791b */ /* 0x003fea0003800000 */
.L_x_1690:
[----:B------:R-:W-:Y:S01]  /*1870*/  IMAD.MOV.U32 R38, RZ, RZ, 0x10 ;  /* 0x00000010ff267424 */ /* 0x000fe200078e00ff */
[----:B------:R-:W-:-:S05]  /*1880*/  MOV R32, R37 ;  /* 0x0000002500207202 */ /* 0x000fca0000000f00 */
[----:B------:R-:W-:-:S05]  /*1890*/  FADD.FTZ R32, R33, R32 ;  /* 0x0000002021207221 */ /* 0x000fca0000010000 */
[----:B------:R-:W-:-:S07]  /*18a0*/  MOV R39, R32 ;  /* 0x0000002000277202 */ /* 0x000fce0000000f00 */
[----:B------:R-:W-:Y:S05]  /*18b0*/  WARPSYNC.COLLECTIVE R36, `(.L_x_1691) ;  /* 0x0000000024087348 */ /* 0x000fea0003c00000 */
[----:B------:R0:W1:Y:S02]  /*18c0*/  SHFL.BFLY P4, R37, R39, R38, R41 ;  /* 0x0c00002627257389 */ /* 0x0000640000080029 */
[----:B01----:R-:W-:Y:S05]  /*18d0*/  ENDCOLLECTIVE ;  /* 0x000000000000791b */ /* 0x003fea0003800000 */
.L_x_1691:
        /* <DEDUP_REMOVED lines=26> */
.L_x_1692:
[----:B------:R-:W-:Y:S02]  /*1a80*/  HFMA2 R38, -RZ, RZ, 0, 1.1920928955078125e-07 ;  /* 0x00000002ff267431 */ /* 0x000fe400000001ff */
[----:B------:R-:W-:-:S04]  /*1a90*/  IMAD.MOV.U32 R3, RZ, RZ, R37 ;  /* 0x000000ffff037224 */ /* 0x000fc800078e0025 */
[----:B------:R-:W-:-:S05]  /*1aa0*/  FADD.FTZ R3, R0, R3 ;  /* 0x0000000300037221 */ /* 0x000fca0000010000 */
[----:B------:R-:W-:-:S07]  /*1ab0*/  MOV R39, R3 ;  /* 0x0000000300277202 */ /* 0x000fce0000000f00 */
[----:B------:R-:W-:Y:S05]  /*1ac0*/  WARPSYNC.COLLECTIVE R36, `(.L_x_1693) ;  /* 0x0000000024087348 */ /* 0x000fea0003c00000 */
[----:B------:R0:W1:Y:S02]  /*1ad0*/  SHFL.BFLY P4, R37, R39, R38, R41 ;  /* 0x0c00002627257389 */ /* 0x0000640000080029 */
[----:B01----:R-:W-:Y:S05]  /*1ae0*/  ENDCOLLECTIVE ;  /* 0x000000000000791b */ /* 0x003fea0003800000 */
.L_x_1693:
[----:B------:R-:W-:Y:S01]  /*1af0*/  HFMA2 R38, -RZ, RZ, 0, 2.384185791015625e-07 ;  /* 0x00000004ff267431 */ /* 0x000fe200000001ff */
[----:B------:R-:W-:-:S05]  /*1b00*/  MOV R2, R37 ;  /* 0x0000002500027202 */ /* 0x000fca0000000f00 */
[----:B------:R-:W-:-:S04]  /*1b10*/  FADD.FTZ R2, R3, R2 ;  /* 0x0000000203027221 */ /* 0x000fc80000010000 */
[----:B------:R-:W-:-:S07]  /*1b20*/  IMAD.MOV.U32 R39, RZ, RZ, R2 ;  /* 0x000000ffff277224 */ /* 0x000fce00078e0002 */
[----:B------:R-:W-:Y:S05]  /*1b30*/  WARPSYNC.COLLECTIVE R36, `(.L_x_1694) ;  /* 0x0000000024087348 */ /* 0x000fea0003c00000 */
[----:B------:R0:W1:Y:S02]  /*1b40*/  SHFL.BFLY P4, R37, R39, R38, R41 ;  /* 0x0c00002627257389 */ /* 0x0000640000080029 */
[----:B01----:R-:W-:Y:S05]  /*1b50*/  ENDCOLLECTIVE ;  /* 0x000000000000791b */ /* 0x003fea0003800000 */
.L_x_1694:
[----:B------:R-:W-:Y:S01]  /*1b60*/  IMAD.MOV.U32 R38, RZ, RZ, 0x8 ;  /* 0x00000008ff267424 */ /* 0x000fe200078e00ff */
[----:B------:R-:W-:-:S05]  /*1b70*/  MOV R33, R37 ;  /* 0x0000002500217202 */ /* 0x000fca0000000f00 */
[----:B------:R-:W-:-:S05]  /*1b80*/  FADD.FTZ R33, R2, R33 ;  /* 0x0000002102217221 */ /* 0x000fca0000010000 */
[----:B------:R-:W-:-:S07]  /*1b90*/  MOV R39, R33 ;  /* 0x0000002100277202 */ /* 0x000fce0000000f00 */
[----:B------:R-:W-:Y:S05]  /*1ba0*/  WARPSYNC.COLLECTIVE R36, `(.L_x_1695) ;  /* 0x0000000024087348 */ /* 0x000fea0003c00000 */
[----:B------:R0:W1:Y:S02]  /*1bb0*/  SHFL.BFLY P4, R37, R39, R38, R41 ;  /* 0x0c00002627257389 */ /* 0x0000640000080029 */
[----:B01----:R-:W-:Y:S05]  /*1bc0*/  ENDCOLLECTIVE ;  /* 0x000000000000791b */ /* 0x003fea0003800000 */
.L_x_1695:
[----:B------:R-:W-:Y:S01]  /*1bd0*/  HFMA2 R38, -RZ, RZ, 0, 9.5367431640625e-07 ;  /* 0x00000010ff267431 */ /* 0x000fe200000001ff */
[----:B------:R-:W-:-:S05]  /*1be0*/  MOV R32, R37 ;  /* 0x0000002500207202 */ /* 0x000fca0000000f00 */
[----:B------:R-:W-:-:S05]  /*1bf0*/  FADD.FTZ R32, R33, R32 ;  /* 0x0000002021207221 */ /* 0x000fca0000010000 */
[----:B------:R-:W-:-:S07]  /*1c00*/  MOV R39, R32 ;  /* 0x0000002000277202 */ /* 0x000fce0000000f00 */
[----:B------:R-:W-:Y:S05]  /*1c10*/  WARPSYNC.COLLECTIVE R36, `(.L_x_1696) ;  /* 0x0000000024087348 */ /* 0x000fea0003c00000 */
[----:B------:R0:W1:Y:S02]  /*1c20*/  SHFL.BFLY P4, R37, R39, R38, R41 ;  /* 0x0c00002627257389 */ /* 0x0000640000080029 */
[----:B01----:R-:W-:Y:S05]  /*1c30*/  ENDCOLLECTIVE ;  /* 0x000000000000791b */ /* 0x003fea0003800000 */
.L_x_1696:
[----:B------:R-:W-:Y:S05]  /*1c40*/  BRA `(.L_x_1697) ;  /* 0xfffffff000d87947 */ /* 0x000fea000383ffff */
.L_x_1698:
        /* <DEDUP_REMOVED lines=11> */
.L_x_5939:


//--------------------- .text._ZN10layer_norm31ln_parallel_residual_fwd_kernelINS_13Kernel_traitsI13__nv_bfloat16S2_fS2_fjLj256ELj1ELj4ELj1ELj16ENS_18Kernel_traits_baseILj256ES2_S2_fS2_fjLj128EEEEELb0ELb0ELb1EEEvNS_9FwdParamsE --------------------------
	.section	.text._ZN10layer_norm31ln_parallel_residual_fwd_kernelINS_13Kernel_traitsI13__nv_bfloat16S2_fS2_fjLj256ELj1ELj4ELj1ELj16ENS_18Kernel_traits_baseILj256ES2_S2_fS2_fjLj128EEEEELb0ELb0ELb1EEEvNS_9FwdParamsE,"ax",@progbits
	.align	128
        .global         _ZN10layer_norm31ln_parallel_residual_fwd_kernelINS_13Kernel_traitsI13__nv_bfloat16S2_fS2_fjLj256ELj1ELj4ELj1ELj16ENS_18Kernel_traits_baseILj256ES2_S2_fS2_fjLj128EEEEELb0ELb0ELb1EEEvNS_9FwdParamsE
        .type           _ZN10layer_norm31ln_parallel_residual_fwd_kernelINS_13Kernel_traitsI13__nv_bfloat16S2_fS2_fjLj256ELj1ELj4ELj1ELj16ENS_18Kernel_traits_baseILj256ES2_S2_fS2_fjLj128EEEEELb0ELb0ELb1EEEvNS_9FwdParamsE,@function
        .size           _ZN10layer_norm31ln_parallel_residual_fwd_kernelINS_13Kernel_traitsI13__nv_bfloat16S2_fS2_fjLj256ELj1ELj4ELj1ELj16ENS_18Kernel_traits_baseILj256ES2_S2_fS2_fjLj128EEEEELb0ELb0ELb1EEEvNS_9FwdParamsE,(.L_x_5940 - _ZN10layer_norm31ln_parallel_residual_fwd_kernelINS_13Kernel_traitsI13__nv_bfloat16S2_fS2_fjLj256ELj1ELj4ELj1ELj16ENS_18Kernel_traits_baseILj256ES2_S2_fS2_fjLj128EEEEELb0ELb0ELb1EEEvNS_9FwdParamsE)
        .other          _ZN10layer_norm31ln_parallel_residual_fwd_kernelINS_13Kernel_traitsI13__nv_bfloat16S2_fS2_fjLj256ELj1ELj4ELj1ELj16ENS_18Kernel_traits_baseILj256ES2_S2_fS2_fjLj128EEEEELb0ELb0ELb1EEEvNS_9FwdParamsE,@"STO_CUDA_ENTRY STV_DEFAULT"
_ZN10layer_norm31ln_parallel_residual_fwd_kernelINS_13Kernel_traitsI13__nv_bfloat16S2_fS2_fjLj256ELj1ELj4ELj1ELj16ENS_18Kernel_traits_baseILj256ES2_S2_fS2_fjLj128EEEEELb0ELb0ELb1EEEvNS_9FwdParamsE:
.text._ZN10layer_norm31ln_parallel_residual_fwd_kernelINS_13Kernel_traitsI13__nv_bfloat16S2_fS2_fjLj256ELj1ELj4ELj1ELj16ENS_18Kernel_traits_baseILj256ES2_S2_fS2_fjLj128EEEEELb0ELb0ELb1EEEvNS_9FwdParamsE:
        /* <DEDUP_REMOVED lines=12> */
[C---:B-1----:R-:W-:Y:S01]  /*00c0*/  LOP3.LUT R19, R4.reuse, 0x1f, RZ, 0xc0, !PT ;  /* 0x0000001f04137812 */ /* 0x042fe200078ec0ff */
[----:B--2---:R-:W-:Y:S01]  /*00d0*/  USHF.L.U32 UR4, UR4, 0x2, URZ ;  /* 0x0000000204047899 */ /* 0x004fe200080006ff */
[----:B------:R-:W-:-:S07]  /*00e0*/  SHF.L.U32 R0, R4, 0x4, RZ ;  /* 0x0000000404007819 */ /* 0x000fce00000006ff */
[----:B------:R-:W1:Y:S01]  /*00f0*/  @P0 LDC.64 R2, c[0x0][0x438] ;  /* 0x00010e00ff020b82 */ /* 0x000e620000000a00 */
[----:B------:R-:W-:Y:S02]  /*0100*/  SHF.R.U32.HI R44, RZ, 0x5, R4 ;  /* 0x00000005ff2c7819 */ /* 0x000fe40000011604 */
        /* <DEDUP_REMOVED lines=16> */
[----:B0-----:R-:W2:Y:S01]  /*0210*/  LDG.E.128 R12, desc[UR6][R14.64] ;  /* 0x000000060e0c7981 */ /* 0x001ea2000c1e1d00 */
[----:B------:R-:W0:Y:S01]  /*0220*/  LDCU.64 UR8, c[0x0][0x398] ;  /* 0x00007300ff0877ac */ /* 0x000e220008000a00 */
[----:B------:R-:W3:Y:S01]  /*0230*/  LDCU.U8 UR4, c[0x0][0x410] ;  /* 0x00008200ff0477ac */ /* 0x000ee20008000000 */
[----:B-----5:R-:W-:Y:S02]  /*0240*/  PRMT R17, R6, 0x7632, R17 ;  /* 0x0000763206117816 */ /* 0x020fe40000000011 */
[----:B------:R-:W-:Y:S02]  /*0250*/  PRMT R34, R10, 0x7632, R34 ;  /* 0x000076320a227816 */ /* 0x000fe40000000022 */
[----:B------:R-:W-:Y:S01]  /*0260*/  PRMT R16, R7, 0x7632, R16 ;  /* 0x0000763207107816 */ /* 0x000fe20000000010 */
[----:B------:R-:W-:Y:S01]  /*0270*/  IMAD.U32 R2, R6, 0x10000, RZ ;  /* 0x0001000006027824 */ /* 0x000fe200078e00ff */
[----:B------:R-:W-:Y:S01]  /*0280*/  PRMT R18, R5, 0x7632, R18 ;  /* 0x0000763205127816 */ /* 0x000fe20000000012 */
[----:B------:R-:W4:Y:S01]  /*0290*/  LDCU UR5, c[0x0][0x388] ;  /* 0x00007100ff0577ac */ /* 0x000f220008000800 */
[----:B------:R-:W-:-:S02]  /*02a0*/  PRMT R32, R4, 0x7632, R32 ;  /* 0x0000763204207816 */ /* 0x000fc40000000020 */
[----:B------:R-:W-:Y:S01]  /*02b0*/  PRMT R33, R11, 0x7632, R33 ;  /* 0x000076320b217816 */ /* 0x000fe20000000021 */
[----:B------:R-:W0:Y:S01]  /*02c0*/  LDCU UR10, c[0x0][0x448] ;  /* 0x00008900ff0a77ac */ /* 0x000e220008000800 */
[----:B------:R-:W-:Y:S02]  /*02d0*/  PRMT R35, R9, 0x7632, R35 ;  /* 0x0000763209237816 */ /* 0x000fe40000000023 */
[----:B------:R-:W-:Y:S01]  /*02e0*/  PRMT R36, R8, 0x7632, R36 ;  /* 0x0000763208247816 */ /* 0x000fe20000000024 */
[----:B------:R-:W0:Y:S01]  /*02f0*/  LDCU.64 UR12, c[0x0][0x398] ;  /* 0x00007300ff0c77ac */ /* 0x000e220008000a00 */
[----:B-1----:R-:W-:-:S06]  /*0300*/  IMAD.WIDE.U32 R48, R19, 0x10, R48 ;  /* 0x0000001013307825 */ /* 0x002fcc00078e0030 */
[----:B------:R-:W4:Y:S01]  /*0310*/  LDG.E.128 R48, desc[UR6][R48.64] ;  /* 0x0000000630307981 */ /* 0x000f22000c1e1d00 */
[----:B------:R-:W-:Y:S01]  /*0320*/  SHF.L.U32 R0, R7, 0x10, RZ ;  /* 0x0000001007007819 */ /* 0x000fe200000006ff */
[----:B------:R-:W-:Y:S01]  /*0330*/  IMAD.U32 R6, R10, 0x10000, RZ ;  /* 0x000100000a067824 */ /* 0x000fe200078e00ff */
[----:B------:R-:W-:Y:S01]  /*0340*/  SHF.L.U32 R3, R5, 0x10, RZ ;  /* 0x0000001005037819 */ /* 0x000fe200000006ff */
[----:B------:R-:W-:Y:S01]  /*0350*/  IMAD.U32 R10, R17, 0x10000, RZ ;  /* 0x00010000110a7824 */ /* 0x000fe200078e00ff */
[----:B0-----:R-:W-:Y:S01]  /*0360*/  ISETP.NE.U32.AND P0, PT, RZ, UR8, PT ;  /* 0x00000008ff007c0c */ /* 0x001fe2000bf05070 */
[----:B------:R-:W-:Y:S01]  /*0370*/  IMAD.U32 R34, R34, 0x10000, RZ ;  /* 0x0001000022227824 */ /* 0x000fe200078e00ff */
[----:B------:R-:W-:Y:S02]  /*0380*/  SHF.L.U32 R5, R11, 0x10, RZ ;  /* 0x000000100b057819 */ /* 0x000fe400000006ff */
[----:B------:R-:W-:Y:S02]  /*0390*/  SHF.L.U32 R7, R9, 0x10, RZ ;  /* 0x0000001009077819 */ /* 0x000fe400000006ff */
[----:B------:R-:W-:-:S02]  /*03a0*/  SHF.L.U32 R4, R4, 0x10, RZ ;  /* 0x0000001004047819 */ /* 0x000fc400000006ff */
[----:B------:R-:W-:Y:S02]  /*03b0*/  SHF.L.U32 R8, R8, 0x10, RZ ;  /* 0x0000001008087819 */ /* 0x000fe400000006ff */
[----:B---3--:R-:W-:Y:S02]  /*03c0*/  ISETP.NE.AND P2, PT, RZ, UR4, PT ;  /* 0x00000004ff007c0c */ /* 0x008fe4000bf45270 */
[----:B------:R-:W-:Y:S02]  /*03d0*/  SHF.L.U32 R9, R16, 0x10, RZ ;  /* 0x0000001010097819 */ /* 0x000fe400000006ff */
[----:B------:R-:W-:Y:S02]  /*03e0*/  SHF.L.U32 R11, R18, 0x10, RZ ;  /* 0x00000010120b7819 */ /* 0x000fe400000006ff */
[----:B------:R-:W-:Y:S02]  /*03f0*/  SHF.L.U32 R32, R32, 0x10, RZ ;  /* 0x0000001020207819 */ /* 0x000fe400000006ff */
[----:B------:R-:W-:-:S02]  /*0400*/  SHF.L.U32 R33, R33, 0x10, RZ ;  /* 0x0000001021217819 */ /* 0x000fc400000006ff */
[----:B------:R-:W-:Y:S02]  /*0410*/  SHF.L.U32 R35, R35, 0x10, RZ ;  /* 0x0000001023237819 */ /* 0x000fe400000006ff */
[----:B------:R-:W-:Y:S02]  /*0420*/  SHF.L.U32 R36, R36, 0x10, RZ ;  /* 0x0000001024247819 */ /* 0x000fe400000006ff */
[----:B------:R-:W-:Y:S01]  /*0430*/  ISETP.NE.AND.EX P0, PT, RZ, UR9, PT, P0 ;  /* 0x00000009ff007c0c */ /* 0x000fe2000bf05300 */
[----:B------:R-:W0:Y:S01]  /*0440*/  LDCU.64 UR8, c[0x0][0x3a0] ;  /* 0x00007400ff0877ac */ /* 0x000e220008000a00 */
[C---:B--2---:R-:W-:Y:S01]  /*0450*/  PRMT R55, R12.reuse, 0x7632, R55 ;  /* 0x000076320c377816 */ /* 0x044fe20000000037 */
[C---:B------:R-:W-:Y:S01]  /*0460*/  IMAD.U32 R60, R13.reuse, 0x10000, RZ ;  /* 0x000100000d3c7824 */ /* 0x040fe200078e00ff */
[----:B------:R-:W-:Y:S02]  /*0470*/  SHF.L.U32 R61, R12, 0x10, RZ ;  /* 0x000000100c3d7819 */ /* 0x000fe400000006ff */
[----:B------:R-:W-:-:S02]  /*0480*/  PRMT R52, R13, 0x7632, R52 ;  /* 0x000076320d347816 */ /* 0x000fc40000000034 */
[----:B------:R-:W-:Y:S02]  /*0490*/  PRMT R13, R14, 0x7632, R13 ;  /* 0x000076320e0d7816 */ /* 0x000fe4000000000d */
[C---:B------:R-:W-:Y:S01]  /*04a0*/  PRMT R45, R15.reuse, 0x7632, R45 ;  /* 0x000076320f2d7816 */ /* 0x040fe2000000002d */
[----:B------:R-:W-:Y:S01]  /*04b0*/  IMAD.U32 R52, R52, 0x10000, RZ ;  /* 0x0001000034347824 */ /* 0x000fe200078e00ff */
[----:B------:R-:W-:Y:S02]  /*04c0*/  SHF.L.U32 R57, R14, 0x10, RZ ;  /* 0x000000100e397819 */ /* 0x000fe400000006ff */
[----:B------:R-:W-:Y:S02]  /*04d0*/  SHF.L.U32 R47, R15, 0x10, RZ ;  /* 0x000000100f2f7819 */ /* 0x000fe400000006ff */
[----:B------:R-:W-:Y:S02]  /*04e0*/  SHF.L.U32 R55, R55, 0x10, RZ ;  /* 0x0000001037377819 */ /* 0x000fe400000006ff */
[----:B------:R-:W-:-:S02]  /*04f0*/  SHF.L.U32 R45, R45, 0x10, RZ ;  /* 0x000000102d2d7819 */ /* 0x000fc400000006ff */
[C---:B----4-:R-:W-:Y:S01]  /*0500*/  PRMT R54, R48.reuse, 0x7632, R54 ;  /* 0x0000763230367816 */ /* 0x050fe20000000036 */
[C---:B------:R-:W-:Y:S01]  /*0510*/  IMAD.U32 R53, R49.reuse, 0x10000, RZ ;  /* 0x0001000031357824 */ /* 0x040fe200078e00ff */
[----:B------:R-:W-:Y:S02]  /*0520*/  SHF.L.U32 R56, R48, 0x10, RZ ;  /* 0x0000001030387819 */ /* 0x000fe400000006ff */
[----:B------:R-:W-:Y:S02]  /*0530*/  PRMT R12, R49, 0x7632, R12 ;  /* 0x00007632310c7816 */ /* 0x000fe4000000000c */
[----:B------:R-:W-:Y:S02]  /*0540*/  PRMT R48, R50, 0x7632, R48 ;  /* 0x0000763232307816 */ /* 0x000fe40000000030 */
[C---:B------:R-:W-:Y:S02]  /*0550*/  PRMT R37, R51.reuse, 0x7632, R37 ;  /* 0x0000763233257816 */ /* 0x040fe40000000025 */
[----:B------:R-:W-:Y:S01]  /*0560*/  SHF.L.U32 R46, R51, 0x10, RZ ;  /* 0x00000010332e7819 */ /* 0x000fe200000006ff */
[----:B------:R-:W-:Y:S01]  /*0570*/  IMAD.U32 R51, R12, 0x10000, RZ ;  /* 0x000100000c337824 */ /* 0x000fe200078e00ff */
[----:B------:R-:W-:-:S02]  /*0580*/  SHF.L.U32 R50, R50, 0x10, RZ ;  /* 0x0000001032327819 */ /* 0x000fc400000006ff */
[----:B------:R-:W-:Y:S02]  /*0590*/  SHF.L.U32 R49, R13, 0x10, RZ ;  /* 0x000000100d317819 */ /* 0x000fe400000006ff */
[----:B------:R-:W-:Y:S02]  /*05a0*/  SHF.L.U32 R54, R54, 0x10, RZ ;  /* 0x0000001036367819 */ /* 0x000fe400000006ff */
[----:B------:R-:W-:Y:S02]  /*05b0*/  SHF.L.U32 R48, R48, 0x10, RZ ;  /* 0x0000001030307819 */ /* 0x000fe400000006ff */
[----:B0-----:R-:W-:-:S07]  /*05c0*/  SHF.L.U32 R37, R37, 0x10, RZ ;  /* 0x0000001025257819 */ /* 0x001fce00000006ff */
.L_x_1704:
[----:B0-----:R-:W0:Y:S01]  /*05d0*/  S2R R59, SR_TID.X ;  /* 0x00000000003b7919 */ /* 0x001e220000002100 */
[----:B------:R-:W-:Y:S01]  /*05e0*/  ISETP.NE.U32.AND P1, PT, RZ, UR8, PT ;  /* 0x00000008ff007c0c */ /* 0x000fe2000bf25070 */
[----:B------:R-:W1:Y:S01]  /*05f0*/  LDC.64 R28, c[0x0][0x390] ;  /* 0x0000e400ff1c7b82 */ /* 0x000e620000000a00 */
[----:B------:R-:W-:Y:S02]  /*0600*/  IMAD R30, R44, UR5, RZ ;  /* 0x000000052c1e7c24 */ /* 0x000fe4000f8e02ff */
[----:B------:R-:W-:-:S03]  /*0610*/  ISETP.NE.AND.EX P1, PT, RZ, UR9, PT, P1 ;  /* 0x00000009ff007c0c */ /* 0x000fc6000bf25310 */
[----:B------:R-:W-:Y:S02]  /*0620*/  SHF.R.S32.HI R31, RZ, 0x1f, R30 ;  /* 0x0000001fff1f7819 */ /* 0x000fe4000001141e */
[----:B------:R-:W2:Y:S02]  /*0630*/  @P0 LDC.64 R12, c[0x0][0x398] ;  /* 0x0000e600ff0c0b82 */ /* 0x000ea40000000a00 */
[----:B------:R-:W-:-:S06]  /*0640*/  LEA.HI R31, R31, R30, RZ, 0x3 ;  /* 0x0000001e1f1f7211 */ /* 0x000fcc00078f18ff */
[----:B------:R-:W3:Y:S01]  /*0650*/  @P1 LDC.64 R14, c[0x0][0x3a0] ;  /* 0x0000e800ff0e1b82 */ /* 0x000ee20000000a00 */
[----:B0-----:R-:W-:-:S04]  /*0660*/  LOP3.LUT R59, R59, 0x1f, RZ, 0xc0, !PT ;  /* 0x0000001f3b3b7812 */ /* 0x001fc800078ec0ff */
[----:B------:R-:W-:-:S05]  /*0670*/  LEA.HI.SX32 R42, R31, R59, 0x1d ;  /* 0x0000003b1f2a7211 */ /* 0x000fca00078feaff */
[----:B-1----:R-:W-:-:S04]  /*0680*/  IMAD.WIDE.U32 R28, R42, 0x10, R28 ;  /* 0x000000102a1c7825 */ /* 0x002fc800078e001c */
[C---:B--2---:R-:W-:Y:S02]  /*0690*/  @P0 IMAD.WIDE.U32 R12, R42.reuse, 0x10, R12 ;  /* 0x000000102a0c0825 */ /* 0x044fe400078e000c */
[----:B------:R-:W5:Y:S02]  /*06a0*/  LDG.E.128 R28, desc[UR6][R28.64] ;  /* 0x000000061c1c7981 */ /* 0x000f64000c1e1d00 */
[----:B---3--:R-:W-:Y:S02]  /*06b0*/  @P1 IMAD.WIDE.U32 R14, R42, 0x20, R14 ;  /* 0x000000202a0e1825 */ /* 0x008fe400078e000e */
[----:B------:R0:W5:Y:S04]  /*06c0*/  @P0 LDG.E.128 R24, desc[UR6][R12.64] ;  /* 0x000000060c180981 */ /* 0x000168000c1e1d00 */
        /* <DEDUP_REMOVED lines=8> */
[C---:B-----5:R-:W-:Y:S01]  /*0750*/  PRMT R15, R29.reuse, 0x7632, R15 ;  /* 0x000076321d0f7816 */ /* 0x060fe2000000000f */
        /* <DEDUP_REMOVED lines=10> */
[----:B------:R-:W-:Y:S01]  /*0800*/  SHF.L.U32 R31, R38, 0x10, RZ ;  /* 0x00000010261f7819 */ /* 0x000fe200000006ff */
[----:B------:R-:W-:Y:S06]  /*0810*/  BRA `(.L_x_1701) ;  /* 0x0000000400847947 */ /* 0x000fec0003800000 */
.L_x_1700:
[----:B-----5:R-:W-:Y:S02]  /*0820*/  PRMT R40, R28, 0x7632, R40 ;  /* 0x000076321c287816 */ /* 0x020fe40000000028 */
[C---:B------:R-:W-:Y:S01]  /*0830*/  PRMT R58, R29.reuse, 0x7632, R58 ;  /* 0x000076321d3a7816 */ /* 0x040fe2000000003a */
[----:B------:R-:W-:Y:S01]  /*0840*/  IMAD.U32 R29, R29, 0x10000, RZ ;  /* 0x000100001d1d7824 */ /* 0x000fe200078e00ff */
[----:B------:R-:W-:Y:S02]  /*0850*/  PRMT R39, R30, 0x7632, R39 ;  /* 0x000076321e277816 */ /* 0x000fe40000000027 */
[----:B------:R-:W-:Y:S01]  /*0860*/  PRMT R38, R31, 0x7632, R38 ;  /* 0x000076321f267816 */ /* 0x000fe20000000026 */
[----:B------:R-:W-:Y:S01]  /*0870*/  IMAD.U32 R58, R58, 0x10000, RZ ;  /* 0x000100003a3a7824 */ /* 0x000fe200078e00ff */
[----:B------:R-:W-:Y:S01]  /*0880*/  SHF.L.U32 R15, R28, 0x10, RZ ;  /* 0x000000101c0f7819 */ /* 0x000fe200000006ff */
[----:B------:R-:W-:Y:S01]  /*0890*/  FADD.FTZ R14, R22, R29 ;  /* 0x0000001d160e7221 */ /* 0x000fe20000010000 */
        /* <DEDUP_REMOVED lines=10> */
[----:B------:R-:W-:Y:S02]  /*0940*/  FADD.FTZ R29, R17, R39 ;  /* 0x00000027111d7221 */ /* 0x000fe40000010000 */
[----:B------:R-:W-:Y:S01]  /*0950*/  FADD.FTZ R31, R19, R38 ;  /* 0x00000026131f7221 */ /* 0x000fe20000010000 */
[----:B------:R-:W-:Y:S06]  /*0960*/  BRA `(.L_x_1701) ;  /* 0x0000000400307947 */ /* 0x000fec0003800000 */
.L_x_1699:
[----:B------:R-:W-:-:S04]  /*0970*/  UISETP.NE.U32.AND UP0, UPT, UR8, URZ, UPT ;  /* 0x000000ff0800728c */ /* 0x000fc8000bf05070 */
[----:B------:R-:W-:-:S09]  /*0980*/  UISETP.NE.AND.EX UP0, UPT, UR9, URZ, UPT, UP0 ;  /* 0x000000ff0900728c */ /* 0x000fd2000bf05300 */
[----:B------:R-:W-:Y:S05]  /*0990*/  BRA.U UP0, `(.L_x_1702) ;  /* 0x0000000100847547 */ /* 0x000fea000b800000 */
[----:B-----5:R-:W-:Y:S01]  /*09a0*/  SHF.L.U32 R39, R28, 0x10, RZ ;  /* 0x000000101c277819 */ /* 0x020fe200000006ff */
[----:B------:R-:W-:Y:S01]  /*09b0*/  IMAD.U32 R41, R29, 0x10000, RZ ;  /* 0x000100001d297824 */ /* 0x000fe200078e00ff */
[----:B------:R-:W-:Y:S02]  /*09c0*/  SHF.L.U32 R12, R24, 0x10, RZ ;  /* 0x00000010180c7819 */ /* 0x000fe400000006ff */
[----:B------:R-:W-:Y:S02]  /*09d0*/  SHF.L.U32 R14, R25, 0x10, RZ ;  /* 0x00000010190e7819 */ /* 0x000fe400000006ff */
[----:B------:R-:W-:Y:S01]  /*09e0*/  PRMT R13, R28, 0x7632, R13 ;  /* 0x000076321c0d7816 */ /* 0x000fe2000000000d */
[----:B------:R-:W-:Y:S01]  /*09f0*/  IMAD.U32 R28, R26, 0x10000, RZ ;  /* 0x000100001a1c7824 */ /* 0x000fe200078e00ff */
[C---:B------:R-:W-:Y:S01]  /*0a00*/  SHF.L.U32 R43, R30.reuse, 0x10, RZ ;  /* 0x000000101e2b7819 */ /* 0x040fe200000006ff */
[----:B------:R-:W-:Y:S01]  /*0a10*/  FADD.FTZ R12, R39, R12 ;  /* 0x0000000c270c7221 */ /* 0x000fe20000010000 */
[----:B------:R-:W-:Y:S01]  /*0a20*/  PRMT R15, R29, 0x7632, R15 ;  /* 0x000076321d0f7816 */ /* 0x000fe2000000000f */
[----:B------:R-:W-:Y:S01]  /*0a30*/  FADD.FTZ R14, R41, R14 ;  /* 0x0000000e290e7221 */ /* 0x000fe20000010000 */
[----:B------:R-:W-:Y:S01]  /*0a40*/  PRMT R38, R31, 0x7632, R38 ;  /* 0x000076321f267816 */ /* 0x000fe20000000026 */
[----:B------:R-:W-:Y:S01]  /*0a50*/  FADD.FTZ R28, R43, R28 ;  /* 0x0000001c2b1c7221 */ /* 0x000fe20000010000 */
[----:B------:R-:W-:-:S02]  /*0a60*/  PRMT R29, R30, 0x7632, R29 ;  /* 0x000076321e1d7816 */ /* 0x000fc4000000001d */
[----:B------:R-:W-:Y:S02]  /*0a70*/  PRMT R41, R24, 0x7632, R41 ;  /* 0x0000763218297816 */ /* 0x000fe40000000029 */
        /* <DEDUP_REMOVED lines=13> */
[----:B------:R-:W-:Y:S02]  /*0b50*/  SHF.L.U32 R29, R29, 0x10, RZ ;  /* 0x000000101d1d7819 */ /* 0x000fe400000006ff */
[----:B------:R-:W-:Y:S01]  /*0b60*/  SHF.L.U32 R38, R58, 0x10, RZ ;  /* 0x000000103a267819 */ /* 0x000fe200000006ff */
[----:B------:R-:W-:-:S02]  /*0b70*/  FADD.FTZ R15, R15, R40 ;  /* 0x000000280f0f7221 */ /* 0x000fc40000010000 */
[----:B------:R-:W-:Y:S02]  /*0b80*/  FADD.FTZ R29, R29, R39 ;  /* 0x000000271d1d7221 */ /* 0x000fe40000010000 */
[----:B------:R-:W-:Y:S01]  /*0b90*/  FADD.FTZ R31, R31, R38 ;  /* 0x000000261f1f7221 */ /* 0x000fe20000010000 */
[----:B------:R-:W-:Y:S06]  /*0ba0*/  BRA `(.L_x_1701) ;  /* 0x0000000000a07947 */ /* 0x000fec0003800000 */
.L_x_1702:
[C---:B-----5:R-:W-:Y:S01]  /*0bb0*/  PRMT R15, R29.reuse, 0x7632, R15 ;  /* 0x000076321d0f7816 */ /* 0x060fe2000000000f */
[----:B------:R-:W-:Y:S01]  /*0bc0*/  IMAD.U32 R14, R29, 0x10000, RZ ;  /* 0x000100001d0e7824 */ /* 0x000fe200078e00ff */
[----:B------:R-:W-:Y:S02]  /*0bd0*/  SHF.L.U32 R12, R28, 0x10, RZ ;  /* 0x000000101c0c7819 */ /* 0x000fe400000006ff */
[----:B------:R-:W-:Y:S02]  /*0be0*/  SHF.L.U32 R29, R24, 0x10, RZ ;  /* 0x00000010181d7819 */ /* 0x000fe400000006ff */
[----:B------:R-:W-:Y:S02]  /*0bf0*/  SHF.L.U32 R41, R25, 0x10, RZ ;  /* 0x0000001019297819 */ /* 0x000fe400000006ff */
[----:B------:R-:W-:Y:S01]  /*0c00*/  PRMT R13, R28, 0x7632, R13 ;  /* 0x000076321c0d7816 */ /* 0x000fe2000000000d */
[----:B------:R-:W-:Y:S01]  /*0c10*/  FADD.FTZ R12, R12, R29 ;  /* 0x0000001d0c0c7221 */ /* 0x000fe20000010000 */
[----:B------:R-:W-:Y:S01]  /*0c20*/  PRMT R38, R30, 0x7632, R38 ;  /* 0x000076321e267816 */ /* 0x000fe20000000026 */
[----:B------:R-:W-:Y:S01]  /*0c30*/  FADD.FTZ R14, R14, R41 ;  /* 0x000000290e0e7221 */ /* 0x000fe20000010000 */
[----:B------:R-:W-:Y:S01]  /*0c40*/  SHF.L.U32 R28, R30, 0x10, RZ ;  /* 0x000000101e1c7819 */ /* 0x000fe200000006ff */
[C---:B------:R-:W-:Y:S01]  /*0c50*/  IMAD.U32 R30, R31.reuse, 0x10000, RZ ;  /* 0x000100001f1e7824 */ /* 0x040fe200078e00ff */
[----:B------:R-:W-:Y:S01]  /*0c60*/  SHF.L.U32 R43, R26, 0x10, RZ ;  /* 0x000000101a2b7819 */ /* 0x000fe200000006ff */
[----:B------:R-:W-:Y:S01]  /*0c70*/  FADD.FTZ R12, R20, R12 ;  /* 0x0000000c140c7221 */ /* 0x000fe20000010000 */
[----:B------:R-:W-:Y:S01]  /*0c80*/  PRMT R58, R26, 0x7632, R58 ;  /* 0x000076321a3a7816 */ /* 0x000fe2000000003a */
[----:B------:R-:W-:Y:S01]  /*0c90*/  FADD.FTZ R14, R22, R14 ;  /* 0x0000000e160e7221 */ /* 0x000fe20000010000 */
[----:B------:R-:W-:Y:S01]  /*0ca0*/  PRMT R39, R31, 0x7632, R39 ;  /* 0x000076321f277816 */ /* 0x000fe20000000027 */
[----:B------:R-:W-:Y:S01]  /*0cb0*/  FADD.FTZ R28, R28, R43 ;  /* 0x0000002b1c1c7221 */ /* 0x000fe20000010000 */
[----:B------:R-:W-:-:S02]  /*0cc0*/  PRMT R41, R24, 0x7632, R41 ;  /* 0x0000763218297816 */ /* 0x000fc40000000029 */
[----:B------:R-:W-:Y:S01]  /*0cd0*/  PRMT R29, R25, 0x7632, R29 ;  /* 0x00007632191d7816 */ /* 0x000fe2000000001d */
[----:B------:R-:W-:Y:S01]  /*0ce0*/  FADD.FTZ R28, R16, R28 ;  /* 0x0000001c101c7221 */ /* 0x000fe20000010000 */
[----:B------:R-:W-:Y:S02]  /*0cf0*/  PRMT R40, R27, 0x7632, R40 ;  /* 0x000076321b287816 */ /* 0x000fe40000000028 */
[----:B------:R-:W-:Y:S01]  /*0d00*/  SHF.L.U32 R31, R38, 0x10, RZ ;  /* 0x00000010261f7819 */ /* 0x000fe200000006ff */
[----:B------:R-:W-:Y:S01]  /*0d10*/  IMAD.U32 R29, R29, 0x10000, RZ ;  /* 0x000100001d1d7824 */ /* 0x000fe200078e00ff */
[----:B------:R-:W-:Y:S02]  /*0d20*/  SHF.L.U32 R38, R58, 0x10, RZ ;  /* 0x000000103a267819 */ /* 0x000fe400000006ff */
        /* <DEDUP_REMOVED lines=14> */
[----:B------:R-:W-:-:S03]  /*0e10*/  FADD.FTZ R15, R23, R15 ;  /* 0x0000000f170f7221 */ /* 0x000fc60000010000 */
[----:B------:R-:W-:-:S07]  /*0e20*/  FADD.FTZ R31, R19, R39 ;  /* 0x00000027131f7221 */ /* 0x000fce0000010000 */
.L_x_1701:
[----:B------:R-:W0:Y:S01]  /*0e30*/  LDC.64 R38, c[0x0][0x3a8] ;  /* 0x0000ea00ff267b82 */ /* 0x000e220000000a00 */
        /* <DEDUP_REMOVED lines=8> */
[----:B0-----:R-:W-:-:S04]  /*0ec0*/  IMAD.WIDE.U32 R38, R42, 0x20, R38 ;  /* 0x000000202a267825 */ /* 0x001fc800078e0026 */
[----:B------:R-:W-:Y:S01]  /*0ed0*/  FADD.FTZ R40, R41, R30 ;  /* 0x0000001e29287221 */ /* 0x000fe20000010000 */
[----:B------:R0:W-:Y:S03]  /*0ee0*/  STG.E.128 desc[UR6][R38.64], R12 ;  /* 0x0000000c26007986 */ /* 0x0001e6000c101d06 */
[----:B------:R-:W-:Y:S01]  /*0ef0*/  FADD.FTZ R58, R40, R31 ;  /* 0x0000001f283a7221 */ /* 0x000fe20000010000 */
[----:B------:R0:W-:Y:S01]  /*0f00*/  STG.E.128 desc[UR6][R38.64+0x10], R28 ;  /* 0x0000101c26007986 */ /* 0x0001e2000c101d06 */
[----:B------:R-:W-:Y:S05]  /*0f10*/  BRA.DIV UR4, `(.L_x_1703) ;  /* 0x0000000604947947 */ /* 0x000fea000b800000 */
        /* <DEDUP_REMOVED lines=37> */
.L_x_1716:
        /* <DEDUP_REMOVED lines=19> */
[----:B--2---:R-:W-:Y:S01]  /*12a0*/  FMUL.FTZ R29, R43, R29 ;  /* 0x0000001d2b1d7220 */ /* 0x004fe20000410000 */
[----:B------:R0:W-:Y:S01]  /*12b0*/  @!P1 STG.E desc[UR6][R38.64], R43 ;  /* 0x0000002b26009986 */ /* 0x0001e2000c101906 */
[----:B-1----:R-:W-:Y:S01]  /*12c0*/  FADD.FTZ R40, -R59, R30 ;  /* 0x0000001e3b287221 */ /* 0x002fe20000010100 */
[C---:B------:R-:W-:Y:S01]  /*12d0*/  FMUL.FTZ R30, R43.reuse, R13 ;  /* 0x0000000d2b1e7220 */ /* 0x040fe20000410000 */
[C---:B------:R-:W-:Y:S02]  /*12e0*/  FMUL.FTZ R41, R43.reuse, R31 ;  /* 0x0000001f2b297220 */ /* 0x040fe40000410000 */
[C---:B------:R-:W-:Y:S01]  /*12f0*/  FMUL.FTZ R13, R43.reuse, R40 ;  /* 0x000000282b0d7220 */ /* 0x040fe20000410000 */
[----:B------:R-:W-:Y:S01]  /*1300*/  FMUL.FTZ R40, R43, R15 ;  /* 0x0000000f2b287220 */ /* 0x000fe20000410000 */
[----:B------:R-:W-:Y:S02]  /*1310*/  FFMA.FTZ R58, R30, R55, R32 ;  /* 0x000000371e3a7223 */ /* 0x000fe40000010020 */
[C---:B------:R-:W-:Y:S01]  /*1320*/  FFMA.FTZ R15, R13.reuse, R47, R0 ;  /* 0x0000002f0d0f7223 */ /* 0x040fe20000010000 */
[----:B------:R-:W-:Y:S01]  /*1330*/  FFMA.FTZ R31, R13, R46, R5 ;  /* 0x0000002e0d1f7223 */ /* 0x000fe20000010005 */
[----:B0-----:R-:W-:Y:S01]  /*1340*/  FMUL.FTZ R39, R43, R14 ;  /* 0x0000000e2b277220 */ /* 0x001fe20000410000 */
[C---:B------:R-:W-:Y:S01]  /*1350*/  FFMA.FTZ R13, R41.reuse, R37, R33 ;  /* 0x00000025290d7223 */ /* 0x040fe20000010021 */
[----:B------:R-:W-:Y:S01]  /*1360*/  FFMA.FTZ R14, R41, R45, R9 ;  /* 0x0000002d290e7223 */ /* 0x000fe20000010009 */
[C---:B------:R-:W-:Y:S01]  /*1370*/  FMUL.FTZ R38, R43.reuse, R12 ;  /* 0x0000000c2b267220 */ /* 0x040fe20000410000 */
[----:B------:R-:W-:Y:S01]  /*1380*/  FMUL.FTZ R41, R43, R28 ;  /* 0x0000001c2b297220 */ /* 0x000fe20000410000 */
[----:B------:R-:W-:Y:S01]  /*1390*/  FFMA.FTZ R43, R40, R52, R11 ;  /* 0x00000034282b7223 */ /* 0x000fe2000001000b */
[----:B------:R-:W-:Y:S01]  /*13a0*/  F2FP.BF16.F32.PACK_AB R31, R13, R31 ;  /* 0x0000001f0d1f723e */ /* 0x000fe200000010ff */
[----:B------:R-:W-:Y:S01]  /*13b0*/  FFMA.FTZ R13, R39, R60, R3 ;  /* 0x0000003c270d7223 */ /* 0x000fe20000010003 */
[----:B------:R-:W-:Y:S01]  /*13c0*/  F2FP.BF16.F32.PACK_AB R15, R14, R15 ;  /* 0x0000000f0e0f723e */ /* 0x000fe200000010ff */
[----:B------:R-:W-:Y:S01]  /*13d0*/  FFMA.FTZ R12, R38, R61, R4 ;  /* 0x0000003d260c7223 */ /* 0x000fe20000010004 */
        /* <DEDUP_REMOVED lines=12> */
[----:B------:R-:W0:Y:S01]  /*14a0*/  LDC.64 R38, c[0x0][0x380] ;  /* 0x0000e000ff267b82 */ /* 0x000e220000000a00 */
[----:B------:R-:W-:-:S02]  /*14b0*/  F2FP.BF16.F32.PACK_AB R29, R40, R43 ;  /* 0x0000002b281d723e */ /* 0x000fc400000010ff */
[----:B------:R-:W-:-:S05]  /*14c0*/  F2FP.BF16.F32.PACK_AB R28, R58, R28 ;  /* 0x0000001c3a1c723e */ /* 0x000fca00000010ff */
[----:B------:R-:W1:Y:S08]  /*14d0*/  LDC.64 R40, c[0x0][0x428] ;  /* 0x00010a00ff287b82 */ /* 0x000e700000000a00 */
[----:B------:R-:W2:Y:S01]  /*14e0*/  LDC.64 R58, c[0x0][0x430] ;  /* 0x00010c00ff3a7b82 */ /* 0x000ea20000000a00 */
[----:B0-----:R-:W-:-:S05]  /*14f0*/  IMAD R44, R38, 0x4, R44 ;  /* 0x00000004262c7824 */ /* 0x001fca00078e022c */
[----:B------:R-:W-:Y:S01]  /*1500*/  ISETP.GE.AND P1, PT, R44, R39, PT ;  /* 0x000000272c00720c */ /* 0x000fe20003f26270 */
[----:B-1----:R-:W-:-:S05]  /*1510*/  IMAD.WIDE.U32 R40, R42, 0x10, R40 ;  /* 0x000000102a287825 */ /* 0x002fca00078e0028 */
[----:B------:R0:W-:Y:S01]  /*1520*/  STG.E.128 desc[UR6][R40.64], R12 ;  /* 0x0000000c28007986 */ /* 0x0001e2000c101d06 */
[----:B--2---:R-:W-:-:S05]  /*1530*/  IMAD.WIDE.U32 R42, R42, 0x10, R58 ;  /* 0x000000102a2a7825 */ /* 0x004fca00078e003a */
[----:B------:R0:W-:Y:S01]  /*1540*/  STG.E.128 desc[UR6][R42.64], R28 ;  /* 0x0000001c2a007986 */ /* 0x0001e2000c101d06 */
[----:B------:R-:W-:Y:S05]  /*1550*/  @!P1 BRA `(.L_x_1704) ;  /* 0xfffffff0001c9947 */ /* 0x000fea000383ffff */
[----:B------:R-:W-:Y:S05]  /*1560*/  EXIT ;  /* 0x000000000000794d */ /* 0x000fea0003800000 */
.L_x_1703:
[----:B------:R-:W-:Y:S01]  /*1570*/  HFMA2 R43, -RZ, RZ, 0, 5.9604644775390625e-08 ;  /* 0x00000001ff2b7431 */ /* 0x000fe200000001ff */
[----:B------:R-:W-:Y:S01]  /*1580*/  BSSY B0, `(.L_x_1705) ;  /* 0x0000007000007945 */ /* 0x000fe20003800000 */
[----:B0-----:R-:W-:Y:S02]  /*1590*/  MOV R39, R58 ;  /* 0x0000003a00277202 */ /* 0x001fe40000000f00 */
[----:B------:R-:W-:Y:S02]  /*15a0*/  MOV R41, 0x1f ;  /* 0x0000001f00297802 */ /* 0x000fe40000000f00 */
[----:B------:R-:W-:-:S07]  /*15b0*/  MOV R40, 0xffffffff ;  /* 0xffffffff00287802 */ /* 0x000fce0000000f00 */
[----:B------:R-:W-:Y:S05]  /*15c0*/  WARPSYNC.COLLECTIVE R40, `(.L_x_1706) ;  /* 0x0000000028087348 */ /* 0x000fea0003c00000 */
[----:B------:R0:W1:Y:S02]  /*15d0*/  SHFL.BFLY P3, R40, R39, R43, R41 ;  /* 0x0c00002b27287389 */ /* 0x0000640000060029 */
[----:B01----:R-:W-:Y:S05]  /*15e0*/  ENDCOLLECTIVE ;  /* 0x000000000000791b */ /* 0x003fea0003800000 */
.L_x_1706:
[----:B------:R-:W-:Y:S05]  /*15f0*/  BSYNC B0 ;  /* 0x0000000000007941 */ /* 0x000fea0003800000 */
.L_x_1705:
[----:B------:R-:W-:Y:S01]  /*1600*/  FADD.FTZ R38, R58, R40 ;  /* 0x000000283a267221 */ /* 0x000fe20000010000 */
[----:B------:R-:W-:Y:S01]  /*1610*/  MOV R40, 0xffffffff ;  /* 0xffffffff00287802 */ /* 0x000fe20000000f00 */
[----:B------:R-:W-:Y:S01]  /*1620*/  HFMA2 R43, -RZ, RZ, 0, 1.1920928955078125e-07 ;  /* 0x00000002ff2b7431 */ /* 0x000fe200000001ff */
[----:B------:R-:W-:Y:S01]  /*1630*/  MOV R41, 0x1f ;  /* 0x0000001f00297802 */ /* 0x000fe20000000f00 */
[----:B------:R-:W-:-:S07]  /*1640*/  IMAD.MOV.U32 R39, RZ, RZ, R38 ;  /* 0x000000ffff277224 */ /* 0x000fce00078e0026 */
[----:B------:R-:W-:Y:S05]  /*1650*/  WARPSYNC.COLLECTIVE R40, `(.L_x_1707) ;  /* 0x0000000028087348 */ /* 0x000fea0003c00000 */
[----:B------:R0:W1:Y:S02]  /*1660*/  SHFL.BFLY P3, R40, R39, R43, R41 ;  /* 0x0c00002b27287389 */ /* 0x0000640000060029 */
[----:B01----:R-:W-:Y:S05]  /*1670*/  ENDCOLLECTIVE ;  /* 0x000000000000791b */ /* 0x003fea0003800000 */
.L_x_1707:
[----:B------:R-:W-:Y:S01]  /*1680*/  IMAD.MOV.U32 R43, RZ, RZ, 0x4 ;  /* 0x00000004ff2b7424 */ /* 0x000fe200078e00ff */
[----:B------:R-:W-:Y:S02]  /*1690*/  MOV R39, R40 ;  /* 0x0000002800277202 */ /* 0x000fe40000000f00 */
[----:B------:R-:W-:-:S03]  /*16a0*/  MOV R40, 0xffffffff ;  /* 0xffffffff00287802 */ /* 0x000fc60000000f00 */
[----:B------:R-:W-:-:S07]  /*16b0*/  FADD.FTZ R39, R38, R39 ;  /* 0x0000002726277221 */ /* 0x000fce0000010000 */
[----:B------:R-:W-:Y:S05]  /*16c0*/  WARPSYNC.COLLECTIVE R40, `(.L_x_1708) ;  /* 0x0000000028087348 */ /* 0x000fea0003c00000 */
[----:B------:R0:W1:Y:S02]  /*16d0*/  SHFL.BFLY P3, R40, R39, R43, R41 ;  /* 0x0c00002b27287389 */ /* 0x0000640000060029 */
[----:B01----:R-:W-:Y:S05]  /*16e0*/  ENDCOLLECTIVE ;  /* 0x000000000000791b */ /* 0x003fea0003800000 */
.L_x_1708:
[----:B------:R-:W-:Y:S01]  /*16f0*/  HFMA2 R43, -RZ, RZ, 0, 4.76837158203125e-07 ;  /* 0x00000008ff2b7431 */ /* 0x000fe200000001ff */
[----:B------:R-:W-:Y:S01]  /*1700*/  MOV R59, R40 ;  /* 0x00000028003b7202 */ /* 0x000fe20000000f00 */
[----:B------:R-:W-:-:S04]  /*1710*/  IMAD.MOV.U32 R40, RZ, RZ, -0x1 ;  /* 0xffffffffff287424 */ /* 0x000fc800078e00ff */
[----:B------:R-:W-:-:S05]  /*1720*/  FADD.FTZ R59, R39, R59 ;  /* 0x0000003b273b7221 */ /* 0x000fca0000010000 */
[----:B------:R-:W-:-:S07]  /*1730*/  MOV R39, R59 ;  /* 0x0000003b00277202 */ /* 0x000fce0000000f00 */
[----:B------:R-:W-:Y:S05]  /*1740*/  WARPSYNC.COLLECTIVE R40, `(.L_x_1709) ;  /* 0x0000000028087348 */ /* 0x000fea0003c00000 */
[----:B------:R0:W1:Y:S02]  /*1750*/  SHFL.BFLY P3, R40, R39, R43, R41 ;  /* 0x0c00002b27287389 */ /* 0x0000640000060029 */
[----:B01----:R-:W-:Y:S05]  /*1760*/  ENDCOLLECTIVE ;  /* 0x000000000000791b */ /* 0x003fea0003800000 */
.L_x_1709:
[----:B------:R-:W-:Y:S01]  /*1770*/  HFMA2 R43, -RZ, RZ, 0, 9.5367431640625e-07 ;  /* 0x00000010ff2b7431 */ /* 0x000fe200000001ff */
        /* <DEDUP_REMOVED lines=8> */
.L_x_1710:
        /* <DEDUP_REMOVED lines=24> */
.L_x_1711:
[----:B------:R-:W-:Y:S02]  /*1980*/  HFMA2 R43, -RZ, RZ, 0, 1.1920928955078125e-07 ;  /* 0x00000002ff2b7431 */ /* 0x000fe400000001ff */
[----:B------:R-:W-:Y:S01]  /*1990*/  FADD.FTZ R39, R39, R40 ;  /* 0x0000002827277221 */ /* 0x000fe20000010000 */
[----:B------:R-:W-:-:S07]  /*19a0*/  MOV R40, 0xffffffff ;  /* 0xffffffff00287802 */ /* 0x000fce0000000f00 */
[----:B------:R-:W-:Y:S05]  /*19b0*/  WARPSYNC.COLLECTIVE R40, `(.L_x_1712) ;  /* 0x0000000028087348 */ /* 0x000fea0003c00000 */
[----:B------:R0:W1:Y:S02]  /*19c0*/  SHFL.BFLY P3, R40, R39, R43, R41 ;  /* 0x0c00002b27287389 */ /* 0x0000640000060029 */
[----:B01----:R-:W-:Y:S05]  /*19d0*/  ENDCOLLECTIVE ;  /* 0x000000000000791b */ /* 0x003fea0003800000 */
.L_x_1712:
[----:B------:R-:W-:Y:S02]  /*19e0*/  HFMA2 R43, -RZ, RZ, 0, 2.384185791015625e-07 ;  /* 0x00000004ff2b7431 */ /* 0x000fe400000001ff */
[----:B------:R-:W-:Y:S01]  /*19f0*/  IMAD.MOV.U32 R59, RZ, RZ, R40 ;  /* 0x000000ffff3b7224 */ /* 0x000fe200078e0028 */
[----:B------:R-:W-:-:S03]  /*1a00*/  MOV R40, 0xffffffff ;  /* 0xffffffff00287802 */ /* 0x000fc60000000f00 */
[----:B------:R-:W-:-:S07]  /*1a10*/  FADD.FTZ R39, R39, R59 ;  /* 0x0000003b27277221 */ /* 0x000fce0000010000 */
[----:B------:R-:W-:Y:S05]  /*1a20*/  WARPSYNC.COLLECTIVE R40, `(.L_x_1713) ;  /* 0x0000000028087348 */ /* 0x000fea0003c00000 */
[----:B------:R0:W1:Y:S02]  /*1a30*/  SHFL.BFLY P3, R40, R39, R43, R41 ;  /* 0x0c00002b27287389 */ /* 0x0000640000060029 */
[----:B01----:R-:W-:Y:S05]  /*1a40*/  ENDCOLLECTIVE ;  /* 0x000000000000791b */ /* 0x003fea0003800000 */
.L_x_1713:
[----:B------:R-:W-:Y:S01]  /*1a50*/  HFMA2 R43, -RZ, RZ, 0, 4.76837158203125e-07 ;  /* 0x00000008ff2b7431 */ /* 0x000fe200000001ff */
[----:B------:R-:W-:Y:S01]  /*1a60*/  MOV R59, R40 ;  /* 0x00000028003b7202 */ /* 0x000fe20000000f00 */
[----:B------:R-:W-:-:S04]  /*1a70*/  IMAD.MOV.U32 R40, RZ, RZ, -0x1 ;  /* 0xffffffffff287424 */ /* 0x000fc800078e00ff */
[----:B------:R-:W-:-:S07]  /*1a80*/  FADD.FTZ R39, R39, R59 ;  /* 0x0000003b27277221 */ /* 0x000fce0000010000 */
[----:B------:R-:W-:Y:S05]  /*1a90*/  WARPSYNC.COLLECTIVE R40, `(.L_x_1714) ;  /* 0x0000000028087348 */ /* 0x000fea0003c00000 */
[----:B------:R0:W1:Y:S02]  /*1aa0*/  SHFL.BFLY P3, R40, R39, R43, R41 ;  /* 0x0c00002b27287389 */ /* 0x0000640000060029 */
[----:B01----:R-:W-:Y:S05]  /*1ab0*/  ENDCOLLECTIVE ;  /* 0x000000000000791b */ /* 0x003fea0003800000 */
.L_x_1714:
[----:B------:R-:W-:Y:S01]  /*1ac0*/  HFMA2 R43, -RZ, RZ, 0, 9.5367431640625e-07 ;  /* 0x00000010ff2b7431 */ /* 0x000fe200000001ff */
[----:B------:R-:W-:Y:S02]  /*1ad0*/  MOV R59, R40 ;  /* 0x00000028003b7202 */ /* 0x000fe40000000f00 */
[----:B------:R-:W-:-:S03]  /*1ae0*/  MOV R40, 0xffffffff ;  /* 0xffffffff00287802 */ /* 0x000fc60000000f00 */
[----:B------:R-:W-:-:S07]  /*1af0*/  FADD.FTZ R39, R39, R59 ;  /* 0x0000003b27277221 */ /* 0x000fce0000010000 */
[----:B------:R-:W-:Y:S05]  /*1b00*/  WARPSYNC.COLLECTIVE R40, `(.L_x_1715) ;  /* 0x0000000028087348 */ /* 0x000fea0003c00000 */
[----:B------:R0:W1:Y:S02]  /*1b10*/  SHFL.BFLY P3, R40, R39, R43, R41 ;  /* 0x0c00002b27287389 */ /* 0x0000640000060029 */
[----:B01----:R-:W-:Y:S05]  /*1b20*/  ENDCOLLECTIVE ;  /* 0x000000000000791b */ /* 0x003fea0003800000 */
.L_x_1715:
[----:B------:R-:W-:Y:S01]  /*1b30*/  MOV R59, R40 ;  /* 0x00000028003b7202 */ /* 0x000fe20000000f00 */
[----:B------:R-:W-:Y:S06]  /*1b40*/  BRA `(.L_x_1716) ;  /* 0xfffffff400887947 */ /* 0x000fec000383ffff */
.L_x_1717:
        /* <DEDUP_REMOVED lines=11> */
.L_x_5940:


//--------------------- .text._ZN10layer_norm31ln_parallel_residual_fwd_kernelINS_13Kernel_traitsI13__nv_bfloat16S2_fS2_fjLj256ELj1ELj4ELj1ELj16ENS_18Kernel_traits_baseILj256ES2_S2_fS2_fjLj128EEEEELb0ELb1ELb0EEEvNS_9FwdParamsE --------------------------
	.section	.text._ZN10layer_norm31ln_parallel_residual_fwd_kernelINS_13Kernel_traitsI13__nv_bfloat16S2_fS2_fjLj256ELj1ELj4ELj1ELj16ENS_18Kernel_traits_baseILj256ES2_S2_fS2_fjLj128EEEEELb0ELb1ELb0EEEvNS_9FwdParamsE,"ax",@progbits
	.align	128
        .global         _ZN10layer_norm31ln_parallel_residual_fwd_kernelINS_13Kernel_traitsI13__nv_bfloat16S2_fS2_fjLj256ELj1ELj4ELj1ELj16ENS_18Kernel_traits_baseILj256ES2_S2_fS2_fjLj128EEEEELb0ELb1ELb0EEEvNS_9FwdParamsE
        .type           _ZN10layer_norm31ln_parallel_residual_fwd_kernelINS_13Kernel_traitsI13__nv_bfloat16S2_fS2_fjLj256ELj1ELj4ELj1ELj16ENS_18Kernel_traits_baseILj256ES2_S2_fS2_fjLj128EEEEELb0ELb1ELb0EEEvNS_9FwdParamsE,@function
        .size           _ZN10layer_norm31ln_parallel_residual_fwd_kernelINS_13Kernel_traitsI13__nv_bfloat16S2_fS2_fjLj256ELj1ELj4ELj1ELj16ENS_18Kernel_traits_baseILj256ES2_S2_fS2_fjLj128EEEEELb0ELb1ELb0EEEvNS_9FwdParamsE,(.L_x_5941 - _ZN10layer_norm31ln_parallel_residual_fwd_kernelINS_13Kernel_traitsI13__nv_bfloat16S2_fS2_fjLj256ELj1ELj4ELj1ELj16ENS_18Kernel_traits_baseILj256ES2_S2_fS2_fjLj128EEEEELb0ELb1ELb0EEEvNS_9FwdParamsE)
        .other          _ZN10layer_norm31ln_parallel_residual_fwd_kernelINS_13Kernel_traitsI13__nv_bfloat16S2_fS2_fjLj256ELj1ELj4ELj1ELj16ENS_18Kernel_traits_baseILj256ES2_S2_fS2_fjLj128EEEEELb0ELb1ELb0EEEvNS_9FwdParamsE,@"STO_CUDA_ENTRY STV_DEFAULT"
_ZN10layer_norm31ln_parallel_residual_fwd_kernelINS_13Kernel_traitsI13__nv_bfloat16S2_fS2_fjLj256ELj1ELj4ELj1ELj16ENS_18Kernel_traits_baseILj256ES2_S2_fS2_fjLj128EEEEELb0ELb1ELb0EEEvNS_9FwdParamsE:
.text._ZN10layer_norm31ln_parallel_residual_fwd_kernelINS_13Kernel_traitsI13__nv_bfloat16S2_fS2_fjLj256ELj1ELj4ELj1ELj16ENS_18Kernel_traits_baseILj256ES2_S2_fS2_fjLj128EEEEELb0ELb1ELb0EEEvNS_9FwdParamsE:
        /* <DEDUP_REMOVED lines=27> */
.L_x_1719:
[----:B------:R-:W-:Y:S05]  /*01b0*/  BSYNC.RECONVERGENT B0 ;  /* 0x0000000000007941 */ /* 0x000fea0003800200 */
.L_x_1718:
[----:B------:R-:W1:Y:S02]  /*01c0*/  LDCU UR4, c[0x0][0x384] ;  /* 0x00007080ff0477ac */ /* 0x000e640008000800 */
[----:B-1----:R-:W-:-:S13]  /*01d0*/  ISETP.GE.AND P0, PT, R3, UR4, PT ;  /* 0x0000000403007c0c */ /* 0x002fda000bf06270 */
[----:B------:R-:W-:Y:S05]  /*01e0*/  @P0 EXIT ;  /* 0x000000000000094d */ /* 0x000fea0003800000 */
[----:B------:R-:W1:Y:S01]  /*01f0*/  LDCU.U8 UR4, c[0x0][0x410] ;  /* 0x00008200ff0477ac */ /* 0x000e620008000000 */
[----:B0----5:R-:W-:Y:S02]  /*0200*/  PRMT R4, R11, 0x7632, R4 ;  /* 0x000076320b047816 */ /* 0x021fe40000000004 */
[----:B------:R-:W-:Y:S01]  /*0210*/  PRMT R5, R10, 0x7632, R5 ;  /* 0x000076320a057816 */ /* 0x000fe20000000005 */
[----:B------:R-:W0:Y:S01]  /*0220*/  LDCU UR12, c[0x0][0x388] ;  /* 0x00007100ff0c77ac */ /* 0x000e220008000800 */
[----:B------:R-:W-:Y:S02]  /*0230*/  PRMT R6, R9, 0x7632, R6 ;  /* 0x0000763209067816 */ /* 0x000fe40000000006 */
[----:B------:R-:W-:Y:S01]  /*0240*/  PRMT R7, R8, 0x7632, R7 ;  /* 0x0000763208077816 */ /* 0x000fe20000000007 */
[----:B------:R-:W2:Y:S01]  /*0250*/  LDCU UR5, c[0x0][0x448] ;  /* 0x00008900ff0577ac */ /* 0x000ea20008000800 */
[----:B------:R-:W-:Y:S02]  /*0260*/  PRMT R40, R12, 0x7632, R40 ;  /* 0x000076320c287816 */ /* 0x000fe40000000028 */
[----:B------:R-:W-:Y:S01]  /*0270*/  PRMT R41, R13, 0x7632, R41 ;  /* 0x000076320d297816 */ /* 0x000fe20000000029 */
[----:B------:R-:W3:Y:S01]  /*0280*/  LDCU.64 UR8, c[0x0][0x398] ;  /* 0x00007300ff0877ac */ /* 0x000ee20008000a00 */
[----:B------:R-:W-:-:S02]  /*0290*/  PRMT R44, R14, 0x7632, R44 ;  /* 0x000076320e2c7816 */ /* 0x000fc4000000002c */
[----:B------:R-:W-:Y:S01]  /*02a0*/  PRMT R45, R15, 0x7632, R45 ;  /* 0x000076320f2d7816 */ /* 0x000fe2000000002d */
[----:B------:R-:W4:Y:S01]  /*02b0*/  LDCU.64 UR10, c[0x0][0x3a0] ;  /* 0x00007400ff0a77ac */ /* 0x000f220008000a00 */
[----:B-1----:R-:W-:-:S13]  /*02c0*/  ISETP.NE.AND P2, PT, RZ, UR4, PT ;  /* 0x00000004ff007c0c */ /* 0x002fda000bf45270 */
.L_x_1729:
[----:B0-----:R-:W-:Y:S01]  /*02d0*/  IMAD R36, R3, UR12, RZ ;  /* 0x0000000c03247c24 */ /* 0x001fe2000f8e02ff */
[----:B------:R-:W-:Y:S04]  /*02e0*/  BSSY.RECONVERGENT B0, `(.L_x_1720) ;  /* 0x000008b000007945 */ /* 0x000fe80003800200 */
[----:B------:R-:W-:-:S04]  /*02f0*/  SHF.R.S32.HI R37, RZ, 0x1f, R36 ;  /* 0x0000001fff257819 */ /* 0x000fc80000011424 */
[----:B------:R-:W-:-:S04]  /*0300*/  LEA.HI R37, R37, R36, RZ, 0x3 ;  /* 0x0000002425257211 */ /* 0x000fc800078f18ff */
[----:B------:R-:W-:Y:S01]  /*0310*/  LEA.HI.SX32 R47, R37, R0, 0x1d ;  /* 0x00000000252f7211 */ /* 0x000fe200078feaff */
[----:B------:R-:W-:Y:S06]  /*0320*/  @P1 BRA `(.L_x_1721) ;  /* 0x0000000800181947 */ /* 0x000fec0003800000 */
[----:B---3--:R-:W-:Y:S01]  /*0330*/  ISETP.NE.U32.AND P0, PT, RZ, UR8, PT ;  /* 0x00000008ff007c0c */ /* 0x008fe2000bf05070 */
[----:B------:R-:W0:Y:S01]  /*0340*/  LDC.64 R28, c[0x0][0x390] ;  /* 0x0000e400ff1c7b82 */ /* 0x000e220000000a00 */
[----:B----4-:R-:W-:Y:S02]  /*0350*/  ISETP.NE.U32.AND P1, PT, RZ, UR10, PT ;  /* 0x0000000aff007c0c */ /* 0x010fe4000bf25070 */
[----:B------:R-:W-:Y:S02]  /*0360*/  ISETP.NE.AND.EX P0, PT, RZ, UR9, PT, P0 ;  /* 0x00000009ff007c0c */ /* 0x000fe4000bf05300 */
[----:B------:R-:W-:-:S11]  /*0370*/  ISETP.NE.AND.EX P1, PT, RZ, UR11, PT, P1 ;  /* 0x0000000bff007c0c */ /* 0x000fd6000bf25310 */
[----:B------:R-:W1:Y:S08]  /*0380*/  @P0 LDC.64 R30, c[0x0][0x398] ;  /* 0x0000e600ff1e0b82 */ /* 0x000e700000000a00 */
[----:B------:R-:W3:Y:S01]  /*0390*/  @P1 LDC.64 R36, c[0x0][0x3a0] ;  /* 0x0000e800ff241b82 */ /* 0x000ee20000000a00 */
[----:B0-----:R-:W-:-:S05]  /*03a0*/  IMAD.WIDE.U32 R28, R47, 0x10, R28 ;  /* 0x000000102f1c7825 */ /* 0x001fca00078e001c */
[----:B------:R0:W5:Y:S01]  /*03b0*/  LDG.E.128 R32, desc[UR6][R28.64] ;  /* 0x000000061c207981 */ /* 0x000162000c1e1d00 */
[----:B-1----:R-:W-:-:S05]  /*03c0*/  @P0 IMAD.WIDE.U32 R30, R47, 0x10, R30 ;  /* 0x000000102f1e0825 */ /* 0x002fca00078e001e */
[----:B------:R-:W4:Y:S01]  /*03d0*/  @P0 LDG.E.128 R16, desc[UR6][R30.64] ;  /* 0x000000061e100981 */ /* 0x000f22000c1e1d00 */
[----:B---3--:R-:W-:-:S05]  /*03e0*/  @P1 IMAD.WIDE.U32 R36, R47, 0x20, R36 ;  /* 0x000000202f241825 */ /* 0x008fca00078e0024 */
[----:B------:R0:W5:Y:S04]  /*03f0*/  @P1 LDG.E.128 R20, desc[UR6][R36.64] ;  /* 0x0000000624141981 */ /* 0x000168000c1e1d00 */
[----:B------:R0:W5:Y:S01]  /*0400*/  @P1 LDG.E.128 R24, desc[UR6][R36.64+0x10] ;  /* 0x0000100624181981 */ /* 0x000162000c1e1d00 */
[----:B------:R-:W-:-:S04]  /*0410*/  UISETP.NE.U32.AND UP0, UPT, UR8, URZ, UPT ;  /* 0x000000ff0800728c */ /* 0x000fc8000bf05070 */
[----:B------:R-:W-:Y:S01]  /*0420*/  UISETP.NE.AND.EX UP0, UPT, UR9, URZ, UPT, UP0 ;  /* 0x000000ff0900728c */ /* 0x000fe2000bf05300 */
[C---:B----4-:R-:W-:Y:S02]  /*0430*/  PRMT R42, R17.reuse, 0x7632, R42 ;  /* 0x00007632112a7816 */ /* 0x050fe4000000002a */
[----:B------:R-:W-:-:S06]  /*0440*/  PRMT R38, R17, 0x7632, R38 ;  /* 0x0000763211267816 */ /* 0x000fcc0000000026 */
        /* <DEDUP_REMOVED lines=14> */
[----:B------:R-:W-:Y:S02]  /*0530*/  SHF.L.U32 R33, R36, 0x10, RZ ;  /* 0x0000001024217819 */ /* 0x000fe400000006ff */
[----:B------:R-:W-:Y:S01]  /*0540*/  SHF.L.U32 R35, R37, 0x10, RZ ;  /* 0x0000001025237819 */ /* 0x000fe200000006ff */
[----:B------:R-:W-:Y:S06]  /*0550*/  BRA `(.L_x_1724) ;  /* 0x00000004007c7947 */ /* 0x000fec0003800000 */
.L_x_1723:
[C---:B-----5:R-:W-:Y:S02]  /*0560*/  PRMT R28, R32.reuse, 0x7632, R28 ;  /* 0x00007632201c7816 */ /* 0x060fe4000000001c */
[----:B------:R-:W-:Y:S02]  /*0570*/  SHF.L.U32 R29, R32, 0x10, RZ ;  /* 0x00000010201d7819 */ /* 0x000fe400000006ff */
[C---:B------:R-:W-:Y:S01]  /*0580*/  PRMT R30, R33.reuse, 0x7632, R30 ;  /* 0x00007632211e7816 */ /* 0x040fe2000000001e */
[----:B------:R-:W-:Y:S01]  /*0590*/  IMAD.U32 R33, R33, 0x10000, RZ ;  /* 0x0001000021217824 */ /* 0x000fe200078e00ff */
[C---:B------:R-:W-:Y:S02]  /*05a0*/  PRMT R31, R34.reuse, 0x7632, R31 ;  /* 0x00007632221f7816 */ /* 0x040fe4000000001f */
[C---:B------:R-:W-:Y:S02]  /*05b0*/  PRMT R32, R35.reuse, 0x7632, R32 ;  /* 0x0000763223207816 */ /* 0x040fe40000000020 */
        /* <DEDUP_REMOVED lines=14> */
[----:B------:R-:W-:Y:S06]  /*06a0*/  BRA `(.L_x_1724) ;  /* 0x0000000400287947 */ /* 0x000fec0003800000 */
.L_x_1722:
[----:B------:R-:W-:-:S04]  /*06b0*/  UISETP.NE.U32.AND UP0, UPT, UR10, URZ, UPT ;  /* 0x000000ff0a00728c */ /* 0x000fc8000bf05070 */
[----:B------:R-:W-:-:S09]  /*06c0*/  UISETP.NE.AND.EX UP0, UPT, UR11, URZ, UPT, UP0 ;  /* 0x000000ff0b00728c */ /* 0x000fd2000bf05300 */
[----:B------:R-:W-:Y:S05]  /*06d0*/  BRA.U UP0, `(.L_x_1725) ;  /* 0x0000000100807547 */ /* 0x000fea000b800000 */
[----:B-----5:R-:W-:Y:S01]  /*06e0*/  SHF.L.U32 R37, R32, 0x10, RZ ;  /* 0x0000001020257819 */ /* 0x020fe200000006ff */
[----:B------:R-:W-:Y:S01]  /*06f0*/  IMAD.U32 R28, R16, 0x10000, RZ ;  /* 0x00010000101c7824 */ /* 0x000fe200078e00ff */
[----:B------:R-:W-:Y:S02]  /*0700*/  PRMT R29, R32, 0x7632, R29 ;  /* 0x00007632201d7816 */ /* 0x000fe4000000001d */
[----:B------:R-:W-:Y:S01]  /*0710*/  PRMT R31, R33, 0x7632, R31 ;  /* 0x00007632211f7816 */ /* 0x000fe2000000001f */
[----:B------:R-:W-:Y:S01]  /*0720*/  FADD.FTZ R28, R37, R28 ;  /* 0x0000001c251c7221 */ /* 0x000fe20000010000 */
[----:B------:R-:W-:Y:S02]  /*0730*/  SHF.L.U32 R39, R33, 0x10, RZ ;  /* 0x0000001021277819 */ /* 0x000fe400000006ff */
[C---:B------:R-:W-:Y:S02]  /*0740*/  PRMT R36, R34.reuse, 0x7632, R36 ;  /* 0x0000763222247816 */ /* 0x040fe40000000024 */
[----:B------:R-:W-:-:S02]  /*0750*/  SHF.L.U32 R43, R34, 0x10, RZ ;  /* 0x00000010222b7819 */ /* 0x000fc400000006ff */
[----:B------:R-:W-:Y:S02]  /*0760*/  SHF.L.U32 R32, R18, 0x10, RZ ;  /* 0x0000001012207819 */ /* 0x000fe400000006ff */
[C---:B------:R-:W-:Y:S02]  /*0770*/  PRMT R33, R35.reuse, 0x7632, R33 ;  /* 0x0000763223217816 */ /* 0x040fe40000000021 */
[----:B------:R-:W-:Y:S01]  /*0780*/  SHF.L.U32 R34, R35, 0x10, RZ ;  /* 0x0000001023227819 */ /* 0x000fe200000006ff */
[----:B------:R-:W-:Y:S01]  /*0790*/  FADD.FTZ R32, R43, R32 ;  /* 0x000000202b207221 */ /* 0x000fe20000010000 */
[----:B------:R-:W-:Y:S02]  /*07a0*/  SHF.L.U32 R30, R17, 0x10, RZ ;  /* 0x00000010111e7819 */ /* 0x000fe400000006ff */
[----:B------:R-:W-:Y:S02]  /*07b0*/  SHF.L.U32 R35, R38, 0x10, RZ ;  /* 0x0000001026237819 */ /* 0x000fe400000006ff */
[----:B------:R-:W-:Y:S01]  /*07c0*/  PRMT R37, R16, 0x7632, R37 ;  /* 0x0000763210257816 */ /* 0x000fe20000000025 */
[----:B------:R-:W-:Y:S01]  /*07d0*/  FADD.FTZ R30, R39, R30 ;  /* 0x0000001e271e7221 */ /* 0x000fe20000010000 */
[----:B------:R-:W-:Y:S01]  /*07e0*/  PRMT R38, R18, 0x7632, R38 ;  /* 0x0000763212267816 */ /* 0x000fe20000000026 */
[C---:B------:R-:W-:Y:S01]  /*07f0*/  IMAD.U32 R39, R19.reuse, 0x10000, RZ ;  /* 0x0001000013277824 */ /* 0x040fe200078e00ff */
[----:B------:R-:W-:-:S02]  /*0800*/  PRMT R42, R19, 0x7632, R42 ;  /* 0x00007632132a7816 */ /* 0x000fc4000000002a */
[----:B------:R-:W-:Y:S01]  /*0810*/  SHF.L.U32 R48, R31, 0x10, RZ ;  /* 0x000000101f307819 */ /* 0x000fe200000006ff */
[----:B------:R-:W-:Y:S01]  /*0820*/  IMAD.U32 R38, R38, 0x10000, RZ ;  /* 0x0001000026267824 */ /* 0x000fe200078e00ff */
[----:B------:R-:W-:Y:S01]  /*0830*/  SHF.L.U32 R46, R29, 0x10, RZ ;  /* 0x000000101d2e7819 */ /* 0x000fe200000006ff */
[----:B------:R-:W-:Y:S01]  /*0840*/  FADD.FTZ R34, R34, R39 ;  /* 0x0000002722227221 */ /* 0x000fe20000010000 */
[----:B------:R-:W-:Y:S01]  /*0850*/  SHF.L.U32 R37, R37, 0x10, RZ ;  /* 0x0000001025257819 */ /* 0x000fe200000006ff */
[----:B------:R-:W-:Y:S01]  /*0860*/  FADD.FTZ R31, R48, R35 ;  /* 0x00000023301f7221 */ /* 0x000fe20000010000 */
[----:B------:R-:W-:Y:S02]  /*0870*/  SHF.L.U32 R43, R36, 0x10, RZ ;  /* 0x00000010242b7819 */ /* 0x000fe400000006ff */
[----:B------:R-:W-:Y:S01]  /*0880*/  SHF.L.U32 R49, R33, 0x10, RZ ;  /* 0x0000001021317819 */ /* 0x000fe200000006ff */
[----:B------:R-:W-:Y:S01]  /*0890*/  FADD.FTZ R29, R46, R37 ;  /* 0x000000252e1d7221 */ /* 0x000fe20000010000 */
[----:B------:R-:W-:Y:S01]  /*08a0*/  SHF.L.U32 R42, R42, 0x10, RZ ;  /* 0x000000102a2a7819 */ /* 0x000fe200000006ff */
[----:B------:R-:W-:-:S04]  /*08b0*/  FADD.FTZ R33, R43, R38 ;  /* 0x000000262b217221 */ /* 0x000fc80000010000 */
[----:B------:R-:W-:Y:S01]  /*08c0*/  FADD.FTZ R35, R49, R42 ;  /* 0x0000002a31237221 */ /* 0x000fe20000010000 */
[----:B------:R-:W-:Y:S06]  /*08d0*/  BRA `(.L_x_1724) ;  /* 0x00000000009c7947 */ /* 0x000fec0003800000 */
.L_x_1725:
[C---:B-----5:R-:W-:Y:S01]  /*08e0*/  PRMT R29, R34.reuse, 0x7632, R29 ;  /* 0x00007632221d7816 */ /* 0x060fe2000000001d */
[----:B------:R-:W-:Y:S01]  /*08f0*/  IMAD.U32 R39, R34, 0x10000, RZ ;  /* 0x0001000022277824 */ /* 0x000fe200078e00ff */
[----:B------:R-:W-:Y:S02]  /*0900*/  SHF.L.U32 R37, R33, 0x10, RZ ;  /* 0x0000001021257819 */ /* 0x000fe400000006ff */
[----:B------:R-:W-:Y:S01]  /*0910*/  SHF.L.U32 R34, R17, 0x10, RZ ;  /* 0x0000001011227819 */ /* 0x000fe200000006ff */
[----:B------:R-:W-:Y:S01]  /*0920*/  IMAD.U32 R29, R29, 0x10000, RZ ;  /* 0x000100001d1d7824 */ /* 0x000fe200078e00ff */
[----:B------:R-:W-:Y:S02]  /*0930*/  SHF.L.U32 R36, R18, 0x10, RZ ;  /* 0x0000001012247819 */ /* 0x000fe400000006ff */
[C---:B------:R-:W-:Y:S01]  /*0940*/  PRMT R30, R32.reuse, 0x7632, R30 ;  /* 0x00007632201e7816 */ /* 0x040fe2000000001e */
        /* <DEDUP_REMOVED lines=8> */
[----:B------:R-:W-:Y:S01]  /*09d0*/  PRMT R36, R18, 0x7632, R36 ;  /* 0x0000763212247816 */ /* 0x000fe20000000024 */
[----:B------:R-:W-:Y:S01]  /*09e0*/  IMAD.U32 R32, R42, 0x10000, RZ ;  /* 0x000100002a207824 */ /* 0x000fe200078e00ff */
[----:B------:R-:W-:Y:S02]  /*09f0*/  PRMT R38, R19, 0x7632, R38 ;  /* 0x0000763213267816 */ /* 0x000fe40000000026 */
[----:B------:R-:W-:-:S02]  /*0a00*/  SHF.L.U32 R35, R35, 0x10, RZ ;  /* 0x0000001023237819 */ /* 0x000fc400000006ff */
[----:B------:R-:W-:Y:S02]  /*0a10*/  SHF.L.U32 R42, R19, 0x10, RZ ;  /* 0x00000010132a7819 */ /* 0x000fe400000006ff */
[----:B------:R-:W-:Y:S02]  /*0a20*/  SHF.L.U32 R43, R34, 0x10, RZ ;  /* 0x00000010222b7819 */ /* 0x000fe400000006ff */
[----:B------:R-:W-:Y:S01]  /*0a30*/  SHF.L.U32 R49, R28, 0x10, RZ ;  /* 0x000000101c317819 */ /* 0x000fe200000006ff */
[----:B------:R-:W-:Y:S01]  /*0a40*/  FADD.FTZ R35, R35, R42 ;  /* 0x0000002a23237221 */ /* 0x000fe20000010000 */
[----:B------:R-:W-:Y:S02]  /*0a50*/  SHF.L.U32 R30, R30, 0x10, RZ ;  /* 0x000000101e1e7819 */ /* 0x000fe400000006ff */
        /* <DEDUP_REMOVED lines=15> */
.L_x_1724:
[----:B------:R-:W0:Y:S02]  /*0b50*/  LDC.64 R36, c[0x0][0x3a8] ;  /* 0x0000ea00ff247b82 */ /* 0x000e240000000a00 */
[----:B0-----:R-:W-:-:S05]  /*0b60*/  IMAD.WIDE.U32 R36, R47, 0x20, R36 ;  /* 0x000000202f247825 */ /* 0x001fca00078e0024 */
[----:B------:R0:W-:Y:S04]  /*0b70*/  STG.E.128 desc[UR6][R36.64], R28 ;  /* 0x0000001c24007986 */ /* 0x0001e8000c101d06 */
[----:B------:R0:W-:Y:S02]  /*0b80*/  STG.E.128 desc[UR6][R36.64+0x10], R32 ;  /* 0x0000102024007986 */ /* 0x0001e4000c101d06 */
.L_x_1721:
[----:B--234-:R-:W-:Y:S05]  /*0b90*/  BSYNC.RECONVERGENT B0 ;  /* 0x0000000000007941 */ /* 0x01cfea0003800200 */
.L_x_1720:
        /* <DEDUP_REMOVED lines=54> */
.L_x_1741:
        /* <DEDUP_REMOVED lines=16> */
[----:B------:R-:W-:Y:S02]  /*1000*/  SHF.L.U32 R51, R12, 0x10, RZ ;  /* 0x000000100c337819 */ /* 0x000fe400000006ff */
[----:B------:R-:W-:Y:S01]  /*1010*/  SHF.L.U32 R39, R7, 0x10, RZ ;  /* 0x0000001007277819 */ /* 0x000fe200000006ff */
[--C-:B------:R-:W-:Y:S01]  /*1020*/  FADD.FTZ R36, R28, -R43.reuse ;  /* 0x8000002b1c247221 */ /* 0x100fe20000010000 */
[----:B------:R-:W-:Y:S01]  /*1030*/  FADD.FTZ R38, R29, -R43 ;  /* 0x8000002b1d267221 */ /* 0x000fe20000010000 */
[----:B------:R-:W-:Y:S02]  /*1040*/  SHF.L.U32 R42, R13, 0x10, RZ ;  /* 0x000000100d2a7819 */ /* 0x000fe400000006ff */
[----:B------:R-:W-:Y:S01]  /*1050*/  FMUL.FTZ R36, R49, R36 ;  /* 0x0000002431247220 */ /* 0x000fe20000410000 */
[----:B------:R-:W-:-:S02]  /*1060*/  SHF.L.U32 R46, R9, 0x10, RZ ;  /* 0x00000010092e7819 */ /* 0x000fc400000006ff */
[----:B------:R-:W-:Y:S01]  /*1070*/  SHF.L.U32 R53, R6, 0x10, RZ ;  /* 0x0000001006357819 */ /* 0x000fe200000006ff */
[----:B------:R-:W-:Y:S01]  /*1080*/  FFMA.FTZ R51, R36, R51, R37 ;  /* 0x0000003324337223 */ /* 0x000fe20000010025 */
[----:B------:R-:W-:Y:S01]  /*1090*/  SHF.L.U32 R37, R40, 0x10, RZ ;  /* 0x0000001028257819 */ /* 0x000fe200000006ff */
[----:B------:R-:W-:Y:S01]  /*10a0*/  FMUL.FTZ R36, R49, R38 ;  /* 0x0000002631247220 */ /* 0x000fe20000410000 */
[----:B------:R-:W-:Y:S01]  /*10b0*/  FADD.FTZ R38, R30, -R43 ;  /* 0x8000002b1e267221 */ /* 0x000fe20000010000 */
[----:B0-----:R-:W-:Y:S02]  /*10c0*/  SHF.L.U32 R48, R11, 0x10, RZ ;  /* 0x000000100b307819 */ /* 0x001fe400000006ff */
[----:B------:R-:W-:Y:S01]  /*10d0*/  FFMA.FTZ R36, R36, R37, R39 ;  /* 0x0000002524247223 */ /* 0x000fe20000010027 */
[----:B------:R-:W-:Y:S01]  /*10e0*/  FMUL.FTZ R37, R49, R38 ;  /* 0x0000002631257220 */ /* 0x000fe20000410000 */
[----:B------:R-:W-:Y:S01]  /*10f0*/  FADD.FTZ R38, R31, -R43 ;  /* 0x8000002b1f267221 */ /* 0x000fe20000010000 */
[----:B------:R-:W-:-:S02]  /*1100*/  IMAD.U32 R39, R41, 0x10000, RZ ;  /* 0x0001000029277824 */ /* 0x000fc400078e00ff */
[----:B------:R-:W-:Y:S01]  /*1110*/  FFMA.FTZ R37, R37, R42, R46 ;  /* 0x0000002a25257223 */ /* 0x000fe2000001002e */
[----:B------:R-:W-:Y:S01]  /*1120*/  FMUL.FTZ R38, R49, R38 ;  /* 0x0000002631267220 */ /* 0x000fe20000410000 */
[----:B------:R-:W-:Y:S01]  /*1130*/  FADD.FTZ R42, R33, -R43 ;  /* 0x8000002b212a7221 */ /* 0x000fe20000010000 */
[----:B------:R-:W-:Y:S02]  /*1140*/  F2FP.BF16.F32.PACK_AB R36, R36, R51 ;  /* 0x000000332424723e */ /* 0x000fe400000010ff */
[----:B------:R-:W-:Y:S01]  /*1150*/  FFMA.FTZ R46, R38, R39, R53 ;  /* 0x00000027262e7223 */ /* 0x000fe20000010035 */
[----:B------:R-:W-:Y:S01]  /*1160*/  FADD.FTZ R38, R32, -R43 ;  /* 0x8000002b20267221 */ /* 0x000fe20000010000 */
[----:B------:R-:W-:Y:S01]  /*1170*/  SHF.L.U32 R39, R14, 0x10, RZ ;  /* 0x000000100e277819 */ /* 0x000fe200000006ff */
[C---:B------:R-:W-:Y:S01]  /*1180*/  FMUL.FTZ R42, R49.reuse, R42 ;  /* 0x0000002a312a7220 */ /* 0x040fe20000410000 */
[----:B------:R-:W-:Y:S01]  /*1190*/  SHF.L.U32 R53, R10, 0x10, RZ ;  /* 0x000000100a357819 */ /* 0x000fe200000006ff */
[----:B------:R-:W-:Y:S01]  /*11a0*/  FMUL.FTZ R38, R49, R38 ;  /* 0x0000002631267220 */ /* 0x000fe20000410000 */
[----:B------:R-:W-:-:S03]  /*11b0*/  F2FP.BF16.F32.PACK_AB R37, R46, R37 ;  /* 0x000000252e25723e */ /* 0x000fc600000010ff */
[----:B------:R-:W-:Y:S01]  /*11c0*/  FFMA.FTZ R38, R38, R39, R53 ;  /* 0x0000002726267223 */ /* 0x000fe20000010035 */
[----:B------:R-:W-:Y:S01]  /*11d0*/  SHF.L.U32 R53, R44, 0x10, RZ ;  /* 0x000000102c357819 */ /* 0x000fe200000006ff */
[----:B------:R-:W-:-:S04]  /*11e0*/  IMAD.U32 R39, R5, 0x10000, RZ ;  /* 0x0001000005277824 */ /* 0x000fc800078e00ff */
[----:B------:R-:W-:Y:S01]  /*11f0*/  FFMA.FTZ R53, R42, R53, R39 ;  /* 0x000000352a357223 */ /* 0x000fe20000010027 */
[----:B------:R-:W-:-:S04]  /*1200*/  FADD.FTZ R42, R34, -R43 ;  /* 0x8000002b222a7221 */ /* 0x000fc80000010000 */
[----:B------:R-:W-:Y:S01]  /*1210*/  FMUL.FTZ R39, R49, R42 ;  /* 0x0000002a31277220 */ /* 0x000fe20000410000 */
[----:B------:R-:W-:Y:S02]  /*1220*/  SHF.L.U32 R42, R15, 0x10, RZ ;  /* 0x000000100f2a7819 */ /* 0x000fe400000006ff */
[----:B------:R-:W-:-:S03]  /*1230*/  F2FP.BF16.F32.PACK_AB R38, R53, R38 ;  /* 0x000000263526723e */ /* 0x000fc600000010ff */
[----:B------:R-:W-:Y:S01]  /*1240*/  FFMA.FTZ R39, R39, R42, R48 ;  /* 0x0000002a27277223 */ /* 0x000fe20000010030 */
[----:B------:R-:W-:Y:S01]  /*1250*/  FADD.FTZ R42, R35, -R43 ;  /* 0x8000002b232a7221 */ /* 0x000fe20000010000 */
[----:B------:R-:W-:-:S03]  /*1260*/  SHF.L.U32 R43, R45, 0x10, RZ ;  /* 0x000000102d2b7819 */ /* 0x000fc600000006ff */
[----:B------:R-:W-:Y:S01]  /*1270*/  FMUL.FTZ R42, R49, R42 ;  /* 0x0000002a312a7220 */ /* 0x000fe20000410000 */
[----:B------:R-:W-:-:S05]  /*1280*/  SHF.L.U32 R49, R4, 0x10, RZ ;  /* 0x0000001004317819 */ /* 0x000fca00000006ff */
[----:B------:R-:W-:Y:S02]  /*1290*/  FFMA.FTZ R48, R42, R43, R49 ;  /* 0x0000002b2a307223 */ /* 0x000fe40000010031 */
[----:B------:R-:W0:Y:S03]  /*12a0*/  LDC.64 R42, c[0x0][0x428] ;  /* 0x00010a00ff2a7b82 */ /* 0x000e260000000a00 */
[----:B------:R-:W-:Y:S01]  /*12b0*/  F2FP.BF16.F32.PACK_AB R39, R48, R39 ;  /* 0x000000273027723e */ /* 0x000fe200000010ff */
[----:B0-----:R-:W-:-:S05]  /*12c0*/  IMAD.WIDE.U32 R42, R47, 0x10, R42 ;  /* 0x000000102f2a7825 */ /* 0x001fca00078e002a */
[----:B------:R2:W-:Y:S02]  /*12d0*/  STG.E.128 desc[UR6][R42.64], R36 ;  /* 0x000000242a007986 */ /* 0x0005e4000c101d06 */
.L_x_1728:
[----:B------:R-:W-:Y:S05]  /*12e0*/  BSYNC.RECONVERGENT B0 ;  /* 0x0000000000007941 */ /* 0x000fea0003800200 */
.L_x_1727:
[----:B-12---:R-:W1:Y:S02]  /*12f0*/  LDC.64 R36, c[0x0][0x380] ;  /* 0x0000e000ff247b82 */ /* 0x006e640000000a00 */
[----:B-1----:R-:W-:-:S05]  /*1300*/  IMAD R3, R36, 0x4, R3 ;  /* 0x0000000424037824 */ /* 0x002fca00078e0203 */
[----:B------:R-:W-:-:S13]  /*1310*/  ISETP.GE.AND P0, PT, R3, R37, PT ;  /* 0x000000250300720c */ /* 0x000fda0003f06270 */
[----:B------:R-:W-:Y:S05]  /*1320*/  @!P0 BRA `(.L_x_1729) ;  /* 0xffffffec00e88947 */ /* 0x000fea000383ffff */
[----:B------:R-:W-:Y:S05]  /*1330*/  EXIT ;  /* 0x000000000000794d */ /* 0x000fea0003800000 */
.L_x_1726:
[----:B------:R-:W-:Y:S01]  /*1340*/  HFMA2 R42, -RZ, RZ, 0, 5.9604644775390625e-08 ;  /* 0x00000001ff2a7431 */ /* 0x000fe200000001ff */
[----:B------:R-:W-:Y:S01]  /*1350*/  BSSY B0, `(.L_x_1730) ;  /* 0x0000007000007945 */ /* 0x000fe20003800000 */
[----:B------:R-:W-:Y:S02]  /*1360*/  MOV R52, R36 ;  /* 0x0000002400347202 */ /* 0x000fe40000000f00 */
[----:B------:R-:W-:Y:S02]  /*1370*/  MOV R39, 0x1f ;  /* 0x0000001f00277802 */ /* 0x000fe40000000f00 */
[----:B------:R-:W-:-:S07]  /*1380*/  MOV R38, 0xffffffff ;  /* 0xffffffff00267802 */ /* 0x000fce0000000f00 */
[----:B------:R-:W-:Y:S05]  /*1390*/  WARPSYNC.COLLECTIVE R38, `(.L_x_1731) ;  /* 0x0000000026087348 */ /* 0x000fea0003c00000 */
[----:B------:R0:W1:Y:S02]  /*13a0*/  SHFL.BFLY P4, R53, R52, R42, R39 ;  /* 0x0c00002a34357389 */ /* 0x0000640000080027 */
[----:B01----:R-:W-:Y:S05]  /*13b0*/  ENDCOLLECTIVE ;  /* 0x000000000000791b */ /* 0x003fea0003800000 */
.L_x_1731:
[----:B------:R-:W-:Y:S05]  /*13c0*/  BSYNC B0 ;  /* 0x0000000000007941 */ /* 0x000fea0003800000 */
.L_x_1730:
        /* <DEDUP_REMOVED lines=9> */
.L_x_1732:
[----:B------:R-:W-:Y:S02]  /*1460*/  HFMA2 R42, -RZ, RZ, 0, 2.384185791015625e-07 ;  /* 0x00000004ff2a7431 */ /* 0x000fe400000001ff */
[----:B------:R-:W-:-:S04]  /*1470*/  IMAD.MOV.U32 R37, RZ, RZ, R53 ;  /* 0x000000ffff257224 */ /* 0x000fc800078e0035 */
[----:B------:R-:W-:-:S05]  /*1480*/  FADD.FTZ R48, R46, R37 ;  /* 0x000000252e307221 */ /* 0x000fca0000010000 */
[----:B------:R-:W-:-:S07]  /*1490*/  MOV R52, R48 ;  /* 0x0000003000347202 */ /* 0x000fce0000000f00 */
[----:B------:R-:W-:Y:S05]  /*14a0*/  WARPSYNC.COLLECTIVE R38, `(.L_x_1733) ;  /* 0x0000000026087348 */ /* 0x000fea0003c00000 */
[----:B------:R0:W1:Y:S02]  /*14b0*/  SHFL.BFLY P4, R53, R52, R42, R39 ;  /* 0x0c00002a34357389 */ /* 0x0000640000080027 */
[----:B01----:R-:W-:Y:S05]  /*14c0*/  ENDCOLLECTIVE ;  /* 0x000000000000791b */ /* 0x003fea0003800000 */
.L_x_1733:
        /* <DEDUP_REMOVED lines=8> */
.L_x_1734:
[----:B------:R-:W-:Y:S01]  /*1550*/  HFMA2 R42, -RZ, RZ, 0, 9.5367431640625e-07 ;  /* 0x00000010ff2a7431 */ /* 0x000fe200000001ff */
[----:B------:R-:W-:-:S05]  /*1560*/  MOV R50, R53 ;  /* 0x0000003500327202 */ /* 0x000fca0000000f00 */
[----:B------:R-:W-:-:S05]  /*1570*/  FADD.FTZ R50, R49, R50 ;  /* 0x0000003231327221 */ /* 0x000fca0000010000 */
[----:B------:R-:W-:-:S07]  /*1580*/  MOV R52, R50 ;  /* 0x0000003200347202 */ /* 0x000fce0000000f00 */
[----:B------:R-:W-:Y:S05]  /*1590*/  WARPSYNC.COLLECTIVE R38, `(.L_x_1735) ;  /* 0x0000000026087348 */ /* 0x000fea0003c00000 */
[----:B------:R0:W1:Y:S02]  /*15a0*/  SHFL.BFLY P4, R53, R52, R42, R39 ;  /* 0x0c00002a34357389 */ /* 0x0000640000080027 */
[----:B01----:R-:W-:Y:S05]  /*15b0*/  ENDCOLLECTIVE ;  /* 0x000000000000791b */ /* 0x003fea0003800000 */
.L_x_1735:
        /* <DEDUP_REMOVED lines=27> */
.L_x_1736:
[----:B------:R-:W-:Y:S01]  /*1770*/  IMAD.MOV.U32 R42, RZ, RZ, 0x2 ;  /* 0x00000002ff2a7424 */ /* 0x000fe200078e00ff */
[----:B------:R-:W-:-:S05]  /*1780*/  MOV R49, R53 ;  /* 0x0000003500317202 */ /* 0x000fca0000000f00 */
[----:B------:R-:W-:-:S05]  /*1790*/  FADD.FTZ R49, R36, R49 ;  /* 0x0000003124317221 */ /* 0x000fca0000010000 */
[----:B------:R-:W-:-:S07]  /*17a0*/  MOV R52, R49 ;  /* 0x0000003100347202 */ /* 0x000fce0000000f00 */
[----:B------:R-:W-:Y:S05]  /*17b0*/  WARPSYNC.COLLECTIVE R38, `(.L_x_1737) ;  /* 0x0000000026087348 */ /* 0x000fea0003c00000 */
[----:B------:R0:W1:Y:S02]  /*17c0*/  SHFL.BFLY P4, R53, R52, R42, R39 ;  /* 0x0c00002a34357389 */ /* 0x0000640000080027 */
[----:B01----:R-:W-:Y:S05]  /*17d0*/  ENDCOLLECTIVE ;  /* 0x000000000000791b */ /* 0x003fea0003800000 */
.L_x_1737:
[----:B------:R-:W-:Y:S01]  /*17e0*/  HFMA2 R42, -RZ, RZ, 0, 2.384185791015625e-07 ;  /* 0x00000004ff2a7431 */ /* 0x000fe200000001ff */
[----:B------:R-:W-:-:S05]  /*17f0*/  MOV R46, R53 ;  /* 0x00000035002e7202 */ /* 0x000fca0000000f00 */
[----:B------:R-:W-:-:S05]  /*1800*/  FADD.FTZ R46, R49, R46 ;  /* 0x0000002e312e7221 */ /* 0x000fca0000010000 */
[----:B------:R-:W-:-:S07]  /*1810*/  MOV R52, R46 ;  /* 0x0000002e00347202 */ /* 0x000fce0000000f00 */
[----:B------:R-:W-:Y:S05]  /*1820*/  WARPSYNC.COLLECTIVE R38, `(.L_x_1738) ;  /* 0x0000000026087348 */ /* 0x000fea0003c00000 */
[----:B------:R0:W1:Y:S02]  /*1830*/  SHFL.BFLY P4, R53, R52, R42, R39 ;  /* 0x0c00002a34357389 */ /* 0x0000640000080027 */
[----:B01----:R-:W-:Y:S05]  /*1840*/  ENDCOLLECTIVE ;  /* 0x000000000000791b */ /* 0x003fea0003800000 */
.L_x_1738:
[----:B------:R-:W-:Y:S01]  /*1850*/  HFMA2 R42, -RZ, RZ, 0, 4.76837158203125e-07 ;  /* 0x00000008ff2a7431 */ /* 0x000fe200000001ff */
[----:B------:R-:W-:-:S05]  /*1860*/  MOV R51, R53 ;  /* 0x0000003500337202 */ /* 0x000fca0000000f00 */
[----:B------:R-:W-:-:S04]  /*1870*/  FADD.FTZ R51, R46, R51 ;  /* 0x000000332e337221 */ /* 0x000fc80000010000 */
[----:B------:R-:W-:-:S07]  /*1880*/  IMAD.MOV.U32 R52, RZ, RZ, R51 ;  /* 0x000000ffff347224 */ /* 0x000fce00078e0033 */
[----:B------:R-:W-:Y:S05]  /*1890*/  WARPSYNC.COLLECTIVE R38, `(.L_x_1739) ;  /* 0x0000000026087348 */ /* 0x000fea0003c00000 */
[----:B------:R0:W1:Y:S02]  /*18a0*/  SHFL.BFLY P4, R53, R52, R42, R39 ;  /* 0x0c00002a34357389 */ /* 0x0000640000080027 */
[----:B01----:R-:W-:Y:S05]  /*18b0*/  ENDCOLLECTIVE ;  /* 0x000000000000791b */ /* 0x003fea0003800000 */
.L_x_1739:
[----:B------:R-:W-:Y:S01]  /*18c0*/  HFMA2 R42, -RZ, RZ, 0, 9.5367431640625e-07 ;  /* 0x00000010ff2a7431 */ /* 0x000fe200000001ff */
[----:B------:R-:W-:-:S05]  /*18d0*/  MOV R48, R53 ;  /* 0x0000003500307202 */ /* 0x000fca0000000f00 */
[----:B------:R-:W-:-:S05]  /*18e0*/  FADD.FTZ R48, R51, R48 ;  /* 0x0000003033307221 */ /* 0x000fca0000010000 */
[----:B------:R-:W-:-:S07]  /*18f0*/  MOV R52, R48 ;  /* 0x0000003000347202 */ /* 0x000fce0000000f00 */
[----:B------:R-:W-:Y:S05]  /*1900*/  WARPSYNC.COLLECTIVE R38, `(.L_x_1740) ;  /* 0x0000000026087348 */ /* 0x000fea0003c00000 */
[----:B------:R0:W1:Y:S02]  /*1910*/  SHFL.BFLY P4, R53, R52, R42, R39 ;  /* 0x0c00002a34357389 */ /* 0x0000640000080027 */
[----:B01----:R-:W-:Y:S05]  /*1920*/  ENDCOLLECTIVE ;  /* 0x000000000000791b */ /* 0x003fea0003800000 */
.L_x_1740:
[----:B------:R-:W-:Y:S05]  /*1930*/  BRA `(.L_x_1741) ;  /* 0xfffffff400707947 */ /* 0x000fea000383ffff */
.L_x_1742:
        /* <DEDUP_REMOVED lines=12> */
.L_x_5941:


//--------------------- .text._ZN10layer_norm31ln_parallel_residual_fwd_kernelINS_13Kernel_traitsI13__nv_bfloat16S2_fS2_fjLj256ELj1ELj4ELj1ELj16ENS_18Kernel_traits_baseILj256ES2_S2_fS2_fjLj128EEEEELb0ELb1ELb1EEEvNS_9FwdParamsE --------------------------
	.section	.text._ZN10layer_norm31ln_parallel_residual_fwd_kernelINS_13Kernel_traitsI13__nv_bfloat16S2_fS2_fjLj256ELj1ELj4ELj1ELj16ENS_18Kernel_traits_baseILj256ES2_S2_fS2_fjLj128EEEEELb0ELb1ELb1EEEvNS_9FwdParamsE,"ax",@progbits
	.align	128
        .global         _ZN10layer_norm31ln_parallel_residual_fwd_kernelINS_13Kernel_traitsI13__nv_bfloat16S2_fS2_fjLj256ELj1ELj4ELj1ELj16ENS_18Kernel_traits_baseILj256ES2_S2_fS2_fjLj128EEEEELb0ELb1ELb1EEEvNS_9FwdParamsE
        .type           _ZN10layer_norm31ln_parallel_residual_fwd_kernelINS_13Kernel_traitsI13__nv_bfloat16S2_fS2_fjLj256ELj1ELj4ELj1ELj16ENS_18Kernel_traits_baseILj256ES2_S2_fS2_fjLj128EEEEELb0ELb1ELb1EEEvNS_9FwdParamsE,@function
        .size           _ZN10layer_norm31ln_parallel_residual_fwd_kernelINS_13Kernel_traitsI13__nv_bfloat16S2_fS2_fjLj256ELj1ELj4ELj1ELj16ENS_18Kernel_traits_baseILj256ES2_S2_fS2_fjLj128EEEEELb0ELb1ELb1EEEvNS_9FwdParamsE,(.L_x_5942 - _ZN10layer_norm31ln_parallel_residual_fwd_kernelINS_13Kernel_traitsI13__nv_bfloat16S2_fS2_fjLj256ELj1ELj4ELj1ELj16ENS_18Kernel_traits_baseILj256ES2_S2_fS2_fjLj128EEEEELb0ELb1ELb1EEEvNS_9FwdParamsE)
        .other          _ZN10layer_norm31ln_parallel_residual_fwd_kernelINS_13Kernel_traitsI13__nv_bfloat16S2_fS2_fjLj256ELj1ELj4ELj1ELj16ENS_18Kernel_traits_baseILj256ES2_S2_fS2_fjLj128EEEEELb0ELb1ELb1EEEvNS_9FwdParamsE,@"STO_CUDA_ENTRY STV_DEFAULT"
_ZN10layer_norm31ln_parallel_residual_fwd_kernelINS_13Kernel_traitsI13__nv_bfloat16S2_fS2_fjLj256ELj1ELj4ELj1ELj16ENS_18Kernel_traits_baseILj256ES2_S2_fS2_fjLj128EEEEELb0ELb1ELb1EEEvNS_9FwdParamsE:
.text._ZN10layer_norm31ln_parallel_residual_fwd_kernelINS_13Kernel_traitsI13__nv_bfloat16S2_fS2_fjLj256ELj1ELj4ELj1ELj16ENS_18Kernel_traits_baseILj256ES2_S2_fS2_fjLj128EEEEELb0ELb1ELb1EEEvNS_9FwdParamsE:
        /* <DEDUP_REMOVED lines=11> */
[----:B------:R-:W-:Y:S02]  /*00b0*/  @!P0 CS2R R12, SRZ ;  /* 0x00000000000c8805 */ /* 0x000fe4000001ff00 */
[----:B------:R-:W-:Y:S02]  /*00c0*/  LOP3.LUT R8, R0, 0x1f0, RZ, 0xc0, !PT ;  /* 0x000001f000087812 */ /* 0x000fe400078ec0ff */
[----:B------:R-:W-:Y:S02]  /*00d0*/  @!P0 CS2R R14, SRZ ;  /* 0x00000000000e8805 */ /* 0x000fe4000001ff00 */
[----:B------:R-:W-:Y:S02]  /*00e0*/  LOP3.LUT R0, R4, 0x1f, RZ, 0xc0, !PT ;  /* 0x0000001f04007812 */ /* 0x000fe400078ec0ff */
[----:B------:R-:W-:Y:S01]  /*00f0*/  SHF.R.U32.HI R41, RZ, 0x5, R4 ;  /* 0x00000005ff297819 */ /* 0x000fe20000011604 */
[----:B0-----:R-:W-:Y:S01]  /*0100*/  USHF.L.U32 UR4, UR4, 0x2, URZ ;  /* 0x0000000204047899 */ /* 0x001fe200080006ff */
        /* <DEDUP_REMOVED lines=19> */
[----:B------:R-:W0:Y:S01]  /*0240*/  LDCU UR12, c[0x0][0x448] ;  /* 0x00008900ff0c77ac */ /* 0x000e220008000800 */
[----:B------:R-:W-:Y:S02]  /*0250*/  SHF.L.U32 R4, R13, 0x10, RZ ;  /* 0x000000100d047819 */ /* 0x000fe400000006ff */
[----:B------:R-:W-:Y:S01]  /*0260*/  SHF.L.U32 R30, R30, 0x10, RZ ;  /* 0x000000101e1e7819 */ /* 0x000fe200000006ff */
[----:B------:R-:W0:Y:S01]  /*0270*/  LDCU.64 UR14, c[0x0][0x398] ;  /* 0x00007300ff0e77ac */ /* 0x000e220008000a00 */
[----:B------:R-:W-:Y:S02]  /*0280*/  SHF.L.U32 R32, R32, 0x10, RZ ;  /* 0x0000001020207819 */ /* 0x000fe400000006ff */
[----:B-1----:R-:W-:Y:S01]  /*0290*/  ISETP.NE.U32.AND P0, PT, RZ, UR8, PT ;  /* 0x00000008ff007c0c */ /* 0x002fe2000bf05070 */
[----:B------:R-:W1:Y:S01]  /*02a0*/  LDCU.64 UR10, c[0x0][0x3a0] ;  /* 0x00007400ff0a77ac */ /* 0x000e620008000a00 */
[----:B------:R-:W-:-:S02]  /*02b0*/  SHF.L.U32 R33, R33, 0x10, RZ ;  /* 0x0000001021217819 */ /* 0x000fc400000006ff */
[----:B------:R-:W-:Y:S02]  /*02c0*/  ISETP.NE.AND.EX P0, PT, RZ, UR9, PT, P0 ;  /* 0x00000009ff007c0c */ /* 0x000fe4000bf05300 */
[----:B---3--:R-:W-:Y:S02]  /*02d0*/  ISETP.NE.AND P2, PT, RZ, UR4, PT ;  /* 0x00000004ff007c0c */ /* 0x008fe4000bf45270 */
[----:B--2---:R-:W-:Y:S02]  /*02e0*/  PRMT R39, R11, 0x7632, R39 ;  /* 0x000076320b277816 */ /* 0x004fe40000000027 */
[----:B------:R-:W-:Y:S02]  /*02f0*/  PRMT R34, R8, 0x7632, R34 ;  /* 0x0000763208227816 */ /* 0x000fe40000000022 */
[----:B------:R-:W-:Y:S01]  /*0300*/  PRMT R35, R9, 0x7632, R35 ;  /* 0x0000763209237816 */ /* 0x000fe20000000023 */
[----:B------:R-:W-:Y:S01]  /*0310*/  IMAD.U32 R39, R39, 0x10000, RZ ;  /* 0x0001000027277824 */ /* 0x000fe200078e00ff */
[----:B------:R-:W-:-:S02]  /*0320*/  PRMT R38, R10, 0x7632, R38 ;  /* 0x000076320a267816 */ /* 0x000fc40000000026 */
[----:B------:R-:W-:Y:S02]  /*0330*/  SHF.L.U32 R6, R8, 0x10, RZ ;  /* 0x0000001008067819 */ /* 0x000fe400000006ff */
[----:B------:R-:W-:Y:S02]  /*0340*/  SHF.L.U32 R7, R9, 0x10, RZ ;  /* 0x0000001009077819 */ /* 0x000fe400000006ff */
[----:B------:R-:W-:Y:S02]  /*0350*/  SHF.L.U32 R28, R10, 0x10, RZ ;  /* 0x000000100a1c7819 */ /* 0x000fe400000006ff */
[----:B------:R-:W-:Y:S02]  /*0360*/  SHF.L.U32 R29, R11, 0x10, RZ ;  /* 0x000000100b1d7819 */ /* 0x000fe400000006ff */
[----:B------:R-:W-:Y:S02]  /*0370*/  SHF.L.U32 R34, R34, 0x10, RZ ;  /* 0x0000001022227819 */ /* 0x000fe400000006ff */
[----:B------:R-:W-:-:S02]  /*0380*/  SHF.L.U32 R35, R35, 0x10, RZ ;  /* 0x0000001023237819 */ /* 0x000fc400000006ff */
[----:B01--4-:R-:W-:-:S07]  /*0390*/  SHF.L.U32 R38, R38, 0x10, RZ ;  /* 0x0000001026267819 */ /* 0x013fce00000006ff */
.L_x_1748:
[----:B------:R-:W-:Y:S01]  /*03a0*/  ISETP.NE.U32.AND P1, PT, RZ, UR10, PT ;  /* 0x0000000aff007c0c */ /* 0x000fe2000bf25070 */
[----:B--2---:R-:W0:Y:S01]  /*03b0*/  @P0 LDC.64 R10, c[0x0][0x398] ;  /* 0x0000e600ff0a0b82 */ /* 0x004e220000000a00 */
        /* <DEDUP_REMOVED lines=8> */
[----:B------:R-:W3:Y:S01]  /*0440*/  @P0 LDG.E.128 R20, desc[UR6][R10.64] ;  /* 0x000000060a140981 */ /* 0x000ee2000c1e1d00 */
[----:B-1----:R-:W-:-:S06]  /*0450*/  IMAD.WIDE.U32 R24, R45, 0x10, R24 ;  /* 0x000000102d187825 */ /* 0x002fcc00078e0018 */
[----:B------:R-:W5:Y:S01]  /*0460*/  LDG.E.128 R24, desc[UR6][R24.64] ;  /* 0x0000000618187981 */ /* 0x000f62000c1e1d00 */
[----:B--2---:R-:W-:-:S05]  /*0470*/  @P1 IMAD.WIDE.U32 R8, R45, 0x20, R8 ;  /* 0x000000202d081825 */ /* 0x004fca00078e0008 */
[----:B------:R0:W5:Y:S04]  /*0480*/  @P1 LDG.E.128 R16, desc[UR6][R8.64] ;  /* 0x0000000608101981 */ /* 0x000168000c1e1d00 */
[----:B------:R0:W5:Y:S01]  /*0490*/  @P1 LDG.E.128 R12, desc[UR6][R8.64+0x10] ;  /* 0x00001006080c1981 */ /* 0x000162000c1e1d00 */
[----:B------:R-:W-:-:S04]  /*04a0*/  UISETP.NE.U32.AND UP0, UPT, UR14, URZ, UPT ;  /* 0x000000ff0e00728c */ /* 0x000fc8000bf05070 */
[----:B------:R-:W-:Y:S01]  /*04b0*/  UISETP.NE.AND.EX UP0, UPT, UR15, URZ, UPT, UP0 ;  /* 0x000000ff0f00728c */ /* 0x000fe2000bf05300 */
[----:B---3--:R-:W-:-:S08]  /*04c0*/  PRMT R37, R20, 0x7632, R37 ;  /* 0x0000763214257816 */ /* 0x008fd00000000025 */
        /* <DEDUP_REMOVED lines=17> */
.L_x_1744:
[C---:B-----5:R-:W-:Y:S02]  /*05e0*/  PRMT R8, R24.reuse, 0x7632, R8 ;  /* 0x0000763218087816 */ /* 0x060fe40000000008 */
[----:B------:R-:W-:Y:S02]  /*05f0*/  SHF.L.U32 R9, R24, 0x10, RZ ;  /* 0x0000001018097819 */ /* 0x000fe400000006ff */
[----:B------:R-:W-:Y:S02]  /*0600*/  PRMT R10, R25, 0x7632, R10 ;  /* 0x00007632190a7816 */ /* 0x000fe4000000000a */
[----:B------:R-:W-:Y:S02]  /*0610*/  PRMT R11, R26, 0x7632, R11 ;  /* 0x000076321a0b7816 */ /* 0x000fe4000000000b */
[C---:B------:R-:W-:Y:S01]  /*0620*/  PRMT R24, R27.reuse, 0x7632, R24 ;  /* 0x000076321b187816 */ /* 0x040fe20000000018 */
        /* <DEDUP_REMOVED lines=16> */
.L_x_1743:
[----:B------:R-:W-:-:S04]  /*0730*/  UISETP.NE.U32.AND UP0, UPT, UR10, URZ, UPT ;  /* 0x000000ff0a00728c */ /* 0x000fc8000bf05070 */
[----:B------:R-:W-:-:S09]  /*0740*/  UISETP.NE.AND.EX UP0, UPT, UR11, URZ, UPT, UP0 ;  /* 0x000000ff0b00728c */ /* 0x000fd2000bf05300 */
[----:B------:R-:W-:Y:S05]  /*0750*/  BRA.U UP0, `(.L_x_1746) ;  /* 0x0000000100847547 */ /* 0x000fea000b800000 */
[C---:B-----5:R-:W-:Y:S01]  /*0760*/  PRMT R36, R25.reuse, 0x7632, R36 ;  /* 0x0000763219247816 */ /* 0x060fe20000000024 */
[----:B------:R-:W-:Y:S01]  /*0770*/  IMAD.U32 R25, R25, 0x10000, RZ ;  /* 0x0001000019197824 */ /* 0x000fe200078e00ff */
[----:B------:R-:W-:Y:S02]  /*0780*/  SHF.L.U32 R10, R21, 0x10, RZ ;  /* 0x00000010150a7819 */ /* 0x000fe400000006ff */
[C---:B------:R-:W-:Y:S02]  /*0790*/  PRMT R37, R24.reuse, 0x7632, R37 ;  /* 0x0000763218257816 */ /* 0x040fe40000000025 */
[----:B------:R-:W-:Y:S01]  /*07a0*/  SHF.L.U32 R43, R24, 0x10, RZ ;  /* 0x00000010182b7819 */ /* 0x000fe200000006ff */
[----:B------:R-:W-:Y:S01]  /*07b0*/  FADD.FTZ R10, R25, R10 ;  /* 0x0000000a190a7221 */ /* 0x000fe20000010000 */
[C---:B------:R-:W-:Y:S02]  /*07c0*/  PRMT R11, R26.reuse, 0x7632, R11 ;  /* 0x000076321a0b7816 */ /* 0x040fe4000000000b */
[----:B------:R-:W-:-:S02]  /*07d0*/  SHF.L.U32 R47, R26, 0x10, RZ ;  /* 0x000000101a2f7819 */ /* 0x000fc400000006ff */
[C---:B------:R-:W-:Y:S02]  /*07e0*/  SHF.L.U32 R24, R22.reuse, 0x10, RZ ;  /* 0x0000001016187819 */ /* 0x040fe400000006ff */
[C---:B------:R-:W-:Y:S02]  /*07f0*/  PRMT R9, R27.reuse, 0x7632, R9 ;  /* 0x000076321b097816 */ /* 0x040fe40000000009 */
[----:B------:R-:W-:Y:S01]  /*0800*/  SHF.L.U32 R26, R27, 0x10, RZ ;  /* 0x000000101b1a7819 */ /* 0x000fe200000006ff */
[----:B------:R-:W-:Y:S01]  /*0810*/  FADD.FTZ R24, R47, R24 ;  /* 0x000000182f187221 */ /* 0x000fe20000010000 */
[----:B------:R-:W-:Y:S02]  /*0820*/  PRMT R44, R22, 0x7632, R44 ;  /* 0x00007632162c7816 */ /* 0x000fe4000000002c */
[C---:B------:R-:W-:Y:S02]  /*0830*/  SHF.L.U32 R8, R20.reuse, 0x10, RZ ;  /* 0x0000001014087819 */ /* 0x040fe400000006ff */
[----:B------:R-:W-:-:S02]  /*0840*/  PRMT R25, R20, 0x7632, R25 ;  /* 0x0000763214197816 */ /* 0x000fc40000000019 */
[----:B------:R-:W-:Y:S01]  /*0850*/  PRMT R27, R21, 0x7632, R27 ;  /* 0x00007632151b7816 */ /* 0x000fe2000000001b */
[----:B------:R-:W-:Y:S01]  /*0860*/  FADD.FTZ R8, R43, R8 ;  /* 0x000000082b087221 */ /* 0x000fe20000010000 */
[C---:B------:R-:W-:Y:S01]  /*0870*/  PRMT R46, R23.reuse, 0x7632, R46 ;  /* 0x00007632172e7816 */ /* 0x040fe2000000002e */
[----:B------:R-:W-:Y:S01]  /*0880*/  IMAD.U32 R43, R23, 0x10000, RZ ;  /* 0x00010000172b7824 */ /* 0x000fe200078e00ff */
[----:B------:R-:W-:Y:S01]  /*0890*/  SHF.L.U32 R42, R36, 0x10, RZ ;  /* 0x00000010242a7819 */ /* 0x000fe200000006ff */
[----:B------:R-:W-:Y:S01]  /*08a0*/  IMAD.U32 R36, R44, 0x10000, RZ ;  /* 0x000100002c247824 */ /* 0x000fe200078e00ff */
[----:B------:R-:W-:Y:S01]  /*08b0*/  SHF.L.U32 R40, R37, 0x10, RZ ;  /* 0x0000001025287819 */ /* 0x000fe200000006ff */
[----:B------:R-:W-:Y:S01]  /*08c0*/  FADD.FTZ R26, R26, R43 ;  /* 0x0000002b1a1a7221 */ /* 0x000fe20000010000 */
[----:B------:R-:W-:Y:S02]  /*08d0*/  SHF.L.U32 R25, R25, 0x10, RZ ;  /* 0x0000001019197819 */ /* 0x000fe400000006ff */
[----:B------:R-:W-:-:S02]  /*08e0*/  SHF.L.U32 R27, R27, 0x10, RZ ;  /* 0x000000101b1b7819 */ /* 0x000fc400000006ff */
[----:B------:R-:W-:Y:S02]  /*08f0*/  SHF.L.U32 R47, R11, 0x10, RZ ;  /* 0x000000100b2f7819 */ /* 0x000fe400000006ff */
[----:B------:R-:W-:Y:S01]  /*0900*/  SHF.L.U32 R44, R9, 0x10, RZ ;  /* 0x00000010092c7819 */ /* 0x000fe200000006ff */
[----:B------:R-:W-:Y:S01]  /*0910*/  FADD.FTZ R9, R40, R25 ;  /* 0x0000001928097221 */ /* 0x000fe20000010000 */
[----:B------:R-:W-:Y:S01]  /*0920*/  SHF.L.U32 R37, R46, 0x10, RZ ;  /* 0x000000102e257819 */ /* 0x000fe200000006ff */
[----:B------:R-:W-:Y:S01]  /*0930*/  FADD.FTZ R11, R42, R27 ;  /* 0x0000001b2a0b7221 */ /* 0x000fe20000010000 */
[----:B------:R-:W-:-:S03]  /*0940*/  FADD.FTZ R25, R47, R36 ;  /* 0x000000242f197221 */ /* 0x000fc60000010000 */
[----:B------:R-:W-:Y:S01]  /*0950*/  FADD.FTZ R27, R44, R37 ;  /* 0x000000252c1b7221 */ /* 0x000fe20000010000 */
[----:B------:R-:W-:Y:S06]  /*0960*/  BRA `(.L_x_1745) ;  /* 0x00000000009c7947 */ /* 0x000fec0003800000 */
.L_x_1746:
[C---:B-----5:R-:W-:Y:S02]  /*0970*/  PRMT R36, R24.reuse, 0x7632, R36 ;  /* 0x0000763218247816 */ /* 0x060fe40000000024 */
[----:B------:R-:W-:Y:S02]  /*0980*/  SHF.L.U32 R9, R24, 0x10, RZ ;  /* 0x0000001018097819 */ /* 0x000fe400000006ff */
[C---:B------:R-:W-:Y:S01]  /*0990*/  PRMT R24, R25.reuse, 0x7632, R24 ;  /* 0x0000763219187816 */ /* 0x040fe20000000018 */
[----:B------:R-:W-:Y:S01]  /*09a0*/  IMAD.U32 R36, R36, 0x10000, RZ ;  /* 0x0001000024247824 */ /* 0x000fe200078e00ff */
[----:B------:R-:W-:Y:S02]  /*09b0*/  SHF.L.U32 R11, R25, 0x10, RZ ;  /* 0x00000010190b7819 */ /* 0x000fe400000006ff */
[----:B------:R-:W-:Y:S02]  /*09c0*/  SHF.L.U32 R25, R26, 0x10, RZ ;  /* 0x000000101a197819 */ /* 0x000fe400000006ff */
[----:B------:R-:W-:-:S02]  /*09d0*/  SHF.L.U32 R40, R21, 0x10, RZ ;  /* 0x0000001015287819 */ /* 0x000fc400000006ff */
[----:B------:R-:W-:Y:S02]  /*09e0*/  SHF.L.U32 R42, R22, 0x10, RZ ;  /* 0x00000010162a7819 */ /* 0x000fe400000006ff */
[----:B------:R-:W-:Y:S01]  /*09f0*/  PRMT R10, R26, 0x7632, R10 ;  /* 0x000076321a0a7816 */ /* 0x000fe2000000000a */
[----:B------:R-:W-:Y:S01]  /*0a00*/  IMAD.U32 R26, R20, 0x10000, RZ ;  /* 0x00010000141a7824 */ /* 0x000fe200078e00ff */
[----:B------:R-:W-:Y:S01]  /*0a10*/  PRMT R8, R27, 0x7632, R8 ;  /* 0x000076321b087816 */ /* 0x000fe20000000008 */
[----:B------:R-:W-:Y:S01]  /*0a20*/  FADD.FTZ R11, R11, R40 ;  /* 0x000000280b0b7221 */ /* 0x000fe20000010000 */
[----:B------:R-:W-:Y:S01]  /*0a30*/  FADD.FTZ R25, R25, R42 ;  /* 0x0000002a19197221 */ /* 0x000fe20000010000 */
[----:B------:R-:W-:Y:S01]  /*0a40*/  PRMT R40, R21, 0x7632, R40 ;  /* 0x0000763215287816 */ /* 0x000fe20000000028 */
[----:B------:R-:W-:Y:S01]  /*0a50*/  FADD.FTZ R9, R9, R26 ;  /* 0x0000001a09097221 */ /* 0x000fe20000010000 */
[----:B------:R-:W-:Y:S02]  /*0a60*/  PRMT R42, R22, 0x7632, R42 ;  /* 0x00007632162a7816 */ /* 0x000fe4000000002a */
[----:B------:R-:W-:-:S02]  /*0a70*/  PRMT R44, R23, 0x7632, R44 ;  /* 0x00007632172c7816 */ /* 0x000fc4000000002c */
[----:B------:R-:W-:Y:S02]  /*0a80*/  SHF.L.U32 R27, R27, 0x10, RZ ;  /* 0x000000101b1b7819 */ /* 0x000fe400000006ff */
[----:B------:R-:W-:Y:S02]  /*0a90*/  SHF.L.U32 R26, R23, 0x10, RZ ;  /* 0x00000010171a7819 */ /* 0x000fe400000006ff */
[----:B------:R-:W-:Y:S02]  /*0aa0*/  SHF.L.U32 R43, R24, 0x10, RZ ;  /* 0x00000010182b7819 */ /* 0x000fe400000006ff */
[----:B------:R-:W-:Y:S01]  /*0ab0*/  SHF.L.U32 R47, R10, 0x10, RZ ;  /* 0x000000100a2f7819 */ /* 0x000fe200000006ff */
[----:B------:R-:W-:Y:S01]  /*0ac0*/  FADD.FTZ R27, R27, R26 ;  /* 0x0000001a1b1b7221 */ /* 0x000fe20000010000 */
[----:B------:R-:W-:Y:S02]  /*0ad0*/  SHF.L.U32 R49, R8, 0x10, RZ ;  /* 0x0000001008317819 */ /* 0x000fe400000006ff */
        /* <DEDUP_REMOVED lines=16> */
.L_x_1745:
        /* <DEDUP_REMOVED lines=52> */
.L_x_1760:
[----:B------:R-:W-:Y:S01]  /*0f20*/  FMUL.FTZ R36, R44, R44 ;  /* 0x0000002c2c247220 */ /* 0x000fe20000410000 */
[----:B01----:R-:W-:Y:S01]  /*0f30*/  FADD.FTZ R48, R48, R51 ;  /* 0x0000003330307221 */ /* 0x003fe20000010000 */
[----:B------:R-:W0:Y:S03]  /*0f40*/  LDC.64 R42, c[0x0][0x428] ;  /* 0x00010a00ff2a7b82 */ /* 0x000e260000000a00 */
[----:B------:R-:W-:Y:S01]  /*0f50*/  FSEL R36, R36, RZ, P2 ;  /* 0x000000ff24247208 */ /* 0x000fe20001000000 */
[----:B------:R-:W-:-:S04]  /*0f60*/  FFMA.FTZ R37, R48, R37, UR12 ;  /* 0x0000000c30257e23 */ /* 0x000fc80008010025 */
[----:B------:R-:W-:Y:S01]  /*0f70*/  FADD.FTZ R37, R37, R36 ;  /* 0x0000002425257221 */ /* 0x000fe20000010000 */
[----:B------:R-:W-:-:S03]  /*0f80*/  FSEL R36, R44, RZ, !P2 ;  /* 0x000000ff2c247208 */ /* 0x000fc60005000000 */
[----:B------:R-:W1:Y:S02]  /*0f90*/  MUFU.RSQ R40, R37 ;  /* 0x0000002500287308 */ /* 0x000e640000001400 */
[C---:B------:R-:W-:Y:S01]  /*0fa0*/  FADD.FTZ R49, -R36.reuse, R24 ;  /* 0x0000001824317221 */ /* 0x040fe20000010100 */
[C---:B------:R-:W-:Y:S01]  /*0fb0*/  FADD.FTZ R51, -R36.reuse, R25 ;  /* 0x0000001924337221 */ /* 0x040fe20000010100 */
[C---:B------:R-:W-:Y:S01]  /*0fc0*/  FADD.FTZ R27, -R36.reuse, R27 ;  /* 0x0000001b241b7221 */ /* 0x040fe20000010100 */
[C---:B------:R-:W-:Y:S01]  /*0fd0*/  FADD.FTZ R47, -R36.reuse, R8 ;  /* 0x00000008242f7221 */ /* 0x040fe20000010100 */
[C---:B------:R-:W-:Y:S01]  /*0fe0*/  FADD.FTZ R53, -R36.reuse, R26 ;  /* 0x0000001a24357221 */ /* 0x040fe20000010100 */
[----:B------:R-:W2:Y:S01]  /*0ff0*/  @!P1 LDC.64 R24, c[0x0][0x3c0] ;  /* 0x0000f000ff189b82 */ /* 0x000ea20000000a00 */
[----:B------:R-:W-:Y:S01]  /*1000*/  FADD.FTZ R9, -R36, R9 ;  /* 0x0000000924097221 */ /* 0x000fe20000010100 */
[----:B0-----:R-:W-:-:S04]  /*1010*/  IMAD.WIDE.U32 R42, R45, 0x10, R42 ;  /* 0x000000102d2a7825 */ /* 0x001fc800078e002a */
[C---:B-1----:R-:W-:Y:S01]  /*1020*/  FMUL.FTZ R8, R40.reuse, R49 ;  /* 0x0000003128087220 */ /* 0x042fe20000410000 */
[C---:B------:R-:W-:Y:S01]  /*1030*/  FMUL.FTZ R46, R40.reuse, R51 ;  /* 0x00000033282e7220 */ /* 0x040fe20000410000 */
[----:B------:R-:W-:Y:S01]  /*1040*/  FMUL.FTZ R37, R40, R27 ;  /* 0x0000001b28257220 */ /* 0x000fe20000410000 */
[----:B------:R-:W-:Y:S01]  /*1050*/  FADD.FTZ R51, -R36, R11 ;  /* 0x0000000b24337221 */ /* 0x000fe20000010100 */
[----:B------:R-:W-:Y:S01]  /*1060*/  FFMA.FTZ R8, R8, R28, R3 ;  /* 0x0000001c08087223 */ /* 0x000fe20000010003 */
[----:B------:R-:W-:Y:S01]  /*1070*/  FFMA.FTZ R49, R46, R38, R31 ;  /* 0x000000262e317223 */ /* 0x000fe2000001001f */
[----:B------:R-:W-:Y:S01]  /*1080*/  FFMA.FTZ R48, R37, R39, R30 ;  /* 0x0000002725307223 */ /* 0x000fe2000001001e */
[----:B------:R-:W0:Y:S01]  /*1090*/  @!P1 LDC.64 R26, c[0x0][0x3c8] ;  /* 0x0000f200ff1a9b82 */ /* 0x000e220000000a00 */
[----:B------:R-:W-:Y:S01]  /*10a0*/  FADD.FTZ R37, -R36, R10 ;  /* 0x0000000a24257221 */ /* 0x000fe20000010100 */
[C---:B------:R-:W-:Y:S01]  /*10b0*/  FMUL.FTZ R53, R40.reuse, R53 ;  /* 0x0000003528357220 */ /* 0x040fe20000410000 */
[----:B------:R-:W-:Y:S01]  /*10c0*/  F2FP.BF16.F32.PACK_AB R10, R49, R8 ;  /* 0x00000008310a723e */ /* 0x000fe200000010ff */
[C---:B------:R-:W-:Y:S01]  /*10d0*/  FMUL.FTZ R51, R40.reuse, R51 ;  /* 0x0000003328337220 */ /* 0x040fe20000410000 */
[C---:B------:R-:W-:Y:S01]  /*10e0*/  FMUL.FTZ R49, R40.reuse, R37 ;  /* 0x0000002528317220 */ /* 0x040fe20000410000 */
[----:B------:R-:W-:Y:S01]  /*10f0*/  FFMA.FTZ R53, R53, R29, R2 ;  /* 0x0000001d35357223 */ /* 0x000fe20000010002 */
[C---:B------:R-:W-:Y:S01]  /*1100*/  FMUL.FTZ R8, R40.reuse, R47 ;  /* 0x0000002f28087220 */ /* 0x040fe20000410000 */
[----:B------:R-:W1:Y:S01]  /*1110*/  LDC.64 R36, c[0x0][0x380] ;  /* 0x0000e000ff247b82 */ /* 0x000e620000000a00 */
[----:B------:R-:W-:Y:S01]  /*1120*/  FMUL.FTZ R46, R40, R9 ;  /* 0x00000009282e7220 */ /* 0x000fe20000410000 */
[----:B------:R-:W-:Y:S01]  /*1130*/  FFMA.FTZ R9, R49, R7, R4 ;  /* 0x0000000731097223 */ /* 0x000fe20000010004 */
[----:B------:R-:W-:Y:S01]  /*1140*/  F2FP.BF16.F32.PACK_AB R11, R48, R53 ;  /* 0x00000035300b723e */ /* 0x000fe200000010ff */
[----:B------:R-:W-:Y:S01]  /*1150*/  FFMA.FTZ R48, R51, R35, R32 ;  /* 0x0000002333307223 */ /* 0x000fe20000010020 */
[----:B------:R-:W-:Y:S01]  /*1160*/  FFMA.FTZ R8, R8, R6, R5 ;  /* 0x0000000608087223 */ /* 0x000fe20000010005 */
[----:B------:R-:W-:Y:S01]  /*1170*/  FFMA.FTZ R47, R46, R34, R33 ;  /* 0x000000222e2f7223 */ /* 0x000fe20000010021 */
[----:B--2---:R-:W-:-:S02]  /*1180*/  @!P1 IMAD.WIDE R24, R41, 0x4, R24 ;  /* 0x0000000429189825 */ /* 0x004fc400078e0218 */
[----:B------:R-:W-:Y:S02]  /*1190*/  F2FP.BF16.F32.PACK_AB R9, R48, R9 ;  /* 0x000000093009723e */ /* 0x000fe400000010ff */
[----:B------:R-:W-:Y:S01]  /*11a0*/  F2FP.BF16.F32.PACK_AB R8, R47, R8 ;  /* 0x000000082f08723e */ /* 0x000fe200000010ff */
[----:B------:R2:W-:Y:S01]  /*11b0*/  @!P1 STG.E desc[UR6][R24.64], R44 ;  /* 0x0000002c18009986 */ /* 0x0005e2000c101906 */
[----:B0-----:R-:W-:-:S05]  /*11c0*/  @!P1 IMAD.WIDE R26, R41, 0x4, R26 ;  /* 0x00000004291a9825 */ /* 0x001fca00078e021a */
[----:B------:R2:W-:Y:S01]  /*11d0*/  @!P1 STG.E desc[UR6][R26.64], R40 ;  /* 0x000000281a009986 */ /* 0x0005e2000c101906 */
[----:B-1----:R-:W-:-:S03]  /*11e0*/  IMAD R41, R36, 0x4, R41 ;  /* 0x0000000424297824 */ /* 0x002fc600078e0229 */
[----:B------:R2:W-:Y:S02]  /*11f0*/  STG.E.128 desc[UR6][R42.64], R8 ;  /* 0x000000082a007986 */ /* 0x0005e4000c101d06 */
[----:B------:R-:W-:-:S13]  /*1200*/  ISETP.GE.AND P1, PT, R41, R37, PT ;  /* 0x000000252900720c */ /* 0x000fda0003f26270 */
[----:B------:R-:W-:Y:S05]  /*1210*/  @!P1 BRA `(.L_x_1748) ;  /* 0xfffffff000609947 */ /* 0x000fea000383ffff */
[----:B------:R-:W-:Y:S05]  /*1220*/  EXIT ;  /* 0x000000000000794d */ /* 0x000fea0003800000 */
.L_x_1747:
        /* <DEDUP_REMOVED lines=8> */
.L_x_1750:
[----:B------:R-:W-:Y:S05]  /*12b0*/  BSYNC B0 ;  /* 0x0000000000007941 */ /* 0x000fea0003800000 */
.L_x_1749:
        /* <DEDUP_REMOVED lines=9> */
.L_x_1751:
[----:B------:R-:W-:Y:S01]  /*1350*/  HFMA2 R42, -RZ, RZ, 0, 2.384185791015625e-07 ;  /* 0x00000004ff2a7431 */ /* 0x000fe200000001ff */
[----:B------:R-:W-:-:S05]  /*1360*/  MOV R37, R51 ;  /* 0x0000003300257202 */ /* 0x000fca0000000f00 */
[----:B------:R-:W-:-:S05]  /*1370*/  FADD.FTZ R47, R46, R37 ;  /* 0x000000252e2f7221 */ /* 0x000fca0000010000 */
[----:B------:R-:W-:-:S07]  /*1380*/  MOV R53, R47 ;  /* 0x0000002f00357202 */ /* 0x000fce0000000f00 */
[----:B------:R-:W-:Y:S05]  /*1390*/  WARPSYNC.COLLECTIVE R40, `(.L_x_1752) ;  /* 0x0000000028087348 */ /* 0x000fea0003c00000 */
[----:B------:R0:W1:Y:S02]  /*13a0*/  SHFL.BFLY P3, R51, R53, R42, R43 ;  /* 0x0c00002a35337389 */ /* 0x000064000006002b */
[----:B01----:R-:W-:Y:S05]  /*13b0*/  ENDCOLLECTIVE ;  /* 0x000000000000791b */ /* 0x003fea0003800000 */
.L_x_1752:
[----:B------:R-:W-:Y:S01]  /*13c0*/  HFMA2 R42, -RZ, RZ, 0, 4.76837158203125e-07 ;  /* 0x00000008ff2a7431 */ /* 0x000fe200000001ff */
[----:B------:R-:W-:-:S05]  /*13d0*/  MOV R36, R51 ;  /* 0x0000003300247202 */ /* 0x000fca0000000f00 */
[----:B------:R-:W-:-:S04]  /*13e0*/  FADD.FTZ R48, R47, R36 ;  /* 0x000000242f307221 */ /* 0x000fc80000010000 */
[----:B------:R-:W-:-:S07]  /*13f0*/  IMAD.MOV.U32 R53, RZ, RZ, R48 ;  /* 0x000000ffff357224 */ /* 0x000fce00078e0030 */
[----:B------:R-:W-:Y:S05]  /*1400*/  WARPSYNC.COLLECTIVE R40, `(.L_x_1753) ;  /* 0x0000000028087348 */ /* 0x000fea0003c00000 */
[----:B------:R0:W1:Y:S02]  /*1410*/  SHFL.BFLY P3, R51, R53, R42, R43 ;  /* 0x0c00002a35337389 */ /* 0x000064000006002b */
[----:B01----:R-:W-:Y:S05]  /*1420*/  ENDCOLLECTIVE ;  /* 0x000000000000791b */ /* 0x003fea0003800000 */
.L_x_1753:
        /* <DEDUP_REMOVED lines=8> */
.L_x_1754:
        /* <DEDUP_REMOVED lines=20> */
[----:B------:R-:W-:-:S04]  /*15f0*/  HFMA2 R43, -RZ, RZ, 0, 1.847743988037109375e-06 ;  /* 0x0000001fff2b7431 */ /* 0x000fc800000001ff */
[----:B------:R-:W-:-:S07]  /*1600*/  MOV R53, R36 ;  /* 0x0000002400357202 */ /* 0x000fce0000000f00 */
[----:B------:R-:W-:Y:S05]  /*1610*/  WARPSYNC.COLLECTIVE R40, `(.L_x_1755) ;  /* 0x0000000028087348 */ /* 0x000fea0003c00000 */
[----:B------:R0:W1:Y:S02]  /*1620*/  SHFL.BFLY P3, R51, R53, R42, R43 ;  /* 0x0c00002a35337389 */ /* 0x000064000006002b */
[----:B01----:R-:W-:Y:S05]  /*1630*/  ENDCOLLECTIVE ;  /* 0x000000000000791b */ /* 0x003fea0003800000 */
.L_x_1755:
[----:B------:R-:W-:Y:S01]  /*1640*/  HFMA2 R42, -RZ, RZ, 0, 1.1920928955078125e-07 ;  /* 0x00000002ff2a7431 */ /* 0x000fe200000001ff */
[----:B------:R-:W-:-:S05]  /*1650*/  MOV R47, R51 ;  /* 0x00000033002f7202 */ /* 0x000fca0000000f00 */
[----:B------:R-:W-:-:S05]  /*1660*/  FADD.FTZ R47, R36, R47 ;  /* 0x0000002f242f7221 */ /* 0x000fca0000010000 */
[----:B------:R-:W-:-:S07]  /*1670*/  MOV R53, R47 ;  /* 0x0000002f00357202 */ /* 0x000fce0000000f00 */
[----:B------:R-:W-:Y:S05]  /*1680*/  WARPSYNC.COLLECTIVE R40, `(.L_x_1756) ;  /* 0x0000000028087348 */ /* 0x000fea0003c00000 */
[----:B------:R0:W1:Y:S02]  /*1690*/  SHFL.BFLY P3, R51, R53, R42, R43 ;  /* 0x0c00002a35337389 */ /* 0x000064000006002b */
[----:B01----:R-:W-:Y:S05]  /*16a0*/  ENDCOLLECTIVE ;  /* 0x000000000000791b */ /* 0x003fea0003800000 */
.L_x_1756:
[----:B------:R-:W-:Y:S01]  /*16b0*/  IMAD.MOV.U32 R42, RZ, RZ, 0x4 ;  /* 0x00000004ff2a7424 */ /* 0x000fe200078e00ff */
[----:B------:R-:W-:-:S05]  /*16c0*/  MOV R46, R51 ;  /* 0x00000033002e7202 */ /* 0x000fca0000000f00 */
[----:B------:R-:W-:-:S05]  /*16d0*/  FADD.FTZ R46, R47, R46 ;  /* 0x0000002e2f2e7221 */ /* 0x000fca0000010000 */
[----:B------:R-:W-:-:S07]  /*16e0*/  MOV R53, R46 ;  /* 0x0000002e00357202 */ /* 0x000fce0000000f00 */
[----:B------:R-:W-:Y:S05]  /*16f0*/  WARPSYNC.COLLECTIVE R40, `(.L_x_1757) ;  /* 0x0000000028087348 */ /* 0x000fea0003c00000 */
[----:B------:R0:W1:Y:S02]  /*1700*/  SHFL.BFLY P3, R51, R53, R42, R43 ;  /* 0x0c00002a35337389 */ /* 0x000064000006002b */
[----:B01----:R-:W-:Y:S05]  /*1710*/  ENDCOLLECTIVE ;  /* 0x000000000000791b */ /* 0x003fea0003800000 */
.L_x_1757:
[----:B------:R-:W-:Y:S01]  /*1720*/  HFMA2 R42, -RZ, RZ, 0, 4.76837158203125e-07 ;  /* 0x00000008ff2a7431 */ /* 0x000fe200000001ff */
[----:B------:R-:W-:-:S05]  /*1730*/  MOV R49, R51 ;  /* 0x0000003300317202 */ /* 0x000fca0000000f00 */
[----:B------:R-:W-:-:S05]  /*1740*/  FADD.FTZ R49, R46, R49 ;  /* 0x000000312e317221 */ /* 0x000fca0000010000 */
[----:B------:R-:W-:-:S07]  /*1750*/  MOV R53, R49 ;  /* 0x0000003100357202 */ /* 0x000fce0000000f00 */
[----:B------:R-:W-:Y:S05]  /*1760*/  WARPSYNC.COLLECTIVE R40, `(.L_x_1758) ;  /* 0x0000000028087348 */ /* 0x000fea0003c00000 */
[----:B------:R0:W1:Y:S02]  /*1770*/  SHFL.BFLY P3, R51, R53, R42, R43 ;  /* 0x0c00002a35337389 */ /* 0x000064000006002b */
[----:B01----:R-:W-:Y:S05]  /*1780*/  ENDCOLLECTIVE ;  /* 0x000000000000791b */ /* 0x003fea0003800000 */
.L_x_1758:
[----:B------:R-:W-:Y:S01]  /*1790*/  HFMA2 R42, -RZ, RZ, 0, 9.5367431640625e-07 ;  /* 0x00000010ff2a7431 */ /* 0x000fe200000001ff */
[----:B------:R-:W-:-:S05]  /*17a0*/  MOV R48, R51 ;  /* 0x0000003300307202 */ /* 0x000fca0000000f00 */
[----:B------:R-:W-:-:S05]  /*17b0*/  FADD.FTZ R48, R49, R48 ;  /* 0x0000003031307221 */ /* 0x000fca0000010000 */
[----:B------:R-:W-:-:S07]  /*17c0*/  MOV R53, R48 ;  /* 0x0000003000357202 */ /* 0x000fce0000000f00 */
[----:B------:R-:W-:Y:S05]  /*17d0*/  WARPSYNC.COLLECTIVE R40, `(.L_x_1759) ;  /* 0x0000000028087348 */ /* 0x000fea0003c00000 */
[----:B------:R0:W1:Y:S02]  /*17e0*/  SHFL.BFLY P3, R51, R53, R42, R43 ;  /* 0x0c00002a35337389 */ /* 0x000064000006002b */
[----:B01----:R-:W-:Y:S05]  /*17f0*/  ENDCOLLECTIVE ;  /* 0x000000000000791b */ /* 0x003fea0003800000 */
.L_x_1759:
[----:B------:R-:W-:Y:S05]  /*1800*/  BRA `(.L_x_1760) ;  /* 0xfffffff400c47947 */ /* 0x000fea000383ffff */
.L_x_1761:
        /* <DEDUP_REMOVED lines=15> */
.L_x_5942:


//--------------------- .text._ZN10layer_norm31ln_parallel_residual_fwd_kernelINS_13Kernel_traitsI13__nv_bfloat16S2_fS2_fjLj256ELj1ELj4ELj1ELj16ENS_18Kernel_traits_baseILj256ES2_S2_fS2_fjLj128EEEEELb1ELb0ELb0EEEvNS_9FwdParamsE --------------------------
	.section	.text._ZN10layer_norm31ln_parallel_residual_fwd_kernelINS_13Kernel_traitsI13__nv_bfloat16S2_fS2_fjLj256ELj1ELj4ELj1ELj16ENS_18Kernel_traits_baseILj256ES2_S2_fS2_fjLj128EEEEELb1ELb0ELb0EEEvNS_9FwdParamsE,"ax",@progbits
	.align	128
        .global         _ZN10layer_norm31ln_parallel_residual_fwd_kernelINS_13Kernel_traitsI13__nv_bfloat16S2_fS2_fjLj256ELj1ELj4ELj1ELj16ENS_18Kernel_traits_baseILj256ES2_S2_fS2_fjLj128EEEEELb1ELb0ELb0EEEvNS_9FwdParamsE
        .type           _ZN10layer_norm31ln_parallel_residual_fwd_kernelINS_13Kernel_traitsI13__nv_bfloat16S2_fS2_fjLj256ELj1ELj4ELj1ELj16ENS_18Kernel_traits_baseILj256ES2_S2_fS2_fjLj128EEEEELb1ELb0ELb0EEEvNS_9FwdParamsE,@function
        .size           _ZN10layer_norm31ln_parallel_residual_fwd_kernelINS_13Kernel_traitsI13__nv_bfloat16S2_fS2_fjLj256ELj1ELj4ELj1ELj16ENS_18Kernel_traits_baseILj256ES2_S2_fS2_fjLj128EEEEELb1ELb0ELb0EEEvNS_9FwdParamsE,(.L_x_5943 - _ZN10layer_norm31ln_parallel_residual_fwd_kernelINS_13Kernel_traitsI13__nv_bfloat16S2_fS2_fjLj256ELj1ELj4ELj1ELj16ENS_18Kernel_traits_baseILj256ES2_S2_fS2_fjLj128EEEEELb1ELb0ELb0EEEvNS_9FwdParamsE)
        .other          _ZN10layer_norm31ln_parallel_residual_fwd_kernelINS_13Kernel_traitsI13__nv_bfloat16S2_fS2_fjLj256ELj1ELj4ELj1ELj16ENS_18Kernel_traits_baseILj256ES2_S2_fS2_fjLj128EEEEELb1ELb0ELb0EEEvNS_9FwdParamsE,@"STO_CUDA_ENTRY STV_DEFAULT"
_ZN10layer_norm31ln_parallel_residual_fwd_kernelINS_13Kernel_traitsI13__nv_bfloat16S2_fS2_fjLj256ELj1ELj4ELj1ELj16ENS_18Kernel_traits_baseILj256ES2_S2_fS2_fjLj128EEEEELb1ELb0ELb0EEEvNS_9FwdParamsE:
.text._ZN10layer_norm31ln_parallel_residual_fwd_kernelINS_13Kernel_traitsI13__nv_bfloat16S2_fS2_fjLj256ELj1ELj4ELj1ELj16ENS_18Kernel_traits_baseILj256ES2_S2_fS2_fjLj128EEEEELb1ELb0ELb0EEEvNS_9FwdParamsE:
        /* <DEDUP_REMOVED lines=23> */
[----:B------:R-:W-:-:S05]  /*0170*/  SHF.R.U32.HI R64, RZ, 0x5, R65 ;  /* 0x00000005ff407819 */ /* 0x000fca0000011641 */
[----:B------:R-:W-:Y:S01]  /*0180*/  LOP3.LUT R64, R64, UR4, RZ, 0xfc, !PT ;  /* 0x0000000440407c12 */ /* 0x000fe2000f8efcff */
[----:B----4-:R-:W-:Y:S01]  /*0190*/  IMAD R65, R8, UR5, R65 ;  /* 0x0000000508417c24 */ /* 0x010fe2000f8e0241 */
[----:B--2---:R-:W-:Y:S02]  /*01a0*/  @P3 R2UR UR7, R3 ;  /* 0x00000000030732ca */ /* 0x004fe400000e0000 */
[----:B------:R-:W-:Y:S02]  /*01b0*/  LOP3.LUT R3, RZ, R67, RZ, 0x33, !PT ;  /* 0x00000043ff037212 */ /* 0x000fe400078e33ff */
[----:B------:R-:W-:Y:S02]  /*01c0*/  @P3 R2UR UR6, R2 ;  /* 0x00000000020632ca */ /* 0x000fe400000e0000 */
[----:B------:R-:W-:-:S04]  /*01d0*/  LEA.HI.SX32 R66, R6, R3, 0x1d ;  /* 0x0000000306427211 */ /* 0x000fc800078feaff */
[----:B------:R-:W-:-:S03]  /*01e0*/  ISETP.GT.U32.AND P2, PT, R66, -0x21, PT ;  /* 0xffffffdf4200780c */ /* 0x000fc60003f44070 */
[----:B------:R-:W-:Y:S02]  /*01f0*/  UIADD3 UR15, UPT, UPT, UR7, -0x4498517b, URZ ;  /* 0xbb67ae85070f7890 */ /* 0x000fe4000fffe0ff */
[----:B------:R-:W-:Y:S02]  /*0200*/  UIADD3 UR17, UPT, UPT, UR7, 0x76cf5d0a, URZ ;  /* 0x76cf5d0a07117890 */ /* 0x000fe4000fffe0ff */
[----:B------:R-:W-:Y:S02]  /*0210*/  UIADD3 UR14, UPT, UPT, UR6, -0x61c88647, URZ ;  /* 0x9e3779b9060e7890 */ /* 0x000fe4000fffe0ff */
        /* <DEDUP_REMOVED lines=27> */
.L_x_1763:
[----:B------:R-:W-:Y:S05]  /*03d0*/  BSYNC.RECONVERGENT B0 ;  /* 0x0000000000007941 */ /* 0x000fea0003800200 */
.L_x_1762:
        /* <DEDUP_REMOVED lines=20> */
[----:B------:R-:W-:Y:S02]  /*0520*/  LOP3.LUT R81, R0, 0x3, RZ, 0xc0, !PT ;  /* 0x0000000300517812 */ /* 0x000fe400078ec0ff */
[----:B------:R-:W-:Y:S02]  /*0530*/  HFMA2 R0, -RZ, RZ, 0, 0 ;  /* 0x00000000ff007431 */ /* 0x000fe400000001ff */
[----:B------:R-:W-:Y:S01]  /*0540*/  IMAD.HI.U32 R2, R63, -0x2daee0ad, RZ ;  /* 0xd2511f533f027827 */ /* 0x000fe200078e00ff */
[----:B------:R-:W-:Y:S01]  /*0550*/  LOP3.LUT R3, R62, UR6, R3, 0x96, !PT ;  /* 0x000000063e037c12 */ /* 0x000fe2000f8e9603 */
[----:B------:R-:W-:Y:S01]  /*0560*/  BSSY B1, `(.L_x_1764) ;  /* 0x0000654000017945 */ /* 0x000fe20003800000 */
[----:B------:R-:W-:Y:S01]  /*0570*/  PRMT R61, R19, 0x7632, R61 ;  /* 0x00007632133d7816 */ /* 0x000fe2000000003d */
[----:B------:R-:W-:Y:S01]  /*0580*/  IMAD R5, R65, -0x326172a9, RZ ;  /* 0xcd9e8d5741057824 */ /* 0x000fe200078e02ff */
[----:B------:R-:W-:Y:S01]  /*0590*/  LOP3.LUT R2, R2, UR7, RZ, 0x3c, !PT ;  /* 0x0000000702027c12 */ /* 0x000fe2000f8e3cff */
[----:B------:R-:W-:Y:S01]  /*05a0*/  IMAD R7, R63, -0x2daee0ad, RZ ;  /* 0xd2511f533f077824 */ /* 0x000fe200078e02ff */
[----:B------:R-:W-:Y:S01]  /*05b0*/  PRMT R60, R15, 0x7632, R60 ;  /* 0x000076320f3c7816 */ /* 0x000fe2000000003c */
[----:B------:R-:W-:Y:S01]  /*05c0*/  IMAD.HI.U32 R6, R3, -0x2daee0ad, RZ ;  /* 0xd2511f5303067827 */ /* 0x000fe200078e00ff */
[----:B------:R-:W-:Y:S01]  /*05d0*/  PRMT R59, R18, 0x7632, R59 ;  /* 0x00007632123b7816 */ /* 0x000fe2000000003b */
[----:B------:R-:W1:Y:S01]  /*05e0*/  LDCU UR32, c[0x0][0x388] ;  /* 0x00007100ff2077ac */ /* 0x000e620008000800 */
[----:B------:R-:W-:Y:S01]  /*05f0*/  PRMT R58, R14, 0x7632, R58 ;  /* 0x000076320e3a7816 */ /* 0x000fe2000000003a */
[C---:B------:R-:W-:Y:S01]  /*0600*/  IMAD.HI.U32 R4, R2.reuse, -0x326172a9, RZ ;  /* 0xcd9e8d5702047827 */ /* 0x040fe200078e00ff */
[----:B------:R-:W-:Y:S01]  /*0610*/  LOP3.LUT R6, R7, UR15, R6, 0x96, !PT ;  /* 0x0000000f07067c12 */ /* 0x000fe2000f8e9606 */
[----:B------:R-:W2:Y:S01]  /*0620*/  LDCU UR5, c[0x0][0x448] ;  /* 0x00008900ff0577ac */ /* 0x000ea20008000800 */
[----:B------:R-:W-:Y:S01]  /*0630*/  PRMT R57, R17, 0x7632, R57 ;  /* 0x0000763211397816 */ /* 0x000fe20000000039 */
[----:B------:R-:W-:Y:S01]  /*0640*/  IMAD R8, R3, -0x2daee0ad, RZ ;  /* 0xd2511f5303087824 */ /* 0x000fe200078e02ff */
[----:B------:R-:W-:Y:S01]  /*0650*/  LOP3.LUT R4, R5, UR14, R4, 0x96, !PT ;  /* 0x0000000e05047c12 */ /* 0x000fe2000f8e9604 */
[----:B------:R-:W-:Y:S01]  /*0660*/  IMAD R5, R2, -0x326172a9, RZ ;  /* 0xcd9e8d5702057824 */ /* 0x000fe200078e02ff */
[----:B------:R-:W-:Y:S01]  /*0670*/  PRMT R56, R13, 0x7632, R56 ;  /* 0x000076320d387816 */ /* 0x000fe20000000038 */
[----:B------:R-:W-:Y:S01]  /*0680*/  IMAD.HI.U32 R2, R6, -0x326172a9, RZ ;  /* 0xcd9e8d5706027827 */ /* 0x000fe200078e00ff */
[----:B------:R-:W-:Y:S01]  /*0690*/  PRMT R11, R16, 0x7632, R11 ;  /* 0x00007632100b7816 */ /* 0x000fe2000000000b */
[----:B------:R-:W3:Y:S01]  /*06a0*/  LDCU.64 UR10, c[0x0][0x398] ;  /* 0x00007300ff0a77ac */ /* 0x000ee20008000a00 */
[----:B------:R-:W-:Y:S01]  /*06b0*/  PRMT R10, R12, 0x7632, R10 ;  /* 0x000076320c0a7816 */ /* 0x000fe2000000000a */
        /* <DEDUP_REMOVED lines=47> */
[----:B------:R-:W-:Y:S01]  /*09b0*/  IMAD.HI.U32 R79, R80, -0x2daee0ad, RZ ;  /* 0xd2511f53504f7827 */ /* 0x000fe200078e00ff */
[----:B------:R-:W-:Y:S02]  /*09c0*/  PRMT R5, R22, 0x7632, R5 ;  /* 0x0000763216057816 */ /* 0x000fe40000000005 */
[----:B------:R-:W-:Y:S01]  /*09d0*/  PRMT R3, R23, 0x7632, R3 ;  /* 0x0000763217037816 */ /* 0x000fe20000000003 */
[----:B------:R-:W-:Y:S01]  /*09e0*/  IMAD.HI.U32 R77, R78, -0x326172a9, RZ ;  /* 0xcd9e8d574e4d7827 */ /* 0x000fe200078e00ff */
[----:B------:R-:W-:-:S02]  /*09f0*/  LOP3.LUT R79, R2, UR31, R79, 0x96, !PT ;  /* 0x0000001f024f7c12 */ /* 0x000fc4000f8e964f */
[----:B------:R-:W-:Y:S01]  /*0a00*/  PRMT R2, R27, 0x7632, R2 ;  /* 0x000076321b027816 */ /* 0x000fe20000000002 */
[----:B------:R-:W-:Y:S01]  /*0a10*/  IMAD R80, R80, -0x2daee0ad, RZ ;  /* 0xd2511f5350507824 */ /* 0x000fe200078e02ff */
[----:B------:R-:W-:Y:S01]  /*0a20*/  LOP3.LUT R77, R4, UR30, R77, 0x96, !PT ;  /* 0x0000001e044d7c12 */ /* 0x000fe2000f8e964d */
[----:B------:R-:W-:Y:S01]  /*0a30*/  IMAD R78, R78, -0x326172a9, RZ ;  /* 0xcd9e8d574e4e7824 */ /* 0x000fe200078e02ff */
[----:B-1234-:R-:W-:-:S07]  /*0a40*/  PRMT R4, R26, 0x7632, R4 ;  /* 0x000076321a047816 */ /* 0x01efce0000000004 */
.L_x_1866:
        /* <DEDUP_REMOVED lines=33> */
.L_x_1769:
        /* <DEDUP_REMOVED lines=13> */
.L_x_1771:
[----:B------:R-:W-:Y:S05]  /*0d30*/  BSYNC.RECONVERGENT B3 ;  /* 0x0000000000037941 */ /* 0x000fea0003800200 */
.L_x_1770:
        /* <DEDUP_REMOVED lines=42> */
.L_x_1768:
[----:B------:R-:W-:Y:S05]  /*0fe0*/  BSYNC.RECONVERGENT B2 ;  /* 0x0000000000027941 */ /* 0x000fea0003800200 */
.L_x_1767:
[----:B------:R-:W0:Y:S01]  /*0ff0*/  LDC R83, c[0x0][0x408] ;  /* 0x00010200ff537b82 */ /* 0x000e220000000800 */
[----:B------:R-:W-:Y:S01]  /*1000*/  I2FP.F32.U32 R41, R49 ;  /* 0x0000003100297245 */ /* 0x000fe20000201000 */
[----:B------:R-:W-:Y:S01]  /*1010*/  IMAD.MOV.U32 R84, RZ, RZ, 0x2f800000 ;  /* 0x2f800000ff547424 */ /* 0x000fe200078e00ff */
[----:B-----5:R-:W-:-:S03]  /*1020*/  SHF.L.U32 R40, R44, 0x10, RZ ;  /* 0x000000102c287819 */ /* 0x020fc600000006ff */
[----:B------:R-:W-:Y:S02]  /*1030*/  FFMA.FTZ R41, R41, R84, 1.1641532182693481445e-10 ;  /* 0x2f00000029297423 */ /* 0x000fe40000010054 */
[----:B------:R-:W1:Y:S01]  /*1040*/  LDC R82, c[0x0][0x404] ;  /* 0x00010100ff527b82 */ /* 0x000e620000000800 */
[----:B0-----:R-:W-:Y:S02]  /*1050*/  FMUL.FTZ R40, R40, R83 ;  /* 0x0000005328287220 */ /* 0x001fe40000410000 */
[----:B-1----:R-:W-:Y:S02]  /*1060*/  FSETP.GTU.FTZ.AND P2, PT, R41, R82, PT ;  /* 0x000000522900720b */ /* 0x002fe40003f5c000 */
        /* <DEDUP_REMOVED lines=20> */
.L_x_1775:
        /* <DEDUP_REMOVED lines=13> */
.L_x_1777:
[----:B------:R-:W-:Y:S05]  /*1280*/  BSYNC.RECONVERGENT B3 ;  /* 0x0000000000037941 */ /* 0x000fea0003800200 */
.L_x_1776:
        /* <DEDUP_REMOVED lines=42> */
.L_x_1774:
[----:B------:R-:W-:Y:S05]  /*1530*/  BSYNC.RECONVERGENT B2 ;  /* 0x0000000000027941 */ /* 0x000fea0003800200 */
.L_x_1773:
[----:B------:R-:W-:Y:S01]  /*1540*/  I2FP.F32.U32 R43, R43 ;  /* 0x0000002b002b7245 */ /* 0x000fe20000201000 */
[----:B------:R-:W-:-:S04]  /*1550*/  IMAD.U32 R48, R28, 0x10000, RZ ;  /* 0x000100001c307824 */ /* 0x000fc800078e00ff */
[----:B------:R-:W-:Y:S01]  /*1560*/  FFMA.FTZ R43, R43, R84, 1.1641532182693481445e-10 ;  /* 0x2f0000002b2b7423 */ /* 0x000fe20000010054 */
[----:B------:R-:W-:-:S04]  /*1570*/  FMUL.FTZ R48, R48, R83 ;  /* 0x0000005330307220 */ /* 0x000fc80000410000 */
[----:B------:R-:W-:-:S04]  /*1580*/  FSETP.GTU.FTZ.AND P2, PT, R43, R82, PT ;  /* 0x000000522b00720b */ /* 0x000fc80003f5c000 */
[----:B------:R-:W-:Y:S02]  /*1590*/  FSEL R43, R48, RZ, !P2 ;  /* 0x000000ff302b7208 */ /* 0x000fe40005000000 */
[----:B------:R-:W-:-:S03]  /*15a0*/  SEL R68, RZ, 0x1, P2 ;  /* 0x00000001ff447807 */ /* 0x000fc60001000000 */
[----:B------:R-:W-:-:S04]  /*15b0*/  FADD.FTZ R43, R40, R43 ;  /* 0x0000002b282b7221 */ /* 0x000fc80000010000 */
[----:B------:R-:W-:Y:S01]  /*15c0*/  @P1 FADD.FTZ R40, R32, R43 ;  /* 0x0000002b20281221 */ /* 0x000fe20000010000 */
[----:B------:R-:W-:Y:S01]  /*15d0*/  @!P1 MOV R40, R43 ;  /* 0x0000002b00289202 */ /* 0x000fe20000000f00 */
[----:B------:R-:W-:Y:S06]  /*15e0*/  BRA `(.L_x_1778) ;  /* 0x00000000000c7947 */ /* 0x000fec0003800000 */
.L_x_1772:
[----:B------:R-:W-:Y:S01]  /*15f0*/  @P1 FADD.FTZ R40, R32, R40 ;  /* 0x0000002820281221 */ /* 0x000fe20000010000 */
[----:B------:R-:W-:Y:S02]  /*1600*/  IMAD.MOV.U32 R44, RZ, RZ, R80 ;  /* 0x000000ffff2c7224 */ /* 0x000fe400078e0050 */
[----:B------:R-:W-:-:S07]  /*1610*/  IMAD.MOV.U32 R42, RZ, RZ, R48 ;  /* 0x000000ffff2a7224 */ /* 0x000fce00078e0030 */
.L_x_1778:
        /* <DEDUP_REMOVED lines=13> */
.L_x_1781:
        /* <DEDUP_REMOVED lines=13> */
.L_x_1783:
[----:B------:R-:W-:Y:S05]  /*17c0*/  BSYNC.RECONVERGENT B3 ;  /* 0x0000000000037941 */ /* 0x000fea0003800200 */
.L_x_1782:
        /* <DEDUP_REMOVED lines=39> */
[----:B------:R-:W-:Y:S02]  /*1a40*/  HFMA2 R43, -RZ, RZ, 0, 0 ;  /* 0x00000000ff2b7431 */ /* 0x000fe400000001ff */
[----:B------:R-:W-:Y:S02]  /*1a50*/  IMAD.MOV.U32 R48, RZ, RZ, R44 ;  /* 0x000000ffff307224 */ /* 0x000fe400078e002c */
[----:B------:R-:W-:-:S07]  /*1a60*/  IMAD.MOV.U32 R44, RZ, RZ, R42 ;  /* 0x000000ffff2c7224 */ /* 0x000fce00078e002a */
.L_x_1780:
[----:B------:R-:W-:Y:S05]  /*1a70*/  BSYNC.RECONVERGENT B2 ;  /* 0x0000000000027941 */ /* 0x000fea0003800200 */
.L_x_1779:
        /* <DEDUP_REMOVED lines=24> */
.L_x_1787:
        /* <DEDUP_REMOVED lines=13> */
.L_x_1789:
[----:B------:R-:W-:Y:S05]  /*1cd0*/  BSYNC.RECONVERGENT B3 ;  /* 0x0000000000037941 */ /* 0x000fea0003800200 */
.L_x_1788:
        /* <DEDUP_REMOVED lines=40> */
[----:B------:R-:W-:-:S07]  /*1f60*/  IMAD.MOV.U32 R48, RZ, RZ, RZ ;  /* 0x000000ffff307224 */ /* 0x000fce00078e00ff */
.L_x_1786:
[----:B------:R-:W-:Y:S05]  /*1f70*/  BSYNC.RECONVERGENT B2 ;  /* 0x0000000000027941 */ /* 0x000fea0003800200 */
.L_x_1785:
[----:B------:R-:W-:Y:S02]  /*1f80*/  I2FP.F32.U32 R43, R49 ;  /* 0x00000031002b7245 */ /* 0x000fe40000201000 */
[----:B------:R-:W-:-:S03]  /*1f90*/  PRMT R44, R28, 0x7632, R44 ;  /* 0x000076321c2c7816 */ /* 0x000fc6000000002c */
[----:B------:R-:W-:Y:S02]  /*1fa0*/  FFMA.FTZ R43, R43, R84, 1.1641532182693481445e-10 ;  /* 0x2f0000002b2b7423 */ /* 0x000fe40000010054 */
[----:B------:R-:W-:-:S03]  /*1fb0*/  IMAD.U32 R44, R44, 0x10000, RZ ;  /* 0x000100002c2c7824 */ /* 0x000fc600078e00ff */
[----:B------:R-:W-:Y:S01]  /*1fc0*/  FSETP.GTU.FTZ.AND P2, PT, R43, R82, PT ;  /* 0x000000522b00720b */ /* 0x000fe20003f5c000 */
[----:B------:R-:W-:-:S03]  /*1fd0*/  FMUL.FTZ R44, R44, R83 ;  /* 0x000000532c2c7220 */ /* 0x000fc60000410000 */
[----:B------:R-:W-:Y:S02]  /*1fe0*/  SEL R69, RZ, 0x1, P2 ;  /* 0x00000001ff457807 */ /* 0x000fe40001000000 */
[----:B------:R-:W-:-:S05]  /*1ff0*/  FSEL R44, R44, RZ, !P2 ;  /* 0x000000ff2c2c7208 */ /* 0x000fca0005000000 */
[----:B------:R-:W-:-:S04]  /*2000*/  FADD.FTZ R44, R41, R44 ;  /* 0x0000002c292c7221 */ /* 0x000fc80000010000 */
[----:B------:R-:W-:Y:S01]  /*2010*/  @P1 FADD.FTZ R41, R33, R44 ;  /* 0x0000002c21291221 */ /* 0x000fe20000010000 */
[----:B------:R-:W-:Y:S01]  /*2020*/  @!P1 MOV R41, R44 ;  /* 0x0000002c00299202 */ /* 0x000fe20000000f00 */
[----:B------:R-:W-:Y:S06]  /*2030*/  BRA `(.L_x_1790) ;  /* 0x00000000000c7947 */ /* 0x000fec0003800000 */
.L_x_1784:
[----:B------:R-:W-:Y:S01]  /*2040*/  @P1 FADD.FTZ R41, R33, R41 ;  /* 0x0000002921291221 */ /* 0x000fe20000010000 */
[----:B------:R-:W-:Y:S02]  /*2050*/  IMAD.MOV.U32 R42, RZ, RZ, R44 ;  /* 0x000000ffff2a7224 */ /* 0x000fe400078e002c */
[----:B------:R-:W-:-:S07]  /*2060*/  IMAD.MOV.U32 R48, RZ, RZ, R43 ;  /* 0x000000ffff307224 */ /* 0x000fce00078e002b */
.L_x_1790:
        /* <DEDUP_REMOVED lines=13> */
.L_x_1793:
        /* <DEDUP_REMOVED lines=13> */
.L_x_1795:
[----:B------:R-:W-:Y:S05]  /*2210*/  BSYNC.RECONVERGENT B3 ;  /* 0x0000000000037941 */ /* 0x000fea0003800200 */
.L_x_1794:
        /* <DEDUP_REMOVED lines=42> */
.L_x_1792:
[----:B------:R-:W-:Y:S05]  /*24c0*/  BSYNC.RECONVERGENT B2 ;  /* 0x0000000000027941 */ /* 0x000fea0003800200 */
.L_x_1791:
[----:B------:R-:W-:Y:S01]  /*24d0*/  I2FP.F32.U32 R43, R43 ;  /* 0x0000002b002b7245 */ /* 0x000fe20000201000 */
[----:B------:R-:W-:-:S04]  /*24e0*/  IMAD.U32 R48, R45, 0x10000, RZ ;  /* 0x000100002d307824 */ /* 0x000fc800078e00ff */
        /* <DEDUP_REMOVED lines=23> */
.L_x_1799:
        /* <DEDUP_REMOVED lines=13> */
.L_x_1801:
[----:B------:R-:W-:Y:S05]  /*2730*/  BSYNC.RECONVERGENT B3 ;  /* 0x0000000000037941 */ /* 0x000fea0003800200 */
.L_x_1800:
        /* <DEDUP_REMOVED lines=39> */
[----:B------:R-:W-:Y:S02]  /*29b0*/  MOV R48, R42 ;  /* 0x0000002a00307202 */ /* 0x000fe40000000f00 */
[----:B------:R-:W-:-:S07]  /*29c0*/  LOP3.LUT R79, R44, UR31, R55, 0x96, !PT ;  /* 0x0000001f2c4f7c12 */ /* 0x000fce000f8e9637 */
.L_x_1798:
[----:B------:R-:W-:Y:S05]  /*29d0*/  BSYNC.RECONVERGENT B2 ;  /* 0x0000000000027941 */ /* 0x000fea0003800200 */
.L_x_1797:
        /* <DEDUP_REMOVED lines=11> */
.L_x_1796:
[----:B------:R-:W-:Y:S01]  /*2a90*/  @P1 FADD.FTZ R81, R34, R81 ;  /* 0x0000005122511221 */ /* 0x000fe20000010000 */
[----:B------:R-:W-:Y:S02]  /*2aa0*/  IMAD.MOV.U32 R54, RZ, RZ, R42 ;  /* 0x000000ffff367224 */ /* 0x000fe400078e002a */
[----:B------:R-:W-:Y:S02]  /*2ab0*/  IMAD.MOV.U32 R45, RZ, RZ, R44 ;  /* 0x000000ffff2d7224 */ /* 0x000fe400078e002c */
[----:B------:R-:W-:-:S07]  /*2ac0*/  MOV R42, R81 ;  /* 0x00000051002a7202 */ /* 0x000fce0000000f00 */
.L_x_1802:
        /* <DEDUP_REMOVED lines=13> */
.L_x_1805:
        /* <DEDUP_REMOVED lines=13> */
.L_x_1807:
[----:B------:R-:W-:Y:S05]  /*2c70*/  BSYNC.RECONVERGENT B3 ;  /* 0x0000000000037941 */ /* 0x000fea0003800200 */
.L_x_1806:
        /* <DEDUP_REMOVED lines=40> */
[----:B------:R-:W-:Y:S01]  /*2f00*/  IMAD.MOV.U32 R48, RZ, RZ, RZ ;  /* 0x000000ffff307224 */ /* 0x000fe200078e00ff */
[----:B------:R-:W-:-:S07]  /*2f10*/  MOV R54, R44 ;  /* 0x0000002c00367202 */ /* 0x000fce0000000f00 */
.L_x_1804:
[----:B------:R-:W-:Y:S05]  /*2f20*/  BSYNC.RECONVERGENT B2 ;  /* 0x0000000000027941 */ /* 0x000fea0003800200 */
.L_x_1803:
        /* <DEDUP_REMOVED lines=18> */
[----:B------:R-:W-:Y:S01]  /*3050*/  @!P2 IMAD.MOV.U32 R49, RZ, RZ, R79 ;  /* 0x000000ffff31a224 */ /* 0x000fe200078e004f */
[----:B------:R-:W-:Y:S01]  /*3060*/  @P2 IADD3 R45, PT, PT, R48, 0x1, RZ ;  /* 0x00000001302d2810 */ /* 0x000fe20007ffe0ff */
[--C-:B------:R-:W-:Y:S02]  /*3070*/  @!P2 IMAD.MOV.U32 R44, RZ, RZ, R54.reuse ;  /* 0x000000ffff2ca224 */ /* 0x100fe400078e0036 */
[----:B------:R-:W-:Y:S02]  /*3080*/  @P2 IMAD.MOV.U32 R49, RZ, RZ, R77 ;  /* 0x000000ffff312224 */ /* 0x000fe400078e004d */
[----:B------:R-:W-:Y:S01]  /*3090*/  @P2 IMAD.MOV.U32 R44, RZ, RZ, R54 ;  /* 0x000000ffff2c2224 */ /* 0x000fe200078e0036 */
[----:B------:R-:W-:Y:S06]  /*30a0*/  BRA `(.L_x_1810) ;  /* 0x0000000000dc7947 */ /* 0x000fec0003800000 */
.L_x_1811:
        /* <DEDUP_REMOVED lines=8> */
[----:B------:R-:W-:Y:S02]  /*3130*/  @!P2 IADD3 R44, PT, PT, R0, 0x1, RZ ;  /* 0x00000001002ca810 */ /* 0x000fe40007ffe0ff */
[----:B------:R-:W-:Y:S02]  /*3140*/  @!P2 MOV R62, RZ ;  /* 0x000000ff003ea202 */ /* 0x000fe40000000f00 */
[----:B------:R-:W-:-:S13]  /*3150*/  ISETP.NE.AND P3, PT, R65, RZ, !P2 ;  /* 0x000000ff4100720c */ /* 0x000fda0005765270 */
[----:B------:R-:W-:-:S04]  /*3160*/  @P3 IMAD.MOV R44, RZ, RZ, R0 ;  /* 0x000000ffff2c3224 */ /* 0x000fc800078e0200 */
[----:B------:R-:W-:-:S07]  /*3170*/  @!P2 IMAD.MOV.U32 R0, RZ, RZ, R44 ;  /* 0x000000ffff00a224 */ /* 0x000fce00078e002c */
.L_x_1813:
[----:B------:R-:W-:Y:S05]  /*3180*/  BSYNC.RECONVERGENT B3 ;  /* 0x0000000000037941 */ /* 0x000fea0003800200 */
.L_x_1812:
        /* <DEDUP_REMOVED lines=40> */
[----:B------:R-:W-:-:S07]  /*3410*/  IMAD.MOV.U32 R45, RZ, RZ, RZ ;  /* 0x000000ffff2d7224 */ /* 0x000fce00078e00ff */
.L_x_1810:
[----:B------:R-:W-:Y:S05]  /*3420*/  BSYNC.RECONVERGENT B2 ;  /* 0x0000000000027941 */ /* 0x000fea0003800200 */
.L_x_1809:
[----:B------:R-:W-:Y:S02]  /*3430*/  I2FP.F32.U32 R49, R49 ;  /* 0x0000003100317245 */ /* 0x000fe40000201000 */
[----:B------:R-:W-:-:S03]  /*3440*/  PRMT R48, R29, 0x7632, R48 ;  /* 0x000076321d307816 */ /* 0x000fc60000000030 */
[----:B------:R-:W-:Y:S01]  /*3450*/  FFMA.FTZ R49, R49, R84, 1.1641532182693481445e-10 ;  /* 0x2f00000031317423 */ /* 0x000fe20000010054 */
[----:B------:R-:W-:-:S04]  /*3460*/  SHF.L.U32 R48, R48, 0x10, RZ ;  /* 0x0000001030307819 */ /* 0x000fc800000006ff */
[----:B------:R-:W-:Y:S01]  /*3470*/  FSETP.GTU.FTZ.AND P2, PT, R49, R82, PT ;  /* 0x000000523100720b */ /* 0x000fe20003f5c000 */
[----:B------:R-:W-:-:S03]  /*3480*/  FMUL.FTZ R48, R48, R83 ;  /* 0x0000005330307220 */ /* 0x000fc60000410000 */
[----:B------:R-:W-:Y:S02]  /*3490*/  SEL R71, RZ, 0x1, P2 ;  /* 0x00000001ff477807 */ /* 0x000fe40001000000 */
[----:B------:R-:W-:-:S05]  /*34a0*/  FSEL R48, R48, RZ, !P2 ;  /* 0x000000ff30307208 */ /* 0x000fca0005000000 */
[----:B------:R-:W-:-:S04]  /*34b0*/  FADD.FTZ R48, R43, R48 ;  /* 0x000000302b307221 */ /* 0x000fc80000010000 */
[--C-:B------:R-:W-:Y:S01]  /*34c0*/  @P1 FADD.FTZ R43, R35, R48.reuse ;  /* 0x00000030232b1221 */ /* 0x100fe20000010000 */
[----:B------:R-:W-:Y:S01]  /*34d0*/  @!P1 IMAD.MOV.U32 R43, RZ, RZ, R48 ;  /* 0x000000ffff2b9224 */ /* 0x000fe200078e0030 */
[----:B------:R-:W-:Y:S06]  /*34e0*/  BRA `(.L_x_1814) ;  /* 0x00000000000c7947 */ /* 0x000fec0003800000 */
.L_x_1808:
[----:B------:R-:W-:Y:S01]  /*34f0*/  @P1 FADD.FTZ R43, R35, R43 ;  /* 0x0000002b232b1221 */ /* 0x000fe20000010000 */
[----:B------:R-:W-:Y:S01]  /*3500*/  IMAD.MOV.U32 R44, RZ, RZ, R54 ;  /* 0x000000ffff2c7224 */ /* 0x000fe200078e0036 */
[----:B------:R-:W-:-:S07]  /*3510*/  MOV R45, R48 ;  /* 0x00000030002d7202 */ /* 0x000fce0000000f00 */
.L_x_1814:
        /* <DEDUP_REMOVED lines=13> */
.L_x_1817:
        /* <DEDUP_REMOVED lines=13> */
.L_x_1819:
[----:B------:R-:W-:Y:S05]  /*36c0*/  BSYNC.RECONVERGENT B3 ;  /* 0x0000000000037941 */ /* 0x000fea0003800200 */
.L_x_1818:
        /* <DEDUP_REMOVED lines=42> */
.L_x_1816:
[----:B------:R-:W-:Y:S05]  /*3970*/  BSYNC.RECONVERGENT B2 ;  /* 0x0000000000027941 */ /* 0x000fea0003800200 */
.L_x_1815:
[----:B------:R-:W-:Y:S01]  /*3980*/  I2FP.F32.U32 R45, R49 ;  /* 0x00000031002d7245 */ /* 0x000fe20000201000 */
[----:B------:R-:W-:-:S04]  /*3990*/  IMAD.U32 R50, R46, 0x10000, RZ ;  /* 0x000100002e327824 */ /* 0x000fc800078e00ff */
[----:B------:R-:W-:Y:S01]  /*39a0*/  FFMA.FTZ R45, R45, R84, 1.1641532182693481445e-10 ;  /* 0x2f0000002d2d7423 */ /* 0x000fe20000010054 */
[----:B------:R-:W-:-:S04]  /*39b0*/  FMUL.FTZ R50, R50, R83 ;  /* 0x0000005332327220 */ /* 0x000fc80000410000 */
[----:B------:R-:W-:Y:S02]  /*39c0*/  FSETP.GTU.FTZ.AND P2, PT, R45, R82, PT ;  /* 0x000000522d00720b */ /* 0x000fe40003f5c000 */
[----:B------:R-:W-:Y:S02]  /*39d0*/  PRMT R45, R46, 0x7632, R45 ;  /* 0x000076322e2d7816 */ /* 0x000fe4000000002d */
[----:B------:R-:W-:Y:S01]  /*39e0*/  FSEL R81, R50, RZ, !P2 ;  /* 0x000000ff32517208 */ /* 0x000fe20005000000 */
[----:B------:R-:W-:Y:S08]  /*39f0*/  @!P0 BRA `(.L_x_1820) ;  /* 0x0000000400508947 */ /* 0x000ff00003800000 */
        /* <DEDUP_REMOVED lines=16> */
.L_x_1823:
        /* <DEDUP_REMOVED lines=13> */
.L_x_1825:
[----:B------:R-:W-:Y:S05]  /*3bd0*/  BSYNC.RECONVERGENT B3 ;  /* 0x0000000000037941 */ /* 0x000fea0003800200 */
.L_x_1824:
        /* <DEDUP_REMOVED lines=42> */
.L_x_1822:
[----:B------:R-:W-:Y:S05]  /*3e80*/  BSYNC.RECONVERGENT B2 ;  /* 0x0000000000027941 */ /* 0x000fea0003800200 */
.L_x_1821:
[----:B------:R-:W-:Y:S02]  /*3e90*/  I2FP.F32.U32 R51, R50 ;  /* 0x0000003200337245 */ /* 0x000fe40000201000 */
[----:B------:R-:W-:-:S03]  /*3ea0*/  SHF.L.U32 R44, R30, 0x10, RZ ;  /* 0x000000101e2c7819 */ /* 0x000fc600000006ff */
[----:B------:R-:W-:Y:S02]  /*3eb0*/  FFMA.FTZ R51, R51, R84, 1.1641532182693481445e-10 ;  /* 0x2f00000033337423 */ /* 0x000fe40000010054 */
[----:B------:R-:W-:-:S03]  /*3ec0*/  FMUL.FTZ R44, R44, R83 ;  /* 0x000000532c2c7220 */ /* 0x000fc60000410000 */
[----:B------:R-:W-:-:S04]  /*3ed0*/  FSETP.GTU.FTZ.AND P3, PT, R51, R82, PT ;  /* 0x000000523300720b */ /* 0x000fc80003f7c000 */
[----:B------:R-:W-:Y:S02]  /*3ee0*/  FSEL R44, R44, RZ, !P3 ;  /* 0x000000ff2c2c7208 */ /* 0x000fe40005800000 */
[----:B------:R-:W-:-:S03]  /*3ef0*/  SEL R72, RZ, 0x1, P3 ;  /* 0x00000001ff487807 */ /* 0x000fc60001800000 */
[----:B------:R-:W-:-:S04]  /*3f00*/  FADD.FTZ R81, R81, R44 ;  /* 0x0000002c51517221 */ /* 0x000fc80000010000 */
[--C-:B------:R-:W-:Y:S01]  /*3f10*/  @P1 FADD.FTZ R44, R36, R81.reuse ;  /* 0x00000051242c1221 */ /* 0x100fe20000010000 */
[----:B------:R-:W-:Y:S01]  /*3f20*/  @!P1 IMAD.MOV.U32 R44, RZ, RZ, R81 ;  /* 0x000000ffff2c9224 */ /* 0x000fe200078e0051 */
[----:B------:R-:W-:Y:S06]  /*3f30*/  BRA `(.L_x_1826) ;  /* 0x0000000000107947 */ /* 0x000fec0003800000 */
.L_x_1820:
[----:B------:R-:W-:Y:S01]  /*3f40*/  @P1 FADD.FTZ R81, R36, R81 ;  /* 0x0000005124511221 */ /* 0x000fe20000010000 */
[----:B------:R-:W-:Y:S01]  /*3f50*/  MOV R46, R44 ;  /* 0x0000002c002e7202 */ /* 0x000fe20000000f00 */
[----:B------:R-:W-:-:S03]  /*3f60*/  IMAD.MOV.U32 R49, RZ, RZ, R48 ;  /* 0x000000ffff317224 */ /* 0x000fc600078e0030 */
[----:B------:R-:W-:-:S07]  /*3f70*/  MOV R44, R81 ;  /* 0x00000051002c7202 */ /* 0x000fce0000000f00 */
.L_x_1826:
        /* <DEDUP_REMOVED lines=13> */
.L_x_1829:
        /* <DEDUP_REMOVED lines=13> */
.L_x_1831:
[----:B------:R-:W-:Y:S05]  /*4120*/  BSYNC.RECONVERGENT B3 ;  /* 0x0000000000037941 */ /* 0x000fea0003800200 */
.L_x_1830:
        /* <DEDUP_REMOVED lines=42> */
.L_x_1828:
[----:B------:R-:W-:Y:S05]  /*43d0*/  BSYNC.RECONVERGENT B2 ;  /* 0x0000000000027941 */ /* 0x000fea0003800200 */
.L_x_1827:
        /* <DEDUP_REMOVED lines=23> */
.L_x_1835:
        /* <DEDUP_REMOVED lines=13> */
.L_x_1837:
[----:B------:R-:W-:Y:S05]  /*4620*/  BSYNC.RECONVERGENT B3 ;  /* 0x0000000000037941 */ /* 0x000fea0003800200 */
.L_x_1836:
        /* <DEDUP_REMOVED lines=41> */
.L_x_1834:
[----:B------:R-:W-:Y:S05]  /*48c0*/  BSYNC.RECONVERGENT B2 ;  /* 0x0000000000027941 */ /* 0x000fea0003800200 */
.L_x_1833:
        /* <DEDUP_REMOVED lines=12> */
.L_x_1832:
[----:B------:R-:W-:Y:S01]  /*4990*/  @P1 FADD.FTZ R45, R37, R45 ;  /* 0x0000002d252d1221 */ /* 0x000fe20000010000 */
[----:B------:R-:W-:Y:S01]  /*49a0*/  MOV R80, R46 ;  /* 0x0000002e00507202 */ /* 0x000fe20000000f00 */
[----:B------:R-:W-:-:S07]  /*49b0*/  IMAD.MOV.U32 R49, RZ, RZ, R48 ;  /* 0x000000ffff317224 */ /* 0x000fce00078e0030 */
.L_x_1838:
        /* <DEDUP_REMOVED lines=13> */
.L_x_1841:
        /* <DEDUP_REMOVED lines=13> */
.L_x_1843:
[----:B------:R-:W-:Y:S05]  /*4b60*/  BSYNC.RECONVERGENT B3 ;  /* 0x0000000000037941 */ /* 0x000fea0003800200 */
.L_x_1842:
        /* <DEDUP_REMOVED lines=42> */
.L_x_1840:
[----:B------:R-:W-:Y:S05]  /*4e10*/  BSYNC.RECONVERGENT B2 ;  /* 0x0000000000027941 */ /* 0x000fea0003800200 */
.L_x_1839:
        /* <DEDUP_REMOVED lines=24> */
.L_x_1847:
        /* <DEDUP_REMOVED lines=13> */
.L_x_1849:
[----:B------:R-:W-:Y:S05]  /*5070*/  BSYNC.RECONVERGENT B3 ;  /* 0x0000000000037941 */ /* 0x000fea0003800200 */
.L_x_1848:
        /* <DEDUP_REMOVED lines=34> */
[----:B------:R-:W-:Y:S01]  /*52a0*/  HFMA2 R49, -RZ, RZ, 0, 0 ;  /* 0x00000000ff317431 */ /* 0x000fe200000001ff */
[----:B------:R-:W-:Y:S01]  /*52b0*/  LOP3.LUT R90, R52, UR28, R51, 0x96, !PT ;  /* 0x0000001c345a7c12 */ /* 0x000fe2000f8e9633 */
[----:B------:R-:W-:-:S04]  /*52c0*/  IMAD.WIDE.U32 R78, R78, -0x326172a9, RZ ;  /* 0xcd9e8d574e4e7825 */ /* 0x000fc800078e00ff */
[----:B------:R-:W-:Y:S01]  /*52d0*/  IMAD.WIDE.U32 R90, R90, -0x2daee0ad, RZ ;  /* 0xd2511f535a5a7825 */ /* 0x000fe200078e00ff */
[----:B------:R-:W-:-:S03]  /*52e0*/  LOP3.LUT R77, R50, UR30, R79, 0x96, !PT ;  /* 0x0000001e324d7c12 */ /* 0x000fc6000f8e964f */
[----:B------:R-:W-:Y:S01]  /*52f0*/  IMAD.MOV.U32 R50, RZ, RZ, R80 ;  /* 0x000000ffff327224 */ /* 0x000fe200078e0050 */
[----:B------:R-:W-:-:S07]  /*5300*/  LOP3.LUT R79, R48, UR31, R91, 0x96, !PT ;  /* 0x0000001f304f7c12 */ /* 0x000fce000f8e965b */
.L_x_1846:
[----:B------:R-:W-:Y:S05]  /*5310*/  BSYNC.RECONVERGENT B2 ;  /* 0x0000000000027941 */ /* 0x000fea0003800200 */
.L_x_1845:
        /* <DEDUP_REMOVED lines=11> */
.L_x_1844:
[----:B------:R-:W-:Y:S01]  /*53d0*/  @P1 FADD.FTZ R46, R38, R46 ;  /* 0x0000002e262e1221 */ /* 0x000fe20000010000 */
[----:B------:R-:W-:Y:S01]  /*53e0*/  IMAD.MOV.U32 R90, RZ, RZ, R80 ;  /* 0x000000ffff5a7224 */ /* 0x000fe200078e0050 */
[----:B------:R-:W-:-:S07]  /*53f0*/  MOV R49, R48 ;  /* 0x0000003000317202 */ /* 0x000fce0000000f00 */
.L_x_1850:
        /* <DEDUP_REMOVED lines=13> */
.L_x_1853:
        /* <DEDUP_REMOVED lines=13> */
.L_x_1855:
[----:B------:R-:W-:Y:S05]  /*55a0*/  BSYNC.RECONVERGENT B3 ;  /* 0x0000000000037941 */ /* 0x000fea0003800200 */
.L_x_1854:
        /* <DEDUP_REMOVED lines=43> */
.L_x_1852:
[----:B------:R-:W-:Y:S05]  /*5860*/  BSYNC.RECONVERGENT B2 ;  /* 0x0000000000027941 */ /* 0x000fea0003800200 */
.L_x_1851:
        /* <DEDUP_REMOVED lines=23> */
.L_x_1859:
        /* <DEDUP_REMOVED lines=15> */
.L_x_1861:
[----:B------:R-:W-:Y:S05]  /*5ad0*/  BSYNC.RECONVERGENT B3 ;  /* 0x0000000000037941 */ /* 0x000fea0003800200 */
.L_x_1860:
        /* <DEDUP_REMOVED lines=40> */
[----:B------:R-:W-:-:S07]  /*5d60*/  HFMA2 R81, -RZ, RZ, 0, 0 ;  /* 0x00000000ff517431 */ /* 0x000fce00000001ff */
.L_x_1858:
[----:B------:R-:W-:Y:S05]  /*5d70*/  BSYNC.RECONVERGENT B2 ;  /* 0x0000000000027941 */ /* 0x000fea0003800200 */
.L_x_1857:
        /* <DEDUP_REMOVED lines=12> */
.L_x_1856:
[----:B------:R-:W-:Y:S01]  /*5e40*/  @P1 FADD.FTZ R47, R39, R47 ;  /* 0x0000002f272f1221 */ /* 0x000fe20000010000 */
[----:B------:R-:W-:Y:S01]  /*5e50*/  IMAD.MOV.U32 R80, RZ, RZ, R90 ;  /* 0x000000ffff507224 */ /* 0x000fe200078e005a */
[----:B------:R-:W-:-:S07]  /*5e60*/  MOV R81, R48 ;  /* 0x0000003000517202 */ /* 0x000fce0000000f00 */
.L_x_1862:
[----:B------:R-:W0:Y:S01]  /*5e70*/  LDC.64 R52, c[0x0][0x3a8] ;  /* 0x0000ea00ff347b82 */ /* 0x000e220000000a00 */
[----:B------:R-:W-:Y:S02]  /*5e80*/  SEL R83, RZ, 0x1000000, P5 ;  /* 0x01000000ff537807 */ /* 0x000fe40002800000 */
[----:B------:R-:W-:Y:S02]  /*5e90*/  SEL R55, RZ, 0x10000, P4 ;  /* 0x00010000ff377807 */ /* 0x000fe40002000000 */
[----:B------:R-:W-:Y:S02]  /*5ea0*/  ISETP.NE.AND P6, PT, R85, RZ, PT ;  /* 0x000000ff5500720c */ /* 0x000fe40003fc5270 */
[----:B------:R-:W-:Y:S01]  /*5eb0*/  ISETP.NE.AND P5, PT, R87, RZ, PT ;  /* 0x000000ff5700720c */ /* 0x000fe20003fa5270 */
[----:B------:R-:W1:Y:S01]  /*5ec0*/  LDC.64 R48, c[0x0][0x3b0] ;  /* 0x0000ec00ff307b82 */ /* 0x000e620000000a00 */
[----:B------:R-:W-:Y:S02]  /*5ed0*/  ISETP.NE.AND P4, PT, R88, RZ, PT ;  /* 0x000000ff5800720c */ /* 0x000fe40003f85270 */
[----:B------:R-:W-:-:S02]  /*5ee0*/  SEL R82, RZ, 0x100, P3 ;  /* 0x00000100ff527807 */ /* 0x000fc40001800000 */
[----:B------:R-:W-:Y:S02]  /*5ef0*/  SEL R54, RZ, 0x1000000, P4 ;  /* 0x01000000ff367807 */ /* 0x000fe40002000000 */
[----:B------:R-:W-:Y:S02]  /*5f00*/  SEL R51, RZ, 0x10000, P5 ;  /* 0x00010000ff337807 */ /* 0x000fe40002800000 */
[----:B------:R-:W-:Y:S02]  /*5f10*/  SEL R50, RZ, 0x100, P6 ;  /* 0x00000100ff327807 */ /* 0x000fe40003000000 */
[----:B------:R-:W-:Y:S02]  /*5f20*/  ISETP.NE.AND P1, PT, R86, RZ, PT ;  /* 0x000000ff5600720c */ /* 0x000fe40003f25270 */
[----:B------:R-:W-:Y:S02]  /*5f30*/  LOP3.LUT R82, R82, R83, R55, 0xfe, !PT ;  /* 0x0000005352527212 */ /* 0x000fe400078efe37 */
[----:B------:R-:W-:Y:S01]  /*5f40*/  LOP3.LUT R50, R50, R54, R51, 0xfe, !PT ;  /* 0x0000003632327212 */ /* 0x000fe200078efe33 */
[----:B0-----:R-:W-:Y:S01]  /*5f50*/  IMAD.WIDE.U32 R52, R76, 0x20, R52 ;  /* 0x000000204c347825 */ /* 0x001fe200078e0034 */
[----:B------:R-:W-:-:S02]  /*5f60*/  SEL R51, RZ, 0x1, P2 ;  /* 0x00000001ff337807 */ /* 0x000fc40001000000 */
[----:B------:R-:W-:Y:S02]  /*5f70*/  SEL R55, RZ, 0x1, P1 ;  /* 0x00000001ff377807 */ /* 0x000fe40000800000 */
[----:B------:R-:W-:Y:S01]  /*5f80*/  LOP3.LUT R51, R82, R51, RZ, 0xfc, !PT ;  /* 0x0000003352337212 */ /* 0x000fe200078efcff */
[----:B------:R0:W-:Y:S01]  /*5f90*/  STG.E.128 desc[UR8][R52.64], R40 ;  /* 0x0000002834007986 */ /* 0x0001e2000c101d08 */
[----:B------:R-:W-:Y:S01]  /*5fa0*/  LOP3.LUT R50, R50, R55, RZ, 0xfc, !PT ;  /* 0x0000003732327212 */ /* 0x000fe200078efcff */
[----:B-1----:R-:W-:Y:S02]  /*5fb0*/  IMAD.WIDE.U32 R48, R76, 0x8, R48 ;  /* 0x000000084c307825 */ /* 0x002fe400078e0030 */
        /* <DEDUP_REMOVED lines=19> */
.L_x_1766:
[----:B------:R-:W-:Y:S05]  /*60f0*/  BSYNC.RECONVERGENT B0 ;  /* 0x0000000000007941 */ /* 0x000fea0003800200 */
.L_x_1765:
        /* <DEDUP_REMOVED lines=54> */
.L_x_1878:
[----:B-1----:R-:W-:Y:S01]  /*6460*/  FADD.FTZ R83, R54, R55 ;  /* 0x0000003736537221 */ /* 0x002fe20000010000 */
[----:B0-----:R-:W-:Y:S01]  /*6470*/  FMUL.FTZ R54, R53, R53 ;  /* 0x0000003535367220 */ /* 0x001fe20000410000 */
[----:B------:R-:W-:Y:S01]  /*6480*/  PLOP3.LUT P0, PT, PT, PT, UP0, 0x40, 0x4 ;  /* 0x000000000004781c */ /* 0x000fe20003f0e808 */
[----:B------:R-:W0:Y:S01]  /*6490*/  @!P1 LDC.64 R50, c[0x0][0x3c0] ;  /* 0x0000f000ff329b82 */ /* 0x000e220000000a00 */
[----:B------:R-:W-:Y:S01]  /*64a0*/  FFMA.FTZ R52, R83, R52, UR5 ;  /* 0x0000000553347e23 */ /* 0x000fe20008010034 */
[----:B------:R-:W-:Y:S01]  /*64b0*/  BSSY.RECONVERGENT B0, `(.L_x_1864) ;  /* 0x000005a000007945 */ /* 0x000fe20003800200 */
[----:B------:R-:W-:-:S05]  /*64c0*/  FSEL R55, R54, RZ, !P0 ;  /* 0x000000ff36377208 */ /* 0x000fca0004000000 */
        /* <DEDUP_REMOVED lines=8> */
[----:B------:R-:W-:Y:S01]  /*6550*/  PLOP3.LUT P0, PT, PT, PT, UP0, 0x40, 0x4 ;  /* 0x000000000004781c */ /* 0x000fe20003f0e808 */
[----:B0-----:R-:W-:Y:S01]  /*6560*/  IMAD.U32 R50, R20, 0x10000, RZ ;  /* 0x0001000014327824 */ /* 0x001fe200078e00ff */
[----:B------:R-:W-:Y:S01]  /*6570*/  SHF.L.U32 R52, R12, 0x10, RZ ;  /* 0x000000100c347819 */ /* 0x000fe200000006ff */
[----:B------:R-:W-:Y:S01]  /*6580*/  IMAD.U32 R54, R24, 0x10000, RZ ;  /* 0x0001000018367824 */ /* 0x000fe200078e00ff */
[----:B------:R-:W-:Y:S01]  /*6590*/  FSEL R49, R53, RZ, P0 ;  /* 0x000000ff35317208 */ /* 0x000fe20000000000 */
[----:B------:R-:W-:Y:S01]  /*65a0*/  IMAD.U32 R53, R8, 0x10000, RZ ;  /* 0x0001000008357824 */ /* 0x000fe200078e00ff */
[----:B------:R-:W-:Y:S01]  /*65b0*/  SHF.L.U32 R82, R16, 0x10, RZ ;  /* 0x0000001010527819 */ /* 0x000fe200000006ff */
[----:B------:R-:W-:Y:S01]  /*65c0*/  IMAD.U32 R83, R9, 0x10000, RZ ;  /* 0x0001000009537824 */ /* 0x000fe200078e00ff */
[----:B------:R-:W-:Y:S01]  /*65d0*/  SHF.L.U32 R51, R10, 0x10, RZ ;  /* 0x000000100a337819 */ /* 0x000fe200000006ff */
[----:B------:R-:W-:Y:S01]  /*65e0*/  FADD.FTZ R48, R40, -R49 ;  /* 0x8000003128307221 */ /* 0x000fe20000010000 */
[----:B------:R-:W-:-:S02]  /*65f0*/  IMAD.U32 R85, R25, 0x10000, RZ ;  /* 0x0001000019557824 */ /* 0x000fc400078e00ff */
[--C-:B------:R-:W-:Y:S01]  /*6600*/  FADD.FTZ R84, R43, -R49.reuse ;  /* 0x800000312b547221 */ /* 0x100fe20000010000 */
[----:B------:R-:W-:Y:S01]  /*6610*/  SHF.L.U32 R86, R57, 0x10, RZ ;  /* 0x0000001039567819 */ /* 0x000fe200000006ff */
[C---:B------:R-:W-:Y:S01]  /*6620*/  FMUL.FTZ R87, R55.reuse, R48 ;  /* 0x0000003037577220 */ /* 0x040fe20000410000 */
[----:B------:R-:W-:Y:S02]  /*6630*/  IMAD.U32 R89, R6, 0x10000, RZ ;  /* 0x0001000006597824 */ /* 0x000fe400078e00ff */
[----:B------:R-:W-:Y:S01]  /*6640*/  FMUL.FTZ R84, R55, R84 ;  /* 0x0000005437547220 */ /* 0x000fe20000410000 */
[----:B------:R-:W-:Y:S02]  /*6650*/  IMAD.U32 R91, R26, 0x10000, RZ ;  /* 0x000100001a5b7824 */ /* 0x000fe400078e00ff */
[----:B------:R-:W-:Y:S01]  /*6660*/  FFMA.FTZ R48, R87, R50, R52 ;  /* 0x0000003257307223 */ /* 0x000fe20000010034 */
[--C-:B------:R-:W-:Y:S01]  /*6670*/  FADD.FTZ R50, R41, -R49.reuse ;  /* 0x8000003129327221 */ /* 0x100fe20000010000 */
[----:B------:R-:W-:Y:S01]  /*6680*/  SHF.L.U32 R52, R11, 0x10, RZ ;  /* 0x000000100b347819 */ /* 0x000fe200000006ff */
[----:B------:R-:W-:Y:S01]  /*6690*/  FFMA.FTZ R87, R87, R54, R82 ;  /* 0x0000003657577223 */ /* 0x000fe20000010052 */
[----:B------:R-:W-:Y:S01]  /*66a0*/  FADD.FTZ R54, R42, -R49 ;  /* 0x800000312a367221 */ /* 0x000fe20000010000 */
[C---:B------:R-:W-:Y:S01]  /*66b0*/  FMUL.FTZ R50, R55.reuse, R50 ;  /* 0x0000003237327220 */ /* 0x040fe20000410000 */
[----:B------:R-:W-:Y:S01]  /*66c0*/  FFMA.FTZ R86, R84, R89, R86 ;  /* 0x0000005954567223 */ /* 0x000fe20000010056 */
[----:B------:R-:W-:Y:S01]  /*66d0*/  SHF.L.U32 R89, R14, 0x10, RZ ;  /* 0x000000100e597819 */ /* 0x000fe200000006ff */
[----:B------:R-:W-:Y:S01]  /*66e0*/  FMUL.FTZ R54, R55, R54 ;  /* 0x0000003637367220 */ /* 0x000fe20000410000 */
[C---:B------:R-:W-:Y:S01]  /*66f0*/  FFMA.FTZ R52, R50.reuse, R53, R52 ;  /* 0x0000003532347223 */ /* 0x040fe20000010034 */
[----:B------:R-:W-:Y:S01]  /*6700*/  FFMA.FTZ R83, R50, R83, R51 ;  /* 0x0000005332537223 */ /* 0x000fe20000010033 */
[----:B------:R-:W-:Y:S01]  /*6710*/  SHF.L.U32 R53, R13, 0x10, RZ ;  /* 0x000000100d357819 */ /* 0x000fe200000006ff */
[----:B------:R-:W-:Y:S01]  /*6720*/  IMAD.U32 R51, R21, 0x10000, RZ ;  /* 0x0001000015337824 */ /* 0x000fe200078e00ff */
[----:B------:R-:W-:-:S02]  /*6730*/  SHF.L.U32 R50, R17, 0x10, RZ ;  /* 0x0000001011327819 */ /* 0x000fc400000006ff */
[----:B------:R-:W-:Y:S01]  /*6740*/  SHF.L.U32 R88, R59, 0x10, RZ ;  /* 0x000000103b587819 */ /* 0x000fe200000006ff */
[----:B------:R-:W-:Y:S01]  /*6750*/  FFMA.FTZ R82, R54, R51, R53 ;  /* 0x0000003336527223 */ /* 0x000fe20000010035 */
[----:B------:R-:W-:Y:S01]  /*6760*/  SHF.L.U32 R51, R56, 0x10, RZ ;  /* 0x0000001038337819 */ /* 0x000fe200000006ff */
[----:B------:R-:W-:Y:S01]  /*6770*/  FFMA.FTZ R53, R54, R85, R50 ;  /* 0x0000005536357223 */ /* 0x000fe20000010032 */
[----:B------:R-:W-:Y:S02]  /*6780*/  IMAD.U32 R85, R7, 0x10000, RZ ;  /* 0x0001000007557824 */ /* 0x000fe400078e00ff */
[----:B------:R-:W-:Y:S01]  /*6790*/  FADD.FTZ R50, R44, -R49 ;  /* 0x800000312c327221 */ /* 0x000fe20000010000 */
[----:B------:R-:W-:Y:S01]  /*67a0*/  SHF.L.U32 R93, R15, 0x10, RZ ;  /* 0x000000100f5d7819 */ /* 0x000fe200000006ff */
[----:B------:R-:W-:Y:S02]  /*67b0*/  FFMA.FTZ R85, R84, R85, R51 ;  /* 0x0000005554557223 */ /* 0x000fe40000010033 */
[----:B------:R-:W-:Y:S01]  /*67c0*/  FMUL.FTZ R54, R55, R50 ;  /* 0x0000003237367220 */ /* 0x000fe20000410000 */
[----:B------:R-:W-:Y:S01]  /*67d0*/  IMAD.U32 R51, R22, 0x10000, RZ ;  /* 0x0001000016337824 */ /* 0x000fe200078e00ff */
[----:B------:R-:W-:-:S02]  /*67e0*/  SHF.L.U32 R84, R18, 0x10, RZ ;  /* 0x0000001012547819 */ /* 0x000fc400000006ff */
[----:B------:R-:W-:Y:S01]  /*67f0*/  SHF.L.U32 R90, R60, 0x10, RZ ;  /* 0x000000103c5a7819 */ /* 0x000fe200000006ff */
[----:B------:R-:W-:Y:S01]  /*6800*/  FFMA.FTZ R50, R54, R51, R89 ;  /* 0x0000003336327223 */ /* 0x000fe20000010059 */
[----:B------:R-:W-:Y:S01]  /*6810*/  SHF.L.U32 R51, R58, 0x10, RZ ;  /* 0x000000103a337819 */ /* 0x000fe200000006ff */
[----:B------:R-:W-:Y:S01]  /*6820*/  FFMA.FTZ R54, R54, R91, R84 ;  /* 0x0000005b36367223 */ /* 0x000fe20000010054 */
[----:B------:R-:W-:Y:S01]  /*6830*/  FADD.FTZ R84, R45, -R49 ;  /* 0x800000312d547221 */ /* 0x000fe20000010000 */
[----:B------:R-:W-:Y:S01]  /*6840*/  IMAD.U32 R91, R5, 0x10000, RZ ;  /* 0x00010000055b7824 */ /* 0x000fe200078e00ff */
[----:B------:R-:W-:Y:S01]  /*6850*/  F2FP.BF16.F32.PACK_AB R48, R83, R48 ;  /* 0x000000305330723e */ /* 0x000fe200000010ff */
[----:B------:R-:W-:Y:S02]  /*6860*/  IMAD.U32 R89, R4, 0x10000, RZ ;  /* 0x0001000004597824 */ /* 0x000fe400078e00ff */
[----:B------:R-:W-:Y:S01]  /*6870*/  FMUL.FTZ R84, R55, R84 ;  /* 0x0000005437547220 */ /* 0x000fe20000410000 */
[----:B------:R-:W-:-:S02]  /*6880*/  F2FP.BF16.F32.PACK_AB R53, R86, R53 ;  /* 0x000000355635723e */ /* 0x000fc400000010ff */
[----:B------:R-:W-:Y:S01]  /*6890*/  F2FP.BF16.F32.PACK_AB R52, R52, R87 ;  /* 0x000000573434723e */ /* 0x000fe200000010ff */
[C---:B------:R-:W-:Y:S01]  /*68a0*/  FFMA.FTZ R91, R84.reuse, R91, R51 ;  /* 0x0000005b545b7223 */ /* 0x040fe20000010033 */
[----:B------:R-:W-:Y:S01]  /*68b0*/  FFMA.FTZ R89, R84, R89, R88 ;  /* 0x0000005954597223 */ /* 0x000fe20000010058 */
[----:B------:R-:W-:Y:S01]  /*68c0*/  FADD.FTZ R84, R46, -R49 ;  /* 0x800000312e547221 */ /* 0x000fe20000010000 */
[----:B------:R-:W-:Y:S01]  /*68d0*/  IMAD.U32 R51, R23, 0x10000, RZ ;  /* 0x0001000017337824 */ /* 0x000fe200078e00ff */
[----:B------:R-:W-:Y:S02]  /*68e0*/  SHF.L.U32 R88, R19, 0x10, RZ ;  /* 0x0000001013587819 */ /* 0x000fe400000006ff */
[----:B------:R-:W-:Y:S01]  /*68f0*/  FMUL.FTZ R84, R55, R84 ;  /* 0x0000005437547220 */ /* 0x000fe20000410000 */
[----:B------:R-:W-:Y:S02]  /*6900*/  F2FP.BF16.F32.PACK_AB R50, R91, R50 ;  /* 0x000000325b32723e */ /* 0x000fe400000010ff */
[----:B------:R-:W-:Y:S01]  /*6910*/  F2FP.BF16.F32.PACK_AB R54, R89, R54 ;  /* 0x000000365936723e */ /* 0x000fe200000010ff */
[----:B------:R-:W-:Y:S01]  /*6920*/  FFMA.FTZ R51, R84, R51, R93 ;  /* 0x0000003354337223 */ /* 0x000fe2000001005d */
[----:B------:R-:W-:-:S04]  /*6930*/  IMAD.U32 R93, R27, 0x10000, RZ ;  /* 0x000100001b5d7824 */ /* 0x000fc800078e00ff */
[----:B------:R-:W-:Y:S01]  /*6940*/  FFMA.FTZ R88, R84, R93, R88 ;  /* 0x0000005d54587223 */ /* 0x000fe20000010058 */
[----:B------:R-:W-:Y:S01]  /*6950*/  FADD.FTZ R84, R47, -R49 ;  /* 0x800000312f547221 */ /* 0x000fe20000010000 */
[----:B------:R-:W-:-:S03]  /*6960*/  SHF.L.U32 R49, R61, 0x10, RZ ;  /* 0x000000103d317819 */ /* 0x000fc600000006ff */
[----:B------:R-:W-:Y:S01]  /*6970*/  FMUL.FTZ R55, R55, R84 ;  /* 0x0000005437377220 */ /* 0x000fe20000410000 */
[----:B------:R-:W-:-:S04]  /*6980*/  IMAD.U32 R84, R3, 0x10000, RZ ;  /* 0x0001000003547824 */ /* 0x000fc800078e00ff */
[----:B------:R-:W-:Y:S01]  /*6990*/  FFMA.FTZ R84, R55, R84, R90 ;  /* 0x0000005437547223 */ /* 0x000fe2000001005a */
[----:B------:R-:W-:-:S04]  /*69a0*/  IMAD.U32 R90, R2, 0x10000, RZ ;  /* 0x00010000025a7824 */ /* 0x000fc800078e00ff */
[----:B------:R-:W-:Y:S01]  /*69b0*/  FFMA.FTZ R55, R55, R90, R49 ;  /* 0x0000005a37377223 */ /* 0x000fe20000010031 */
[----:B------:R-:W-:Y:S02]  /*69c0*/  F2FP.BF16.F32.PACK_AB R49, R85, R82 ;  /* 0x000000525531723e */ /* 0x000fe400000010ff */
[----:B------:R-:W-:Y:S01]  /*69d0*/  F2FP.BF16.F32.PACK_AB R51, R84, R51 ;  /* 0x000000335433723e */ /* 0x000fe200000010ff */
[----:B------:R-:W0:Y:S01]  /*69e0*/  LDC.64 R82, c[0x0][0x430] ;  /* 0x00010c00ff527b82 */ /* 0x000e220000000a00 */
[----:B------:R-:W-:-:S07]  /*69f0*/  F2FP.BF16.F32.PACK_AB R55, R55, R88 ;  /* 0x000000583737723e */ /* 0x000fce00000010ff */
[----:B------:R-:W1:Y:S01]  /*6a00*/  LDC.64 R84, c[0x0][0x428] ;  /* 0x00010a00ff547b82 */ /* 0x000e620000000a00 */
[----:B0-----:R-:W-:-:S04]  /*6a10*/  IMAD.WIDE.U32 R82, R76, 0x10, R82 ;  /* 0x000000104c527825 */ /* 0x001fc800078e0052 */
[----:B-1----:R-:W-:-:S05]  /*6a20*/  IMAD.WIDE.U32 R84, R76, 0x10, R84 ;  /* 0x000000104c547825 */ /* 0x002fca00078e0054 */
[----:B------:R1:W-:Y:S04]  /*6a30*/  STG.E.128 desc[UR8][R84.64], R48 ;  /* 0x0000003054007986 */ /* 0x0003e8000c101d08 */
[----:B------:R1:W-:Y:S02]  /*6a40*/  STG.E.128 desc[UR8][R82.64], R52 ;  /* 0x0000003452007986 */ /* 0x0003e4000c101d08 */
.L_x_1865:
[----:B------:R-:W-:Y:S05]  /*6a50*/  BSYNC.RECONVERGENT B0 ;  /* 0x0000000000007941 */ /* 0x000fea0003800200 */
.L_x_1864:
[----:B01----:R-:W0:Y:S02]  /*6a60*/  LDC.64 R48, c[0x0][0x380] ;  /* 0x0000e000ff307b82 */ /* 0x003e240000000a00 */
[----:B0-----:R-:W-:-:S05]  /*6a70*/  IMAD R64, R48, 0x4, R64 ;  /* 0x0000000430407824 */ /* 0x001fca00078e0240 */
[----:B------:R-:W-:-:S13]  /*6a80*/  ISETP.GE.AND P0, PT, R64, R49, PT ;  /* 0x000000314000720c */ /* 0x000fda0003f06270 */
[----:B------:R-:W-:Y:S05]  /*6a90*/  @!P0 BRA `(.L_x_1866) ;  /* 0xffffff9c00ec8947 */ /* 0x000fea000383ffff */
[----:B------:R-:W-:Y:S05]  /*6aa0*/  BSYNC B1 ;  /* 0x0000000000017941 */ /* 0x000fea0003800000 */
.L_x_1764:
[----:B------:R-:W-:Y:S05]  /*6ab0*/  EXIT ;  /* 0x000000000000794d */ /* 0x000fea0003800000 */
.L_x_1863:
        /* <DEDUP_REMOVED lines=8> */
.L_x_1868:
[----:B------:R-:W-:Y:S05]  /*6b40*/  BSYNC B0 ;  /* 0x0000000000007941 */ /* 0x000fea0003800000 */
.L_x_1867:
        /* <DEDUP_REMOVED lines=9> */
.L_x_1869:
[----:B------:R-:W-:Y:S02]  /*6be0*/  IMAD.MOV.U32 R84, RZ, RZ, 0x4 ;  /* 0x00000004ff547424 */ /* 0x000fe400078e00ff */
[----:B------:R-:W-:-:S04]  /*6bf0*/  IMAD.MOV.U32 R50, RZ, RZ, R55 ;  /* 0x000000ffff327224 */ /* 0x000fc800078e0037 */
[----:B------:R-:W-:-:S05]  /*6c00*/  FADD.FTZ R50, R49, R50 ;  /* 0x0000003231327221 */ /* 0x000fca0000010000 */
[----:B------:R-:W-:-:S07]  /*6c10*/  MOV R83, R50 ;  /* 0x0000003200537202 */ /* 0x000fce0000000f00 */
[----:B------:R-:W-:Y:S05]  /*6c20*/  WARPSYNC.COLLECTIVE R82, `(.L_x_1870) ;  /* 0x0000000052087348 */ /* 0x000fea0003c00000 */
[----:B------:R0:W1:Y:S02]  /*6c30*/  SHFL.BFLY P3, R55, R83, R84, R85 ;  /* 0x0c00005453377389 */ /* 0x0000640000060055 */
[----:B01----:R-:W-:Y:S05]  /*6c40*/  ENDCOLLECTIVE ;  /* 0x000000000000791b */ /* 0x003fea0003800000 */
.L_x_1870:
[----:B------:R-:W-:Y:S01]  /*6c50*/  HFMA2 R84, -RZ, RZ, 0, 4.76837158203125e-07 ;  /* 0x00000008ff547431 */ /* 0x000fe200000001ff */
[----:B------:R-:W-:-:S05]  /*6c60*/  MOV R51, R55 ;  /* 0x0000003700337202 */ /* 0x000fca0000000f00 */
[----:B------:R-:W-:-:S04]  /*6c70*/  FADD.FTZ R51, R50, R51 ;  /* 0x0000003332337221 */ /* 0x000fc80000010000 */
[----:B------:R-:W-:-:S07]  /*6c80*/  IMAD.MOV.U32 R83, RZ, RZ, R51 ;  /* 0x000000ffff537224 */ /* 0x000fce00078e0033 */
[----:B------:R-:W-:Y:S05]  /*6c90*/  WARPSYNC.COLLECTIVE R82, `(.L_x_1871) ;  /* 0x0000000052087348 */ /* 0x000fea0003c00000 */
[----:B------:R0:W1:Y:S02]  /*6ca0*/  SHFL.BFLY P3, R55, R83, R84, R85 ;  /* 0x0c00005453377389 */ /* 0x0000640000060055 */
[----:B01----:R-:W-:Y:S05]  /*6cb0*/  ENDCOLLECTIVE ;  /* 0x000000000000791b */ /* 0x003fea0003800000 */
.L_x_1871:
        /* <DEDUP_REMOVED lines=8> */
.L_x_1872:
        /* <DEDUP_REMOVED lines=26> */
.L_x_1873:
[----:B------:R-:W-:Y:S02]  /*6ee0*/  IMAD.MOV.U32 R84, RZ, RZ, 0x2 ;  /* 0x00000002ff547424 */ /* 0x000fe400078e00ff */
[----:B------:R-:W-:-:S04]  /*6ef0*/  IMAD.MOV.U32 R49, RZ, RZ, R55 ;  /* 0x000000ffff317224 */ /* 0x000fc800078e0037 */
[----:B------:R-:W-:-:S05]  /*6f00*/  FADD.FTZ R49, R48, R49 ;  /* 0x0000003130317221 */ /* 0x000fca0000010000 */
[----:B------:R-:W-:-:S07]  /*6f10*/  MOV R83, R49 ;  /* 0x0000003100537202 */ /* 0x000fce0000000f00 */
[----:B------:R-:W-:Y:S05]  /*6f20*/  WARPSYNC.COLLECTIVE R82, `(.L_x_1874) ;  /* 0x0000000052087348 */ /* 0x000fea0003c00000 */
[----:B------:R0:W1:Y:S02]  /*6f30*/  SHFL.BFLY P3, R55, R83, R84, R85 ;  /* 0x0c00005453377389 */ /* 0x0000640000060055 */
[----:B01----:R-:W-:Y:S05]  /*6f40*/  ENDCOLLECTIVE ;  /* 0x000000000000791b */ /* 0x003fea0003800000 */
.L_x_1874:
[----:B------:R-:W-:Y:S01]  /*6f50*/  HFMA2 R84, -RZ, RZ, 0, 2.384185791015625e-07 ;  /* 0x00000004ff547431 */ /* 0x000fe200000001ff */
[----:B------:R-:W-:-:S05]  /*6f60*/  MOV R50, R55 ;  /* 0x0000003700327202 */ /* 0x000fca0000000f00 */
[----:B------:R-:W-:-:S04]  /*6f70*/  FADD.FTZ R50, R49, R50 ;  /* 0x0000003231327221 */ /* 0x000fc80000010000 */
[----:B------:R-:W-:-:S07]  /*6f80*/  IMAD.MOV.U32 R83, RZ, RZ, R50 ;  /* 0x000000ffff537224 */ /* 0x000fce00078e0032 */
[----:B------:R-:W-:Y:S05]  /*6f90*/  WARPSYNC.COLLECTIVE R82, `(.L_x_1875) ;  /* 0x0000000052087348 */ /* 0x000fea0003c00000 */
[----:B------:R0:W1:Y:S02]  /*6fa0*/  SHFL.BFLY P3, R55, R83, R84, R85 ;  /* 0x0c00005453377389 */ /* 0x0000640000060055 */
[----:B01----:R-:W-:Y:S05]  /*6fb0*/  ENDCOLLECTIVE ;  /* 0x000000000000791b */ /* 0x003fea0003800000 */
.L_x_1875:
[----:B------:R-:W-:Y:S02]  /*6fc0*/  IMAD.MOV.U32 R84, RZ, RZ, 0x8 ;  /* 0x00000008ff547424 */ /* 0x000fe400078e00ff */
[----:B------:R-:W-:-:S04]  /*6fd0*/  IMAD.MOV.U32 R51, RZ, RZ, R55 ;  /* 0x000000ffff337224 */ /* 0x000fc800078e0037 */
[----:B------:R-:W-:-:S05]  /*6fe0*/  FADD.FTZ R51, R50, R51 ;  /* 0x0000003332337221 */ /* 0x000fca0000010000 */
[----:B------:R-:W-:-:S07]  /*6ff0*/  MOV R83, R51 ;  /* 0x0000003300537202 */ /* 0x000fce0000000f00 */
[----:B------:R-:W-:Y:S05]  /*7000*/  WARPSYNC.COLLECTIVE R82, `(.L_x_1876) ;  /* 0x0000000052087348 */ /* 0x000fea0003c00000 */
[----:B------:R0:W1:Y:S02]  /*7010*/  SHFL.BFLY P3, R55, R83, R84, R85 ;  /* 0x0c00005453377389 */ /* 0x0000640000060055 */
[----:B01----:R-:W-:Y:S05]  /*7020*/  ENDCOLLECTIVE ;  /* 0x000000000000791b */ /* 0x003fea0003800000 */
.L_x_1876:
[----:B------:R-:W-:Y:S01]  /*7030*/  HFMA2 R84, -RZ, RZ, 0, 9.5367431640625e-07 ;  /* 0x00000010ff547431 */ /* 0x000fe200000001ff */
[----:B------:R-:W-:-:S05]  /*7040*/  MOV R54, R55 ;  /* 0x0000003700367202 */ /* 0x000fca0000000f00 */
[----:B------:R-:W-:-:S04]  /*7050*/  FADD.FTZ R54, R51, R54 ;  /* 0x0000003633367221 */ /* 0x000fc80000010000 */
[----:B------:R-:W-:-:S07]  /*7060*/  IMAD.MOV.U32 R83, RZ, RZ, R54 ;  /* 0x000000ffff537224 */ /* 0x000fce00078e0036 */
[----:B------:R-:W-:Y:S05]  /*7070*/  WARPSYNC.COLLECTIVE R82, `(.L_x_1877) ;  /* 0x0000000052087348 */ /* 0x000fea0003c00000 */
[----:B------:R0:W1:Y:S02]  /*7080*/  SHFL.BFLY P3, R55, R83, R84, R85 ;  /* 0x0c00005453377389 */ /* 0x0000640000060055 */
[----:B01----:R-:W-:Y:S05]  /*7090*/  ENDCOLLECTIVE ;  /* 0x000000000000791b */ /* 0x003fea0003800000 */
.L_x_1877:
[----:B------:R-:W-:Y:S05]  /*70a0*/  BRA `(.L_x_1878) ;  /* 0xfffffff000ec7947 */ /* 0x000fea000383ffff */
.L_x_1879:
        /* <DEDUP_REMOVED lines=13> */
.L_x_5943:


//--------------------- .text._ZN10layer_norm31ln_parallel_residual_fwd_kernelINS_13Kernel_traitsI13__nv_bfloat16S2_fS2_fjLj256ELj1ELj4ELj1ELj16ENS_18Kernel_traits_baseILj256ES2_S2_fS2_fjLj128EEEEELb1ELb0ELb1EEEvNS_9FwdParamsE --------------------------
	.section	.text._ZN10layer_norm31ln_parallel_residual_fwd_kernelINS_13Kernel_traitsI13__nv_bfloat16S2_fS2_fjLj256ELj1ELj4ELj1ELj16ENS_18Kernel_traits_baseILj256ES2_S2_fS2_fjLj128EEEEELb1ELb0ELb1EEEvNS_9FwdParamsE,"ax",@progbits
	.align	128
        .global         _ZN10layer_norm31ln_parallel_residual_fwd_kernelINS_13Kernel_traitsI13__nv_bfloat16S2_fS2_fjLj256ELj1ELj4ELj1ELj16ENS_18Kernel_traits_baseILj256ES2_S2_fS2_fjLj128EEEEELb1ELb0ELb1EEEvNS_9FwdParamsE
        .type           _ZN10layer_norm31ln_parallel_residual_fwd_kernelINS_13Kernel_traitsI13__nv_bfloat16S2_fS2_fjLj256ELj1ELj4ELj1ELj16ENS_18Kernel_traits_baseILj256ES2_S2_fS2_fjLj128EEEEELb1ELb0ELb1EEEvNS_9FwdParamsE,@function
        .size           _ZN10layer_norm31ln_parallel_residual_fwd_kernelINS_13Kernel_traitsI13__nv_bfloat16S2_fS2_fjLj256ELj1ELj4ELj1ELj16ENS_18Kernel_traits_baseILj256ES2_S2_fS2_fjLj128EEEEELb1ELb0ELb1EEEvNS_9FwdParamsE,(.L_x_5944 - _ZN10layer_norm31ln_parallel_residual_fwd_kernelINS_13Kernel_traitsI13__nv_bfloat16S2_fS2_fjLj256ELj1ELj4ELj1ELj16ENS_18Kernel_traits_baseILj256ES2_S2_fS2_fjLj128EEEEELb1ELb0ELb1EEEvNS_9FwdParamsE)
        .other          _ZN10layer_norm31ln_parallel_residual_fwd_kernelINS_13Kernel_traitsI13__nv_bfloat16S2_fS2_fjLj256ELj1ELj4ELj1ELj16ENS_18Kernel_traits_baseILj256ES2_S2_fS2_fjLj128EEEEELb1ELb0ELb1EEEvNS_9FwdParamsE,@"STO_CUDA_ENTRY STV_DEFAULT"
_ZN10layer_norm31ln_parallel_residual_fwd_kernelINS_13Kernel_traitsI13__nv_bfloat16S2_fS2_fjLj256ELj1ELj4ELj1ELj16ENS_18Kernel_traits_baseILj256ES2_S2_fS2_fjLj128EEEEELb1ELb0ELb1EEEvNS_9FwdParamsE:
.text._ZN10layer_norm31ln_parallel_residual_fwd_kernelINS_13Kernel_traitsI13__nv_bfloat16S2_fS2_fjLj256ELj1ELj4ELj1ELj16ENS_18Kernel_traits_baseILj256ES2_S2_fS2_fjLj128EEEEELb1ELb0ELb1EEEvNS_9FwdParamsE:
        /* <DEDUP_REMOVED lines=8> */
[----:B------:R-:W0:Y:S01]  /*0080*/  S2UR UR5, SR_CTAID.X ;  /* 0x00000000000579c3 */ /* 0x000e220000002500 */
[----:B------:R-:W0:Y:S01]  /*0090*/  LDCU UR10, c[0x0][0x384] ;  /* 0x00007080ff0a77ac */ /* 0x000e220008000800 */
[----:B-1----:R-:W-:-:S02]  /*00a0*/  ISETP.NE.U32.AND P1, PT, RZ, UR12, PT ;  /* 0x0000000cff007c0c */ /* 0x002fc4000bf25070 */
[----:B------:R-:W-:Y:S02]  /*00b0*/  ISETP.NE.AND.EX P0, PT, RZ, UR11, PT, P0 ;  /* 0x0000000bff007c0c */ /* 0x000fe4000bf05300 */
[----:B------:R-:W-:Y:S02]  /*00c0*/  ISETP.NE.AND.EX P1, PT, RZ, UR13, PT, P1 ;  /* 0x0000000dff007c0c */ /* 0x000fe4000bf25310 */
[----:B---3--:R-:W-:Y:S01]  /*00d0*/  ISETP.NE.AND P2, PT, RZ, UR4, PT ;  /* 0x00000004ff007c0c */ /* 0x008fe2000bf45270 */
[----:B----4-:R-:W-:Y:S02]  /*00e0*/  IMAD.U32 R4, RZ, RZ, UR6 ;  /* 0x00000006ff047e24 */ /* 0x010fe4000f8e00ff */
[----:B------:R-:W-:-:S06]  /*00f0*/  IMAD.U32 R5, RZ, RZ, UR7 ;  /* 0x00000007ff057e24 */ /* 0x000fcc000f8e00ff */
[----:B------:R-:W1:Y:S01]  /*0100*/  @P0 LDC.64 R8, c[0x0][0x438] ;  /* 0x00010e00ff080b82 */ /* 0x000e620000000a00 */
[----:B--2---:R-:W-:Y:S02]  /*0110*/  LOP3.LUT R2, R3, 0x1f, RZ, 0xc0, !PT ;  /* 0x0000001f03027812 */ /* 0x004fe400078ec0ff */
[----:B------:R-:W-:Y:S02]  /*0120*/  @!P0 CS2R R12, SRZ ;  /* 0x00000000000c8805 */ /* 0x000fe4000001ff00 */
[----:B------:R-:W-:Y:S01]  /*0130*/  @!P0 CS2R R14, SRZ ;  /* 0x00000000000e8805 */ /* 0x000fe2000001ff00 */
[----:B------:R-:W2:Y:S02]  /*0140*/  @P2 LDG.E.64 R4, desc[UR8][R4.64] ;  /* 0x0000000804042981 */ /* 0x000ea4000c1e1b00 */
[----:B------:R-:W3:Y:S01]  /*0150*/  @P1 LDC.64 R10, c[0x0][0x440] ;  /* 0x00011000ff0a1b82 */ /* 0x000ee20000000a00 */
[----:B------:R-:W-:Y:S02]  /*0160*/  @!P1 CS2R R24, SRZ ;  /* 0x0000000000189805 */ /* 0x000fe4000001ff00 */
[----:B------:R-:W-:-:S05]  /*0170*/  @!P1 CS2R R26, SRZ ;  /* 0x00000000001a9805 */ /* 0x000fca000001ff00 */
[----:B------:R-:W4:Y:S01]  /*0180*/  LDC R31, c[0x0][0x45c] ;  /* 0x00011700ff1f7b82 */ /* 0x000f220000000800 */
[----:B-1----:R-:W-:-:S07]  /*0190*/  @P0 IMAD.WIDE.U32 R8, R2, 0x10, R8 ;  /* 0x0000001002080825 */ /* 0x002fce00078e0008 */
[----:B------:R-:W1:Y:S01]  /*01a0*/  LDC R28, c[0x0][0x458] ;  /* 0x00011600ff1c7b82 */ /* 0x000e620000000800 */
[----:B------:R-:W5:Y:S01]  /*01b0*/  @P0 LDG.E.128 R12, desc[UR8][R8.64] ;  /* 0x00000008080c0981 */ /* 0x000f62000c1e1d00 */
[----:B---3--:R-:W-:-:S05]  /*01c0*/  @P1 IMAD.WIDE.U32 R10, R2, 0x10, R10 ;  /* 0x00000010020a1825 */ /* 0x008fca00078e000a */
[----:B------:R-:W5:Y:S01]  /*01d0*/  @P1 LDG.E.128 R24, desc[UR8][R10.64] ;  /* 0x000000080a181981 */ /* 0x000f62000c1e1d00 */
[----:B------:R-:W3:Y:S01]  /*01e0*/  LDC R16, c[0x0][0x360] ;  /* 0x0000d800ff107b82 */ /* 0x000ee20000000800 */
[----:B0-----:R-:W-:Y:S01]  /*01f0*/  USHF.L.U32 UR4, UR5, 0x2, URZ ;  /* 0x0000000205047899 */ /* 0x001fe200080006ff */
[----:B------:R-:W-:Y:S02]  /*0200*/  SHF.R.U32.HI R0, RZ, 0x5, R3 ;  /* 0x00000005ff007819 */ /* 0x000fe40000011603 */
[----:B----4-:R-:W-:-:S03]  /*0210*/  @P2 MOV R29, R31 ;  /* 0x0000001f001d2202 */ /* 0x010fc60000000f00 */
[----:B------:R-:W-:-:S04]  /*0220*/  LOP3.LUT R0, R0, UR4, RZ, 0xfc, !PT ;  /* 0x0000000400007c12 */ /* 0x000fc8000f8efcff */
[----:B------:R-:W-:Y:S01]  /*0230*/  ISETP.GE.AND P3, PT, R0, UR10, PT ;  /* 0x0000000a00007c0c */ /* 0x000fe2000bf66270 */
[----:B-1----:R3:W5:Y:S02]  /*0240*/  @P2 LDG.E.64 R6, desc[UR8][R28.64] ;  /* 0x000000081c062981 */ /* 0x002764000c1e1b00 */
[----:B---3--:R-:W-:Y:S01]  /*0250*/  IMAD R29, R16, UR5, R3 ;  /* 0x00000005101d7c24 */ /* 0x008fe2000f8e0203 */
[----:B--2---:R-:W-:Y:S02]  /*0260*/  @P2 R2UR UR6, R4 ;  /* 0x00000000040622ca */ /* 0x004fe400000e0000 */
[----:B------:R-:W-:-:S07]  /*0270*/  @P2 R2UR UR7, R5 ;  /* 0x00000000050722ca */ /* 0x000fce00000e0000 */
[----:B------:R-:W-:Y:S08]  /*0280*/  @P3 EXIT ;  /* 0x000000000000394d */ /* 0x000ff00003800000 */
        /* <DEDUP_REMOVED lines=12> */
[----:B------:R-:W-:Y:S01]  /*0350*/  UIADD3 UR19, UPT, UPT, UR6, 0x78dde6e4, URZ ;  /* 0x78dde6e406137890 */ /* 0x000fe2000fffe0ff */
[----:B-1----:R-:W-:Y:S01]  /*0360*/  IMAD.WIDE.U32 R20, R2, 0x10, R20 ;  /* 0x0000001002147825 */ /* 0x002fe200078e0014 */
[----:B------:R-:W-:-:S02]  /*0370*/  UIADD3 UR20, UPT, UPT, UR7, -0x126145ec, URZ ;  /* 0xed9eba1407147890 */ /* 0x000fc4000fffe0ff */
[----:B------:R-:W-:Y:S02]  /*0380*/  UIADD3 UR21, UPT, UPT, UR6, 0x1715609d, URZ ;  /* 0x1715609d06157890 */ /* 0x000fe4000fffe0ff */
[----:B------:R-:W-:Y:S01]  /*0390*/  UIADD3 UR22, UPT, UPT, UR7, -0x56f99767, URZ ;  /* 0xa906689907167890 */ /* 0x000fe2000fffe0ff */
[----:B------:R-:W4:Y:S01]  /*03a0*/  LDG.E.128 R20, desc[UR8][R20.64] ;  /* 0x0000000814147981 */ /* 0x000f22000c1e1d00 */
[----:B------:R-:W-:Y:S01]  /*03b0*/  IMAD R9, R4, -0x326172a9, RZ ;  /* 0xcd9e8d5704097824 */ /* 0x000fe200078e02ff */
[----:B--2--5:R-:W-:Y:S01]  /*03c0*/  @P2 IADD3 R28, P0, PT, R6, R3, RZ ;  /* 0x00000003061c2210 */ /* 0x024fe20007f1e0ff */
[----:B------:R-:W-:Y:S01]  /*03d0*/  IMAD.HI.U32 R6, R4, -0x326172a9, RZ ;  /* 0xcd9e8d5704067827 */ /* 0x000fe200078e00ff */
[----:B------:R-:W-:Y:S01]  /*03e0*/  UIADD3 UR23, UPT, UPT, UR6, -0x4ab325aa, URZ ;  /* 0xb54cda5606177890 */ /* 0x000fe2000fffe0ff */
[----:B------:R-:W-:Y:S01]  /*03f0*/  PRMT R44, R14, 0x7632, R44 ;  /* 0x000076320e2c7816 */ /* 0x000fe2000000002c */
[----:B------:R-:W-:Y:S01]  /*0400*/  UIADD3 UR24, UPT, UPT, UR7, 0x646e171e, URZ ;  /* 0x646e171e07187890 */ /* 0x000fe2000fffe0ff */
[----:B------:R-:W-:Y:S01]  /*0410*/  @P2 IMAD.X R31, RZ, RZ, R7, P0 ;  /* 0x000000ffff1f2224 */ /* 0x000fe200000e0607 */
[----:B------:R-:W0:Y:S01]  /*0420*/  LDCU.64 UR4, c[0x0][0x398] ;  /* 0x00007300ff0477ac */ /* 0x000e220008000a00 */
[----:B------:R-:W-:Y:S01]  /*0430*/  PRMT R45, R13, 0x7632, R45 ;  /* 0x000076320d2d7816 */ /* 0x000fe2000000002d */
[----:B------:R-:W-:Y:S01]  /*0440*/  BSSY B0, `(.L_x_1880) ;  /* 0x0000663000007945 */ /* 0x000fe20003800000 */
[----:B------:R-:W-:Y:S01]  /*0450*/  PRMT R43, R15, 0x7632, R43 ;  /* 0x000076320f2b7816 */ /* 0x000fe2000000002b */
[----:B------:R-:W-:Y:S01]  /*0460*/  UIADD3 UR25, UPT, UPT, UR6, 0x5384540f, URZ ;  /* 0x5384540f06197890 */ /* 0x000fe2000fffe0ff */
[--C-:B------:R-:W-:Y:S01]  /*0470*/  SHF.R.U64 R3, R28, 0x2, R31.reuse ;  /* 0x000000021c037819 */ /* 0x100fe2000000121f */
[----:B------:R-:W-:Y:S01]  /*0480*/  UIADD3 UR26, UPT, UPT, UR7, 0x1fd5c5a3, URZ ;  /* 0x1fd5c5a3071a7890 */ /* 0x000fe2000fffe0ff */
[----:B------:R-:W-:Y:S01]  /*0490*/  SHF.R.U32.HI R5, RZ, 0x2, R31 ;  /* 0x00000002ff057819 */ /* 0x000fe2000001161f */
[----:B------:R-:W-:Y:S01]  /*04a0*/  UIADD3 UR27, UPT, UPT, UR6, -0xe443238, URZ ;  /* 0xf1bbcdc8061b7890 */ /* 0x000fe2000fffe0ff */
[----:B------:R-:W-:Y:S01]  /*04b0*/  PRMT R46, R12, 0x7632, R46 ;  /* 0x000076320c2e7816 */ /* 0x000fe2000000002e */
[----:B------:R-:W-:Y:S01]  /*04c0*/  IMAD.HI.U32 R7, R3, -0x2daee0ad, RZ ;  /* 0xd2511f5303077827 */ /* 0x000fe200078e00ff */
[----:B------:R-:W-:Y:S01]  /*04d0*/  LOP3.LUT R6, R5, UR6, R6, 0x96, !PT ;  /* 0x0000000605067c12 */ /* 0x000fe2000f8e9606 */
[----:B------:R-:W-:Y:S01]  /*04e0*/  UIADD3 UR28, UPT, UPT, UR7, -0x24c28bd8, URZ ;  /* 0xdb3d7428071c7890 */ /* 0x000fe2000fffe0ff */
[----:B------:R-:W-:Y:S01]  /*04f0*/  PRMT R48, R26, 0x7632, R48 ;  /* 0x000076321a307816 */ /* 0x000fe20000000030 */
[----:B------:R-:W-:Y:S01]  /*0500*/  IMAD R11, R3, -0x2daee0ad, RZ ;  /* 0xd2511f53030b7824 */ /* 0x000fe200078e02ff */
[----:B------:R-:W-:Y:S01]  /*0510*/  LOP3.LUT R7, R7, UR7, RZ, 0x3c, !PT ;  /* 0x0000000707077c12 */ /* 0x000fe2000f8e3cff */
[C---:B------:R-:W-:Y:S01]  /*0520*/  IMAD.HI.U32 R10, R6.reuse, -0x2daee0ad, RZ ;  /* 0xd2511f53060a7827 */ /* 0x040fe200078e00ff */
[----:B------:R-:W-:Y:S01]  /*0530*/  UIADD3 UR29, UPT, UPT, UR6, -0x700cb87f, URZ ;  /* 0x8ff34781061d7890 */ /* 0x000fe2000fffe0ff */
[----:B------:R-:W-:Y:S01]  /*0540*/  PRMT R49, R25, 0x7632, R49 ;  /* 0x0000763219317816 */ /* 0x000fe20000000031 */
[----:B0-----:R-:W-:Y:S01]  /*0550*/  UISETP.NE.U32.AND UP0, UPT, UR4, URZ, UPT ;  /* 0x000000ff0400728c */ /* 0x001fe2000bf05070 */
[----:B------:R-:W-:Y:S01]  /*0560*/  IMAD.HI.U32 R8, R7, -0x326172a9, RZ ;  /* 0xcd9e8d5707087827 */ /* 0x000fe200078e00ff */
[----:B------:R-:W-:Y:S01]  /*0570*/  LOP3.LUT R10, R11, UR14, R10, 0x96, !PT ;  /* 0x0000000e0b0a7c12 */ /* 0x000fe2000f8e960a */
[----:B------:R-:W0:Y:S01]  /*0580*/  LDCU.U8 UR4, c[0x0][0x410] ;  /* 0x00008200ff0477ac */ /* 0x000e220008000000 */
[----:B------:R-:W-:Y:S01]  /*0590*/  PRMT R47, R27, 0x7632, R47 ;  /* 0x000076321b2f7816 */ /* 0x000fe2000000002f */
[----:B------:R-:W-:Y:S01]  /*05a0*/  IMAD R30, R6, -0x2daee0ad, RZ ;  /* 0xd2511f53061e7824 */ /* 0x000fe200078e02ff */
[----:B------:R-:W-:Y:S01]  /*05b0*/  LOP3.LUT R8, R9, UR13, R8, 0x96, !PT ;  /* 0x0000000d09087c12 */ /* 0x000fe2000f8e9608 */
[----:B------:R-:W-:Y:S01]  /*05c0*/  IMAD R7, R7, -0x326172a9, RZ ;  /* 0xcd9e8d5707077824 */ /* 0x000fe200078e02ff */
[----:B------:R-:W-:Y:S01]  /*05d0*/  UIADD3 UR30, UPT, UPT, UR7, -0x695add53, URZ ;  /* 0x96a522ad071e7890 */ /* 0x000fe2000fffe0ff */
[----:B------:R-:W-:Y:S01]  /*05e0*/  IMAD.HI.U32 R6, R10, -0x326172a9, RZ ;  /* 0xcd9e8d570a067827 */ /* 0x000fe200078e00ff */
[----:B------:R-:W-:Y:S01]  /*05f0*/  UISETP.NE.AND.EX UP0, UPT, UR5, URZ, UPT, UP0 ;  /* 0x000000ff0500728c */ /* 0x000fe2000bf05300 */
[----:B------:R-:W-:Y:S01]  /*0600*/  PRMT R50, R24, 0x7632, R50 ;  /* 0x0000763218327816 */ /* 0x000fe20000000032 */
[----:B------:R-:W1:Y:S01]  /*0610*/  LDCU UR5, c[0x0][0x388] ;  /* 0x00007100ff0577ac */ /* 0x000e620008000800 */
[----:B------:R-:W-:Y:S01]  /*0620*/  IMAD.HI.U32 R9, R8, -0x2daee0ad, RZ ;  /* 0xd2511f5308097827 */ /* 0x000fe200078e00ff */
[----:B------:R-:W-:-:S02]  /*0630*/  LOP3.LUT R6, R7, UR15, R6, 0x96, !PT ;  /* 0x0000000f07067c12 */ /* 0x000fc4000f8e9606 */
[----:B------:R-:W-:Y:S01]  /*0640*/  LOP3.LUT R59, R28, 0x3, RZ, 0xc0, !PT ;  /* 0x000000031c3b7812 */ /* 0x000fe200078ec0ff */
[----:B------:R-:W-:Y:S01]  /*0650*/  IMAD R11, R8, -0x2daee0ad, RZ ;  /* 0xd2511f53080b7824 */ /* 0x000fe200078e02ff */
[----:B------:R-:W-:Y:S01]  /*0660*/  LOP3.LUT R9, R30, UR16, R9, 0x96, !PT ;  /* 0x000000101e097c12 */ /* 0x000fe2000f8e9609 */
[----:B------:R-:W-:Y:S01]  /*0670*/  IMAD R10, R10, -0x326172a9, RZ ;  /* 0xcd9e8d570a0a7824 */ /* 0x000fe200078e02ff */
[----:B------:R-:W-:Y:S01]  /*0680*/  SHF.L.U32 R44, R44, 0x10, RZ ;  /* 0x000000102c2c7819 */ /* 0x000fe200000006ff */
[----:B------:R-:W-:Y:S01]  /*0690*/  IMAD.HI.U32 R8, R6, -0x2daee0ad, RZ ;  /* 0xd2511f5306087827 */ /* 0x000fe200078e00ff */
[----:B------:R-:W-:Y:S01]  /*06a0*/  SHF.L.U32 R47, R47, 0x10, RZ ;  /* 0x000000102f2f7819 */ /* 0x000fe200000006ff */
[----:B------:R-:W2:Y:S01]  /*06b0*/  LDCU UR12, c[0x0][0x448] ;  /* 0x00008900ff0c77ac */ /* 0x000ea20008000800 */
[----:B------:R-:W-:Y:S01]  /*06c0*/  SHF.L.U32 R50, R50, 0x10, RZ ;  /* 0x0000001032327819 */ /* 0x000fe200000006ff */
[----:B------:R-:W-:Y:S01]  /*06d0*/  IMAD.HI.U32 R7, R9, -0x326172a9, RZ ;  /* 0xcd9e8d5709077827 */ /* 0x000fe200078e00ff */
[----:B------:R-:W-:Y:S01]  /*06e0*/  LOP3.LUT R8, R11, UR18, R8, 0x96, !PT ;  /* 0x000000120b087c12 */ /* 0x000fe2000f8e9608 */
[----:B------:R-:W1:Y:S01]  /*06f0*/  LDCU.64 UR32, c[0x0][0x398] ;  /* 0x00007300ff2077ac */ /* 0x000e620008000a00 */
[----:B------:R-:W-:Y:S01]  /*0700*/  PLOP3.LUT P0, PT, PT, PT, UP0, 0x80, 0x8 ;  /* 0x000000000008781c */ /* 0x000fe20003f0f008 */
[----:B------:R-:W-:Y:S01]  /*0710*/  IMAD R11, R6, -0x2daee0ad, RZ ;  /* 0xd2511f53060b7824 */ /* 0x000fe200078e02ff */
[----:B------:R-:W-:Y:S01]  /*0720*/  LOP3.LUT R7, R10, UR17, R7, 0x96, !PT ;  /* 0x000000110a077c12 */ /* 0x000fe2000f8e9607 */
[----:B------:R-:W-:Y:S01]  /*0730*/  IMAD R9, R9, -0x326172a9, RZ ;  /* 0xcd9e8d5709097824 */ /* 0x000fe200078e02ff */
[----:B------:R-:W1:Y:S01]  /*0740*/  LDCU.64 UR10, c[0x0][0x3a0] ;  /* 0x00007400ff0a77ac */ /* 0x000e620008000a00 */
[----:B------:R-:W-:Y:S01]  /*0750*/  IMAD.HI.U32 R6, R8, -0x326172a9, RZ ;  /* 0xcd9e8d5708067827 */ /* 0x000fe200078e00ff */
[----:B0-----:R-:W-:-:S03]  /*0760*/  UISETP.NE.AND UP1, UPT, UR4, URZ, UPT ;  /* 0x000000ff0400728c */ /* 0x001fc6000bf25270 */
        /* <DEDUP_REMOVED lines=20> */
[----:B------:R-:W-:Y:S01]  /*08b0*/  IMAD.U32 R8, R13, 0x10000, RZ ;  /* 0x000100000d087824 */ /* 0x000fe200078e00ff */
[----:B------:R-:W-:Y:S01]  /*08c0*/  LOP3.LUT R29, R7, UR25, R6, 0x96, !PT ;  /* 0x00000019071d7c12 */ /* 0x000fe2000f8e9606 */
[----:B------:R-:W-:Y:S01]  /*08d0*/  IMAD.U32 R7, R14, 0x10000, RZ ;  /* 0x000100000e077824 */ /* 0x000fe200078e00ff */
[----:B------:R-:W-:Y:S01]  /*08e0*/  SHF.L.U32 R6, R15, 0x10, RZ ;  /* 0x000000100f067819 */ /* 0x000fe200000006ff */
[----:B------:R-:W-:Y:S02]  /*08f0*/  IMAD R11, R10, -0x326172a9, RZ ;  /* 0xcd9e8d570a0b7824 */ /* 0x000fe400078e02ff */
[----:B------:R-:W-:-:S04]  /*0900*/  IMAD.HI.U32 R10, R30, -0x326172a9, RZ ;  /* 0xcd9e8d571e0a7827 */ /* 0x000fc800078e00ff */
[----:B------:R-:W-:Y:S01]  /*0910*/  IMAD R14, R9, -0x2daee0ad, RZ ;  /* 0xd2511f53090e7824 */ /* 0x000fe200078e02ff */
[----:B------:R-:W-:Y:S01]  /*0920*/  LOP3.LUT R60, R11, UR27, R10, 0x96, !PT ;  /* 0x0000001b0b3c7c12 */ /* 0x000fe2000f8e960a */
[----:B------:R-:W-:Y:S01]  /*0930*/  IMAD.HI.U32 R13, R29, -0x2daee0ad, RZ ;  /* 0xd2511f531d0d7827 */ /* 0x000fe200078e00ff */
[----:B------:R-:W-:Y:S02]  /*0940*/  SHF.L.U32 R9, R12, 0x10, RZ ;  /* 0x000000100c097819 */ /* 0x000fe400000006ff */
[----:B------:R-:W-:Y:S01]  /*0950*/  SHF.L.U32 R12, R25, 0x10, RZ ;  /* 0x00000010190c7819 */ /* 0x000fe200000006ff */
        /* <DEDUP_REMOVED lines=8> */
[----:B------:R-:W-:Y:S02]  /*09e0*/  IMAD.U32 R11, R26, 0x10000, RZ ;  /* 0x000100001a0b7824 */ /* 0x000fe400078e00ff */
[----:B------:R-:W-:Y:S02]  /*09f0*/  IMAD.U32 R13, R24, 0x10000, RZ ;  /* 0x00010000180d7824 */ /* 0x000fe400078e00ff */
[----:B------:R-:W-:Y:S02]  /*0a00*/  IMAD.MOV.U32 R42, RZ, RZ, RZ ;  /* 0x000000ffff2a7224 */ /* 0x000fe400078e00ff */
[----:B------:R-:W-:Y:S02]  /*0a10*/  IMAD.U32 R43, R43, 0x10000, RZ ;  /* 0x000100002b2b7824 */ /* 0x000fe400078e00ff */
[----:B------:R-:W-:-:S02]  /*0a20*/  IMAD.U32 R45, R45, 0x10000, RZ ;  /* 0x000100002d2d7824 */ /* 0x000fc400078e00ff */
[----:B------:R-:W-:Y:S02]  /*0a30*/  IMAD.U32 R46, R46, 0x10000, RZ ;  /* 0x000100002e2e7824 */ /* 0x000fe400078e00ff */
[----:B------:R-:W-:Y:S02]  /*0a40*/  IMAD.U32 R48, R48, 0x10000, RZ ;  /* 0x0001000030307824 */ /* 0x000fe400078e00ff */
[----:B------:R-:W-:Y:S02]  /*0a50*/  IMAD.U32 R49, R49, 0x10000, RZ ;  /* 0x0001000031317824 */ /* 0x000fe400078e00ff */
[----:B------:R-:W-:Y:S02]  /*0a60*/  IMAD R60, R60, -0x2daee0ad, RZ ;  /* 0xd2511f533c3c7824 */ /* 0x000fe400078e02ff */
[----:B------:R-:W-:Y:S01]  /*0a70*/  IMAD R58, R58, -0x326172a9, RZ ;  /* 0xcd9e8d573a3a7824 */ /* 0x000fe200078e02ff */
[C---:B---3--:R-:W-:Y:S01]  /*0a80*/  PRMT R51, R16.reuse, 0x7632, R51 ;  /* 0x0000763210337816 */ /* 0x048fe20000000033 */
[----:B------:R-:W-:Y:S01]  /*0a90*/  IMAD.U32 R14, R16, 0x10000, RZ ;  /* 0x00010000100e7824 */ /* 0x000fe200078e00ff */
[----:B------:R-:W-:Y:S01]  /*0aa0*/  PRMT R52, R17, 0x7632, R52 ;  /* 0x0000763211347816 */ /* 0x000fe20000000034 */
[C---:B------:R-:W-:Y:S01]  /*0ab0*/  IMAD.U32 R16, R18.reuse, 0x10000, RZ ;  /* 0x0001000012107824 */ /* 0x040fe200078e00ff */
[----:B------:R-:W-:Y:S01]  /*0ac0*/  PRMT R62, R19, 0x7632, R62 ;  /* 0x00007632133e7816 */ /* 0x000fe2000000003e */
[----:B------:R-:W-:Y:S01]  /*0ad0*/  IMAD.U32 R51, R51, 0x10000, RZ ;  /* 0x0001000033337824 */ /* 0x000fe200078e00ff */
[----:B------:R-:W-:Y:S01]  /*0ae0*/  PRMT R53, R18, 0x7632, R53 ;  /* 0x0000763212357816 */ /* 0x000fe20000000035 */
[----:B------:R-:W-:Y:S01]  /*0af0*/  IMAD.U32 R52, R52, 0x10000, RZ ;  /* 0x0001000034347824 */ /* 0x000fe200078e00ff */
[----:B----4-:R-:W-:Y:S01]  /*0b00*/  PRMT R63, R20, 0x7632, R63 ;  /* 0x00007632143f7816 */ /* 0x010fe2000000003f */
[C---:B------:R-:W-:Y:S01]  /*0b10*/  IMAD.U32 R40, R22.reuse, 0x10000, RZ ;  /* 0x0001000016287824 */ /* 0x040fe200078e00ff */
[----:B------:R-:W-:Y:S01]  /*0b20*/  PRMT R65, R22, 0x7632, R65 ;  /* 0x0000763216417816 */ /* 0x000fe20000000041 */
[----:B------:R-:W-:Y:S01]  /*0b30*/  IMAD.U32 R62, R62, 0x10000, RZ ;  /* 0x000100003e3e7824 */ /* 0x000fe200078e00ff */
[----:B------:R-:W-:Y:S01]  /*0b40*/  PRMT R66, R23, 0x7632, R66 ;  /* 0x0000763217427816 */ /* 0x000fe20000000042 */
[----:B------:R-:W-:Y:S01]  /*0b50*/  IMAD.U32 R63, R63, 0x10000, RZ ;  /* 0x000100003f3f7824 */ /* 0x000fe200078e00ff */
        /* <DEDUP_REMOVED lines=8> */
[----:B------:R-:W-:-:S02]  /*0be0*/  SHF.L.U32 R53, R53, 0x10, RZ ;  /* 0x0000001035357819 */ /* 0x000fc400000006ff */
[----:B-12---:R-:W-:-:S07]  /*0bf0*/  SHF.L.U32 R64, R64, 0x10, RZ ;  /* 0x0000001040407819 */ /* 0x006fce00000006ff */
.L_x_1987:
        /* <DEDUP_REMOVED lines=29> */
.L_x_1883:
        /* <DEDUP_REMOVED lines=13> */
.L_x_1885:
[----:B------:R-:W-:Y:S05]  /*0ea0*/  BSYNC.RECONVERGENT B2 ;  /* 0x0000000000027941 */ /* 0x000fea0003800200 */
.L_x_1884:
        /* <DEDUP_REMOVED lines=34> */
[----:B------:R-:W-:Y:S02]  /*10d0*/  HFMA2 R54, -RZ, RZ, 0, 0 ;  /* 0x00000000ff367431 */ /* 0x000fe400000001ff */
[----:B------:R-:W-:Y:S01]  /*10e0*/  IMAD.MOV.U32 R55, RZ, RZ, R60 ;  /* 0x000000ffff377224 */ /* 0x000fe200078e003c */
[----:B------:R-:W-:Y:S01]  /*10f0*/  LOP3.LUT R20, R20, UR27, R57, 0x96, !PT ;  /* 0x0000001b14147c12 */ /* 0x000fe2000f8e9639 */
[----:B------:R-:W-:-:S04]  /*1100*/  IMAD.WIDE.U32 R58, R58, -0x326172a9, RZ ;  /* 0xcd9e8d573a3a7825 */ /* 0x000fc800078e00ff */
[----:B------:R-:W-:Y:S01]  /*1110*/  IMAD.WIDE.U32 R20, R20, -0x2daee0ad, RZ ;  /* 0xd2511f5314147825 */ /* 0x000fe200078e00ff */
[----:B------:R-:W-:-:S03]  /*1120*/  LOP3.LUT R56, R56, UR29, R59, 0x96, !PT ;  /* 0x0000001d38387c12 */ /* 0x000fc6000f8e963b */
[----:B------:R-:W-:Y:S01]  /*1130*/  IMAD.MOV.U32 R60, RZ, RZ, R20 ;  /* 0x000000ffff3c7224 */ /* 0x000fe200078e0014 */
[----:B------:R-:W-:-:S07]  /*1140*/  LOP3.LUT R57, R22, UR30, R21, 0x96, !PT ;  /* 0x0000001e16397c12 */ /* 0x000fce000f8e9615 */
.L_x_1882:
[----:B------:R-:W-:Y:S05]  /*1150*/  BSYNC.RECONVERGENT B1 ;  /* 0x0000000000017941 */ /* 0x000fea0003800200 */
.L_x_1881:
[----:B------:R-:W0:Y:S01]  /*1160*/  LDC R79, c[0x0][0x408] ;  /* 0x00010200ff4f7b82 */ /* 0x000e220000000800 */
[----:B------:R-:W-:Y:S01]  /*1170*/  I2FP.F32.U32 R21, R55 ;  /* 0x0000003700157245 */ /* 0x000fe20000201000 */
[----:B------:R-:W-:Y:S01]  /*1180*/  IMAD.MOV.U32 R78, RZ, RZ, 0x2f800000 ;  /* 0x2f800000ff4e7424 */ /* 0x000fe200078e00ff */
[----:B------:R-:W-:Y:S01]  /*1190*/  BSSY.RECONVERGENT B1, `(.L_x_1886) ;  /* 0x0000061000017945 */ /* 0x000fe20003800200 */
[----:B-----5:R-:W-:Y:S02]  /*11a0*/  IMAD.U32 R20, R36, 0x10000, RZ ;  /* 0x0001000024147824 */ /* 0x020fe400078e00ff */
[----:B------:R-:W-:Y:S02]  /*11b0*/  FFMA.FTZ R21, R21, R78, 1.1641532182693481445e-10 ;  /* 0x2f00000015157423 */ /* 0x000fe4000001004e */
[----:B------:R-:W1:Y:S01]  /*11c0*/  LDC R80, c[0x0][0x404] ;  /* 0x00010100ff507b82 */ /* 0x000e620000000800 */
[----:B0-----:R-:W-:Y:S02]  /*11d0*/  FMUL.FTZ R20, R20, R79 ;  /* 0x0000004f14147220 */ /* 0x001fe40000410000 */
[----:B-1----:R-:W-:-:S02]  /*11e0*/  FSETP.GTU.FTZ.AND P2, PT, R21, R80, PT ;  /* 0x000000501500720b */ /* 0x002fc40003f5c000 */
[----:B------:R-:W-:Y:S02]  /*11f0*/  PRMT R21, R36, 0x7632, R21 ;  /* 0x0000763224157816 */ /* 0x000fe40000000015 */
        /* <DEDUP_REMOVED lines=19> */
.L_x_1890:
        /* <DEDUP_REMOVED lines=13> */
.L_x_1892:
[----:B------:R-:W-:Y:S05]  /*1400*/  BSYNC.RECONVERGENT B3 ;  /* 0x0000000000037941 */ /* 0x000fea0003800200 */
.L_x_1891:
        /* <DEDUP_REMOVED lines=40> */
[----:B------:R-:W-:Y:S01]  /*1690*/  LOP3.LUT R57, R54, UR30, R23, 0x96, !PT ;  /* 0x0000001e36397c12 */ /* 0x000fe2000f8e9617 */
[----:B------:R-:W-:-:S07]  /*16a0*/  IMAD.MOV.U32 R23, RZ, RZ, R60 ;  /* 0x000000ffff177224 */ /* 0x000fce00078e003c */
.L_x_1889:
[----:B------:R-:W-:Y:S05]  /*16b0*/  BSYNC.RECONVERGENT B2 ;  /* 0x0000000000027941 */ /* 0x000fea0003800200 */
.L_x_1888:
        /* <DEDUP_REMOVED lines=8> */
[--C-:B------:R-:W-:Y:S01]  /*1740*/  @P1 FADD.FTZ R20, R28, R23.reuse ;  /* 0x000000171c141221 */ /* 0x100fe20000010000 */
[----:B------:R-:W-:Y:S01]  /*1750*/  @!P1 IMAD.MOV.U32 R20, RZ, RZ, R23 ;  /* 0x000000ffff149224 */ /* 0x000fe200078e0017 */
[----:B------:R-:W-:Y:S06]  /*1760*/  BRA `(.L_x_1893) ;  /* 0x00000000000c7947 */ /* 0x000fec0003800000 */
.L_x_1887:
[----:B------:R-:W-:Y:S01]  /*1770*/  @P1 FADD.FTZ R20, R28, R20 ;  /* 0x000000141c141221 */ /* 0x000fe20000010000 */
[----:B------:R-:W-:Y:S01]  /*1780*/  MOV R36, R60 ;  /* 0x0000003c00247202 */ /* 0x000fe20000000f00 */
[----:B------:R-:W-:-:S07]  /*1790*/  IMAD.MOV.U32 R22, RZ, RZ, R54 ;  /* 0x000000ffff167224 */ /* 0x000fce00078e0036 */
.L_x_1893:
[----:B------:R-:W-:Y:S05]  /*17a0*/  BSYNC.RECONVERGENT B1 ;  /* 0x0000000000017941 */ /* 0x000fea0003800200 */
.L_x_1886:
        /* <DEDUP_REMOVED lines=13> */
.L_x_1896:
        /* <DEDUP_REMOVED lines=13> */
.L_x_1898:
[----:B------:R-:W-:Y:S05]  /*1950*/  BSYNC.RECONVERGENT B2 ;  /* 0x0000000000027941 */ /* 0x000fea0003800200 */
.L_x_1897:
        /* <DEDUP_REMOVED lines=40> */
[----:B------:R-:W-:Y:S01]  /*1be0*/  MOV R54, R36 ;  /* 0x0000002400367202 */ /* 0x000fe20000000f00 */
[----:B------:R-:W-:-:S07]  /*1bf0*/  IMAD.MOV.U32 R36, RZ, RZ, R22 ;  /* 0x000000ffff247224 */ /* 0x000fce00078e0016 */
.L_x_1895:
[----:B------:R-:W-:Y:S05]  /*1c00*/  BSYNC.RECONVERGENT B1 ;  /* 0x0000000000017941 */ /* 0x000fea0003800200 */
.L_x_1894:
        /* <DEDUP_REMOVED lines=25> */
.L_x_1903:
        /* <DEDUP_REMOVED lines=13> */
.L_x_1905:
[----:B------:R-:W-:Y:S05]  /*1e70*/  BSYNC.RECONVERGENT B3 ;  /* 0x0000000000037941 */ /* 0x000fea0003800200 */
.L_x_1904:
        /* <DEDUP_REMOVED lines=41> */
.L_x_1902:
[----:B------:R-:W-:Y:S05]  /*2110*/  BSYNC.RECONVERGENT B2 ;  /* 0x0000000000027941 */ /* 0x000fea0003800200 */
.L_x_1901:
        /* <DEDUP_REMOVED lines=12> */
.L_x_1900:
[----:B------:R-:W-:Y:S01]  /*21e0*/  @P1 FADD.FTZ R21, R29, R21 ;  /* 0x000000151d151221 */ /* 0x000fe20000010000 */
[----:B------:R-:W-:Y:S01]  /*21f0*/  MOV R22, R36 ;  /* 0x0000002400167202 */ /* 0x000fe20000000f00 */
[----:B------:R-:W-:-:S07]  /*2200*/  IMAD.MOV.U32 R54, RZ, RZ, R23 ;  /* 0x000000ffff367224 */ /* 0x000fce00078e0017 */
.L_x_1906:
[----:B------:R-:W-:Y:S05]  /*2210*/  BSYNC.RECONVERGENT B1 ;  /* 0x0000000000017941 */ /* 0x000fea0003800200 */
.L_x_1899:
        /* <DEDUP_REMOVED lines=13> */
.L_x_1909:
        /* <DEDUP_REMOVED lines=13> */
.L_x_1911:
[----:B------:R-:W-:Y:S05]  /*23c0*/  BSYNC.RECONVERGENT B2 ;  /* 0x0000000000027941 */ /* 0x000fea0003800200 */
.L_x_1910:
        /* <DEDUP_REMOVED lines=42> */
.L_x_1908:
[----:B------:R-:W-:Y:S05]  /*2670*/  BSYNC.RECONVERGENT B1 ;  /* 0x0000000000017941 */ /* 0x000fea0003800200 */
.L_x_1907:
[----:B------:R-:W-:Y:S01]  /*2680*/  I2FP.F32.U32 R23, R23 ;  /* 0x0000001700177245 */ /* 0x000fe20000201000 */
[----:B------:R-:W-:Y:S01]  /*2690*/  BSSY.RECONVERGENT B1, `(.L_x_1912) ;  /* 0x0000060000017945 */ /* 0x000fe20003800200 */
[----:B------:R-:W-:-:S03]  /*26a0*/  SHF.L.U32 R54, R37, 0x10, RZ ;  /* 0x0000001025367819 */ /* 0x000fc600000006ff */
[----:B------:R-:W-:Y:S02]  /*26b0*/  FFMA.FTZ R23, R23, R78, 1.1641532182693481445e-10 ;  /* 0x2f00000017177423 */ /* 0x000fe4000001004e */
[----:B------:R-:W-:-:S03]  /*26c0*/  FMUL.FTZ R54, R54, R79 ;  /* 0x0000004f36367220 */ /* 0x000fc60000410000 */
        /* <DEDUP_REMOVED lines=21> */
.L_x_1916:
        /* <DEDUP_REMOVED lines=13> */
.L_x_1918:
[----:B------:R-:W-:Y:S05]  /*28f0*/  BSYNC.RECONVERGENT B3 ;  /* 0x0000000000037941 */ /* 0x000fea0003800200 */
.L_x_1917:
        /* <DEDUP_REMOVED lines=36> */
[----:B------:R-:W-:Y:S01]  /*2b40*/  IMAD.WIDE.U32 R58, R58, -0x326172a9, RZ ;  /* 0xcd9e8d573a3a7825 */ /* 0x000fe200078e00ff */
[----:B------:R-:W-:-:S03]  /*2b50*/  MOV R54, R22 ;  /* 0x0000001600367202 */ /* 0x000fc60000000f00 */
[----:B------:R-:W-:Y:S01]  /*2b60*/  IMAD.WIDE.U32 R60, R60, -0x2daee0ad, RZ ;  /* 0xd2511f533c3c7825 */ /* 0x000fe200078e00ff */
[----:B------:R-:W-:-:S04]  /*2b70*/  LOP3.LUT R56, R56, UR29, R59, 0x96, !PT ;  /* 0x0000001d38387c12 */ /* 0x000fc8000f8e963b */
[----:B------:R-:W-:-:S07]  /*2b80*/  LOP3.LUT R57, R36, UR30, R61, 0x96, !PT ;  /* 0x0000001e24397c12 */ /* 0x000fce000f8e963d */
.L_x_1915:
[----:B------:R-:W-:Y:S05]  /*2b90*/  BSYNC.RECONVERGENT B2 ;  /* 0x0000000000027941 */ /* 0x000fea0003800200 */
.L_x_1914:
        /* <DEDUP_REMOVED lines=11> */
.L_x_1913:
[----:B------:R-:W-:Y:S01]  /*2c50*/  @P1 FADD.FTZ R83, R30, R83 ;  /* 0x000000531e531221 */ /* 0x000fe20000010000 */
[----:B------:R-:W-:Y:S01]  /*2c60*/  MOV R60, R22 ;  /* 0x00000016003c7202 */ /* 0x000fe20000000f00 */
[----:B------:R-:W-:-:S03]  /*2c70*/  IMAD.MOV.U32 R37, RZ, RZ, R36 ;  /* 0x000000ffff257224 */ /* 0x000fc600078e0024 */
[----:B------:R-:W-:-:S07]  /*2c80*/  MOV R22, R83 ;  /* 0x0000005300167202 */ /* 0x000fce0000000f00 */
.L_x_1919:
[----:B------:R-:W-:Y:S05]  /*2c90*/  BSYNC.RECONVERGENT B1 ;  /* 0x0000000000017941 */ /* 0x000fea0003800200 */
.L_x_1912:
        /* <DEDUP_REMOVED lines=13> */
.L_x_1922:
        /* <DEDUP_REMOVED lines=13> */
.L_x_1924:
[----:B------:R-:W-:Y:S05]  /*2e40*/  BSYNC.RECONVERGENT B2 ;  /* 0x0000000000027941 */ /* 0x000fea0003800200 */
.L_x_1923:
        /* <DEDUP_REMOVED lines=42> */
.L_x_1921:
[----:B------:R-:W-:Y:S05]  /*30f0*/  BSYNC.RECONVERGENT B1 ;  /* 0x0000000000017941 */ /* 0x000fea0003800200 */
.L_x_1920:
        /* <DEDUP_REMOVED lines=25> */
.L_x_1929:
        /* <DEDUP_REMOVED lines=13> */
.L_x_1931:
[----:B------:R-:W-:Y:S05]  /*3360*/  BSYNC.RECONVERGENT B3 ;  /* 0x0000000000037941 */ /* 0x000fea0003800200 */
.L_x_1930:
        /* <DEDUP_REMOVED lines=41> */
.L_x_1928:
[----:B------:R-:W-:Y:S05]  /*3600*/  BSYNC.RECONVERGENT B2 ;  /* 0x0000000000027941 */ /* 0x000fea0003800200 */
.L_x_1927:
        /* <DEDUP_REMOVED lines=12> */
.L_x_1926:
[----:B------:R-:W-:Y:S01]  /*36d0*/  @P1 FADD.FTZ R23, R31, R23 ;  /* 0x000000171f171221 */ /* 0x000fe20000010000 */
[----:B------:R-:W-:Y:S01]  /*36e0*/  MOV R36, R60 ;  /* 0x0000003c00247202 */ /* 0x000fe20000000f00 */
[----:B------:R-:W-:-:S07]  /*36f0*/  IMAD.MOV.U32 R37, RZ, RZ, R54 ;  /* 0x000000ffff257224 */ /* 0x000fce00078e0036 */
.L_x_1932:
[----:B------:R-:W-:Y:S05]  /*3700*/  BSYNC.RECONVERGENT B1 ;  /* 0x0000000000017941 */ /* 0x000fea0003800200 */
.L_x_1925:
        /* <DEDUP_REMOVED lines=13> */
.L_x_1935:
        /* <DEDUP_REMOVED lines=13> */
.L_x_1937:
[----:B------:R-:W-:Y:S05]  /*38b0*/  BSYNC.RECONVERGENT B2 ;  /* 0x0000000000027941 */ /* 0x000fea0003800200 */
.L_x_1936:
        /* <DEDUP_REMOVED lines=42> */
.L_x_1934:
[----:B------:R-:W-:Y:S05]  /*3b60*/  BSYNC.RECONVERGENT B1 ;  /* 0x0000000000017941 */ /* 0x000fea0003800200 */
.L_x_1933:
[----:B------:R-:W-:Y:S01]  /*3b70*/  I2FP.F32.U32 R37, R55 ;  /* 0x0000003700257245 */ /* 0x000fe20000201000 */
[----:B------:R-:W-:Y:S01]  /*3b80*/  BSSY.RECONVERGENT B1, `(.L_x_1938) ;  /* 0x0000060000017945 */ /* 0x000fe20003800200 */
[----:B------:R-:W-:-:S03]  /*3b90*/  SHF.L.U32 R60, R38, 0x10, RZ ;  /* 0x00000010263c7819 */ /* 0x000fc600000006ff */
[----:B------:R-:W-:Y:S02]  /*3ba0*/  FFMA.FTZ R37, R37, R78, 1.1641532182693481445e-10 ;  /* 0x2f00000025257423 */ /* 0x000fe4000001004e */
[----:B------:R-:W-:-:S03]  /*3bb0*/  FMUL.FTZ R60, R60, R79 ;  /* 0x0000004f3c3c7220 */ /* 0x000fc60000410000 */
[----:B------:R-:W-:Y:S02]  /*3bc0*/  FSETP.GTU.FTZ.AND P2, PT, R37, R80, PT ;  /* 0x000000502500720b */ /* 0x000fe40003f5c000 */
[----:B------:R-:W-:Y:S02]  /*3bd0*/  PRMT R37, R38, 0x7632, R37 ;  /* 0x0000763226257816 */ /* 0x000fe40000000025 */
        /* <DEDUP_REMOVED lines=18> */
.L_x_1942:
        /* <DEDUP_REMOVED lines=13> */
.L_x_1944:
[----:B------:R-:W-:Y:S05]  /*3dd0*/  BSYNC.RECONVERGENT B3 ;  /* 0x0000000000037941 */ /* 0x000fea0003800200 */
.L_x_1943:
        /* <DEDUP_REMOVED lines=42> */
.L_x_1941:
[----:B------:R-:W-:Y:S05]  /*4080*/  BSYNC.RECONVERGENT B2 ;  /* 0x0000000000027941 */ /* 0x000fea0003800200 */
.L_x_1940:
        /* <DEDUP_REMOVED lines=11> */
.L_x_1939:
[----:B------:R-:W-:Y:S01]  /*4140*/  @P1 FADD.FTZ R83, R24, R83 ;  /* 0x0000005318531221 */ /* 0x000fe20000010000 */
[----:B------:R-:W-:Y:S01]  /*4150*/  MOV R38, R36 ;  /* 0x0000002400267202 */ /* 0x000fe20000000f00 */
[----:B------:R-:W-:-:S03]  /*4160*/  IMAD.MOV.U32 R55, RZ, RZ, R54 ;  /* 0x000000ffff377224 */ /* 0x000fc600078e0036 */
[----:B------:R-:W-:-:S07]  /*4170*/  MOV R36, R83 ;  /* 0x0000005300247202 */ /* 0x000fce0000000f00 */
.L_x_1945:
[----:B------:R-:W-:Y:S05]  /*4180*/  BSYNC.RECONVERGENT B1 ;  /* 0x0000000000017941 */ /* 0x000fea0003800200 */
.L_x_1938:
        /* <DEDUP_REMOVED lines=13> */
.L_x_1948:
        /* <DEDUP_REMOVED lines=13> */
.L_x_1950:
[----:B------:R-:W-:Y:S05]  /*4330*/  BSYNC.RECONVERGENT B2 ;  /* 0x0000000000027941 */ /* 0x000fea0003800200 */
.L_x_1949:
        /* <DEDUP_REMOVED lines=39> */
[----:B------:R-:W-:Y:S02]  /*45b0*/  IMAD.MOV.U32 R38, RZ, RZ, R54 ;  /* 0x000000ffff267224 */ /* 0x000fe400078e0036 */
[----:B------:R-:W-:Y:S01]  /*45c0*/  HFMA2 R54, -RZ, RZ, 0, 0 ;  /* 0x00000000ff367431 */ /* 0x000fe200000001ff */
[----:B------:R-:W-:-:S07]  /*45d0*/  LOP3.LUT R57, R60, UR30, R55, 0x96, !PT ;  /* 0x0000001e3c397c12 */ /* 0x000fce000f8e9637 */
.L_x_1947:
[----:B------:R-:W-:Y:S05]  /*45e0*/  BSYNC.RECONVERGENT B1 ;  /* 0x0000000000017941 */ /* 0x000fea0003800200 */
.L_x_1946:
        /* <DEDUP_REMOVED lines=24> */
.L_x_1955:
        /* <DEDUP_REMOVED lines=13> */
.L_x_1957:
[----:B------:R-:W-:Y:S05]  /*4840*/  BSYNC.RECONVERGENT B3 ;  /* 0x0000000000037941 */ /* 0x000fea0003800200 */
.L_x_1956:
        /* <DEDUP_REMOVED lines=41> */
.L_x_1954:
[----:B------:R-:W-:Y:S05]  /*4ae0*/  BSYNC.RECONVERGENT B2 ;  /* 0x0000000000027941 */ /* 0x000fea0003800200 */
.L_x_1953:
        /* <DEDUP_REMOVED lines=12> */
.L_x_1952:
[----:B------:R-:W-:Y:S01]  /*4bb0*/  @P1 FADD.FTZ R37, R25, R37 ;  /* 0x0000002519251221 */ /* 0x000fe20000010000 */
[----:B------:R-:W-:Y:S01]  /*4bc0*/  MOV R86, R38 ;  /* 0x0000002600567202 */ /* 0x000fe20000000f00 */
[----:B------:R-:W-:-:S07]  /*4bd0*/  IMAD.MOV.U32 R55, RZ, RZ, R54 ;  /* 0x000000ffff377224 */ /* 0x000fce00078e0036 */
.L_x_1958:
[----:B------:R-:W-:Y:S05]  /*4be0*/  BSYNC.RECONVERGENT B1 ;  /* 0x0000000000017941 */ /* 0x000fea0003800200 */
.L_x_1951:
        /* <DEDUP_REMOVED lines=13> */
.L_x_1961:
        /* <DEDUP_REMOVED lines=13> */
.L_x_1963:
[----:B------:R-:W-:Y:S05]  /*4d90*/  BSYNC.RECONVERGENT B2 ;  /* 0x0000000000027941 */ /* 0x000fea0003800200 */
.L_x_1962:
        /* <DEDUP_REMOVED lines=42> */
.L_x_1960:
[----:B------:R-:W-:Y:S05]  /*5040*/  BSYNC.RECONVERGENT B1 ;  /* 0x0000000000017941 */ /* 0x000fea0003800200 */
.L_x_1959:
        /* <DEDUP_REMOVED lines=25> */
.L_x_1968:
        /* <DEDUP_REMOVED lines=13> */
.L_x_1970:
[----:B------:R-:W-:Y:S05]  /*52b0*/  BSYNC.RECONVERGENT B3 ;  /* 0x0000000000037941 */ /* 0x000fea0003800200 */
.L_x_1969:
        /* <DEDUP_REMOVED lines=41> */
.L_x_1967:
[----:B------:R-:W-:Y:S05]  /*5550*/  BSYNC.RECONVERGENT B2 ;  /* 0x0000000000027941 */ /* 0x000fea0003800200 */
.L_x_1966:
        /* <DEDUP_REMOVED lines=11> */
.L_x_1965:
[----:B------:R-:W-:Y:S01]  /*5610*/  @P1 FADD.FTZ R38, R26, R38 ;  /* 0x000000261a261221 */ /* 0x000fe20000010000 */
[----:B------:R-:W-:Y:S01]  /*5620*/  IMAD.MOV.U32 R84, RZ, RZ, R86 ;  /* 0x000000ffff547224 */ /* 0x000fe200078e0056 */
[----:B------:R-:W-:-:S07]  /*5630*/  MOV R55, R54 ;  /* 0x0000003600377202 */ /* 0x000fce0000000f00 */
.L_x_1971:
[----:B------:R-:W-:Y:S05]  /*5640*/  BSYNC.RECONVERGENT B1 ;  /* 0x0000000000017941 */ /* 0x000fea0003800200 */
.L_x_1964:
        /* <DEDUP_REMOVED lines=13> */
.L_x_1974:
        /* <DEDUP_REMOVED lines=13> */
.L_x_1976:
[----:B------:R-:W-:Y:S05]  /*57f0*/  BSYNC.RECONVERGENT B2 ;  /* 0x0000000000027941 */ /* 0x000fea0003800200 */
.L_x_1975:
        /* <DEDUP_REMOVED lines=41> */
[----:B------:R-:W-:-:S07]  /*5a90*/  HFMA2 R54, -RZ, RZ, 0, 0 ;  /* 0x00000000ff367431 */ /* 0x000fce00000001ff */
.L_x_1973:
[----:B------:R-:W-:Y:S05]  /*5aa0*/  BSYNC.RECONVERGENT B1 ;  /* 0x0000000000017941 */ /* 0x000fea0003800200 */
.L_x_1972:
        /* <DEDUP_REMOVED lines=24> */
.L_x_1981:
        /* <DEDUP_REMOVED lines=13> */
.L_x_1983:
[----:B------:R-:W-:Y:S05]  /*5d00*/  BSYNC.RECONVERGENT B3 ;  /* 0x0000000000037941 */ /* 0x000fea0003800200 */
.L_x_1982:
        /* <DEDUP_REMOVED lines=39> */
[----:B------:R-:W-:Y:S01]  /*5f80*/  IMAD.MOV.U32 R59, RZ, RZ, RZ ;  /* 0x000000ffff3b7224 */ /* 0x000fe200078e00ff */
[----:B------:R-:W-:-:S07]  /*5f90*/  LOP3.LUT R57, R54, UR30, R61, 0x96, !PT ;  /* 0x0000001e36397c12 */ /* 0x000fce000f8e963d */
.L_x_1980:
[----:B------:R-:W-:Y:S05]  /*5fa0*/  BSYNC.RECONVERGENT B2 ;  /* 0x0000000000027941 */ /* 0x000fea0003800200 */
.L_x_1979:
        /* <DEDUP_REMOVED lines=12> */
.L_x_1978:
[----:B------:R-:W-:Y:S01]  /*6070*/  @P1 FADD.FTZ R39, R27, R39 ;  /* 0x000000271b271221 */ /* 0x000fe20000010000 */
[----:B------:R-:W-:Y:S01]  /*6080*/  MOV R60, R84 ;  /* 0x00000054003c7202 */ /* 0x000fe20000000f00 */
[----:B------:R-:W-:-:S07]  /*6090*/  IMAD.MOV.U32 R59, RZ, RZ, R54 ;  /* 0x000000ffff3b7224 */ /* 0x000fce00078e0036 */
.L_x_1984:
[----:B------:R-:W-:Y:S05]  /*60a0*/  BSYNC.RECONVERGENT B1 ;  /* 0x0000000000017941 */ /* 0x000fea0003800200 */
.L_x_1977:
[----:B------:R-:W-:Y:S01]  /*60b0*/  ISETP.NE.AND P1, PT, R77, RZ, PT ;  /* 0x000000ff4d00720c */ /* 0x000fe20003f25270 */
[----:B------:R-:W0:Y:S01]  /*60c0*/  LDC.64 R54, c[0x0][0x3b0] ;  /* 0x0000ec00ff367b82 */ /* 0x000e220000000a00 */
[----:B------:R-:W-:Y:S01]  /*60d0*/  ISETP.NE.AND P0, PT, R76, RZ, PT ;  /* 0x000000ff4c00720c */ /* 0x000fe20003f05270 */
[----:B------:R-:W-:Y:S01]  /*60e0*/  UISETP.NE.U32.AND UP0, UPT, UR32, URZ, UPT ;  /* 0x000000ff2000728c */ /* 0x000fe2000bf05070 */
[----:B------:R-:W-:Y:S02]  /*60f0*/  SEL R78, RZ, 0x1000000, P5 ;  /* 0x01000000ff4e7807 */ /* 0x000fe40002800000 */
[----:B------:R-:W-:Y:S01]  /*6100*/  ISETP.NE.AND P5, PT, R82, RZ, PT ;  /* 0x000000ff5200720c */ /* 0x000fe20003fa5270 */
[----:B------:R-:W-:Y:S01]  /*6110*/  UISETP.NE.AND.EX UP0, UPT, UR33, URZ, UPT, UP0 ;  /* 0x000000ff2100728c */ /* 0x000fe2000bf05300 */
[----:B------:R-:W-:Y:S01]  /*6120*/  SEL R61, RZ, 0x10000, P4 ;  /* 0x00010000ff3d7807 */ /* 0x000fe20002000000 */
[----:B------:R-:W1:Y:S01]  /*6130*/  LDC.64 R76, c[0x0][0x3a8] ;  /* 0x0000ea00ff4c7b82 */ /* 0x000e620000000a00 */
[----:B------:R-:W-:-:S02]  /*6140*/  SEL R82, RZ, 0x100, P3 ;  /* 0x00000100ff527807 */ /* 0x000fc40001800000 */
[----:B------:R-:W-:Y:S02]  /*6150*/  ISETP.NE.AND P6, PT, R81, RZ, PT ;  /* 0x000000ff5100720c */ /* 0x000fe40003fc5270 */
[----:B------:R-:W-:Y:S01]  /*6160*/  LOP3.LUT R82, R82, R78, R61, 0xfe, !PT ;  /* 0x0000004e52527212 */ /* 0x000fe200078efe3d */
[----:B------:R-:W-:Y:S01]  /*6170*/  FADD.FTZ R78, RZ, R20 ;  /* 0x00000014ff4e7221 */ /* 0x000fe20000010000 */
[----:B------:R-:W-:Y:S02]  /*6180*/  SEL R79, RZ, 0x1000000, P5 ;  /* 0x01000000ff4f7807 */ /* 0x000fe40002800000 */
[----:B------:R-:W-:Y:S02]  /*6190*/  SEL R61, RZ, 0x10000, P6 ;  /* 0x00010000ff3d7807 */ /* 0x000fe40003000000 */
[----:B------:R-:W-:Y:S02]  /*61a0*/  SEL R80, RZ, 0x100, P1 ;  /* 0x00000100ff507807 */ /* 0x000fe40000800000 */
[----:B------:R-:W-:-:S02]  /*61b0*/  SEL R81, RZ, 0x1, P2 ;  /* 0x00000001ff517807 */ /* 0x000fc40001000000 */
[----:B------:R-:W-:Y:S01]  /*61c0*/  LOP3.LUT R80, R80, R79, R61, 0xfe, !PT ;  /* 0x0000004f50507212 */ /* 0x000fe200078efe3d */
[----:B------:R-:W-:Y:S01]  /*61d0*/  FADD.FTZ R61, R78, R21 ;  /* 0x000000154e3d7221 */ /* 0x000fe20000010000 */
[----:B------:R-:W-:Y:S01]  /*61e0*/  LOP3.LUT R79, R82, R81, RZ, 0xfc, !PT ;  /* 0x00000051524f7212 */ /* 0x000fe200078efcff */
[C---:B0-----:R-:W-:Y:S01]  /*61f0*/  IMAD.WIDE.U32 R54, R67.reuse, 0x8, R54 ;  /* 0x0000000843367825 */ /* 0x041fe200078e0036 */
[----:B------:R-:W-:Y:S02]  /*6200*/  SEL R81, RZ, 0x1, P0 ;  /* 0x00000001ff517807 */ /* 0x000fe40000000000 */
[----:B------:R-:W-:Y:S02]  /*6210*/  PLOP3.LUT P0, PT, PT, PT, UP0, 0x80, 0x8 ;  /* 0x000000000008781c */ /* 0x000fe40003f0f008 */
[----:B------:R-:W-:Y:S01]  /*6220*/  LOP3.LUT R78, R80, R81, RZ, 0xfc, !PT ;  /* 0x00000051504e7212 */ /* 0x000fe200078efcff */
[----:B-1----:R-:W-:-:S04]  /*6230*/  IMAD.WIDE.U32 R76, R67, 0x20, R76 ;  /* 0x00000020434c7825 */ /* 0x002fc800078e004c */
[----:B------:R-:W-:Y:S01]  /*6240*/  FADD.FTZ R80, R61, R22 ;  /* 0x000000163d507221 */ /* 0x000fe20000010000 */
[----:B------:R-:W-:Y:S01]  /*6250*/  ISETP.NE.AND P1, PT, R2, RZ, PT ;  /* 0x000000ff0200720c */ /* 0x000fe20003f25270 */
[----:B------:R0:W-:Y:S02]  /*6260*/  STG.E.128 desc[UR8][R76.64], R20 ;  /* 0x000000144c007986 */ /* 0x0001e4000c101d08 */
[----:B------:R-:W-:Y:S02]  /*6270*/  FADD.FTZ R61, R80, R23 ;  /* 0x00000017503d7221 */ /* 0x000fe40000010000 */
[----:B------:R0:W-:Y:S02]  /*6280*/  STG.E.128 desc[UR8][R76.64+0x10], R36 ;  /* 0x000010244c007986 */ /* 0x0001e4000c101d08 */
[----:B------:R-:W-:Y:S02]  /*6290*/  FADD.FTZ R80, R61, R36 ;  /* 0x000000243d507221 */ /* 0x000fe40000010000 */
[----:B------:R0:W-:Y:S02]  /*62a0*/  STG.E.64 desc[UR8][R54.64], R78 ;  /* 0x0000004e36007986 */ /* 0x0001e4000c101b08 */
[----:B------:R-:W-:-:S04]  /*62b0*/  FADD.FTZ R61, R80, R37 ;  /* 0x00000025503d7221 */ /* 0x000fc80000010000 */
[----:B------:R-:W-:Y:S01]  /*62c0*/  FADD.FTZ R82, R61, R38 ;  /* 0x000000263d527221 */ /* 0x000fe20000010000 */
[----:B------:R-:W-:Y:S06]  /*62d0*/  @!P0 BRA `(.L_x_1985) ;  /* 0x0000000000408947 */ /* 0x000fec0003800000 */
[----:B------:R-:W-:Y:S01]  /*62e0*/  SHF.L.U32 R61, R74, 0x10, RZ ;  /* 0x000000104a3d7819 */ /* 0x000fe200000006ff */
[----:B0-----:R-:W0:Y:S01]  /*62f0*/  LDC.64 R54, c[0x0][0x3b8] ;  /* 0x0000ee00ff367b82 */ /* 0x001e220000000a00 */
        /* <DEDUP_REMOVED lines=14> */
.L_x_1985:
        /* <DEDUP_REMOVED lines=40> */
.L_x_1999:
[----:B------:R-:W-:Y:S01]  /*6660*/  FMUL.FTZ R54, R84, R84 ;  /* 0x0000005454367220 */ /* 0x000fe20000410000 */
[----:B------:R-:W-:Y:S01]  /*6670*/  PLOP3.LUT P2, PT, PT, PT, UP1, 0x40, 0x4 ;  /* 0x000000000004781c */ /* 0x000fe20003f4e818 */
[----:B01----:R-:W-:Y:S01]  /*6680*/  FADD.FTZ R78, R78, R79 ;  /* 0x0000004f4e4e7221 */ /* 0x003fe20000010000 */
[----:B------:R-:W0:Y:S02]  /*6690*/  @!P1 LDC.64 R82, c[0x0][0x3c0] ;  /* 0x0000f000ff529b82 */ /* 0x000e240000000a00 */
[----:B------:R-:W-:Y:S01]  /*66a0*/  FSEL R54, R54, RZ, !P2 ;  /* 0x000000ff36367208 */ /* 0x000fe20005000000 */
[----:B------:R-:W-:Y:S01]  /*66b0*/  FFMA.FTZ R55, R78, R55, UR12 ;  /* 0x0000000c4e377e23 */ /* 0x000fe20008010037 */
[----:B------:R-:W-:-:S03]  /*66c0*/  PLOP3.LUT P2, PT, PT, PT, UP1, 0x40, 0x4 ;  /* 0x000000000004781c */ /* 0x000fc60003f4e818 */
[----:B------:R-:W-:Y:S01]  /*66d0*/  FADD.FTZ R61, R55, R54 ;  /* 0x00000036373d7221 */ /* 0x000fe20000010000 */
[----:B------:R-:W-:-:S05]  /*66e0*/  FSEL R55, R84, RZ, P2 ;  /* 0x000000ff54377208 */ /* 0x000fca0001000000 */
[----:B------:R-:W1:Y:S01]  /*66f0*/  MUFU.RSQ R61, R61 ;  /* 0x0000003d003d7308 */ /* 0x000e620000001400 */
        /* <DEDUP_REMOVED lines=10> */
[C---:B-1----:R-:W-:Y:S01]  /*67a0*/  FMUL.FTZ R76, R61.reuse, R76 ;  /* 0x0000004c3d4c7220 */ /* 0x042fe20000410000 */
[C---:B------:R-:W-:Y:S01]  /*67b0*/  FMUL.FTZ R37, R61.reuse, R38 ;  /* 0x000000263d257220 */ /* 0x040fe20000410000 */
[C---:B------:R-:W-:Y:S01]  /*67c0*/  FMUL.FTZ R21, R61.reuse, R78 ;  /* 0x0000004e3d157220 */ /* 0x040fe20000410000 */
[----:B------:R-:W-:Y:S01]  /*67d0*/  FMUL.FTZ R80, R61, R80 ;  /* 0x000000503d507220 */ /* 0x000fe20000410000 */
[C---:B------:R-:W-:Y:S01]  /*67e0*/  FFMA.FTZ R22, R76.reuse, R16, R7 ;  /* 0x000000104c167223 */ /* 0x040fe20000010007 */
[----:B------:R-:W-:Y:S01]  /*67f0*/  FFMA.FTZ R38, R76, R40, R11 ;  /* 0x000000284c267223 */ /* 0x000fe2000001000b */
[C---:B------:R-:W-:Y:S01]  /*6800*/  FFMA.FTZ R39, R37.reuse, R17, R6 ;  /* 0x0000001125277223 */ /* 0x040fe20000010006 */
[----:B------:R-:W-:Y:S01]  /*6810*/  FFMA.FTZ R76, R37, R41, R10 ;  /* 0x00000029254c7223 */ /* 0x000fe2000001000a */
[C---:B------:R-:W-:Y:S01]  /*6820*/  FFMA.FTZ R37, R21.reuse, R53, R44 ;  /* 0x0000003515257223 */ /* 0x040fe2000001002c */
[----:B------:R-:W-:Y:S01]  /*6830*/  FFMA.FTZ R21, R21, R65, R48 ;  /* 0x0000004115157223 */ /* 0x000fe20000010030 */
[C---:B------:R-:W-:Y:S01]  /*6840*/  FFMA.FTZ R78, R80.reuse, R62, R43 ;  /* 0x0000003e504e7223 */ /* 0x040fe2000001002b */
[----:B------:R-:W-:Y:S01]  /*6850*/  FMUL.FTZ R36, R61, R36 ;  /* 0x000000243d247220 */ /* 0x000fe20000410000 */
[----:B------:R-:W-:Y:S01]  /*6860*/  FFMA.FTZ R77, R80, R66, R47 ;  /* 0x00000042504d7223 */ /* 0x000fe2000001002f */
[----:B------:R-:W-:Y:S01]  /*6870*/  F2FP.BF16.F32.PACK_AB R22, R37, R22 ;  /* 0x000000162516723e */ /* 0x000fe200000010ff */
[C---:B------:R-:W-:Y:S01]  /*6880*/  FMUL.FTZ R37, R61.reuse, R54 ;  /* 0x000000363d257220 */ /* 0x040fe20000410000 */
[C---:B------:R-:W-:Y:S01]  /*6890*/  FMUL.FTZ R55, R61.reuse, R20 ;  /* 0x000000143d377220 */ /* 0x040fe20000410000 */
[----:B------:R-:W-:Y:S01]  /*68a0*/  FMUL.FTZ R86, R61, R86 ;  /* 0x000000563d567220 */ /* 0x000fe20000410000 */
[----:B------:R-:W-:Y:S01]  /*68b0*/  F2FP.BF16.F32.PACK_AB R38, R21, R38 ;  /* 0x000000261526723e */ /* 0x000fe200000010ff */
[----:B------:R-:W-:Y:S01]  /*68c0*/  FFMA.FTZ R20, R36, R14, R9 ;  /* 0x0000000e24147223 */ /* 0x000fe20000010009 */
[----:B------:R-:W-:Y:S01]  /*68d0*/  FFMA.FTZ R21, R37, R51, R46 ;  /* 0x0000003325157223 */ /* 0x000fe2000001002e */
[----:B------:R-:W-:Y:S01]  /*68e0*/  F2FP.BF16.F32.PACK_AB R23, R78, R39 ;  /* 0x000000274e17723e */ /* 0x000fe200000010ff */
[----:B------:R-:W1:Y:S01]  /*68f0*/  @!P1 LDC.64 R80, c[0x0][0x3c8] ;  /* 0x0000f200ff509b82 */ /* 0x000e620000000a00 */
[----:B------:R-:W-:Y:S01]  /*6900*/  FFMA.FTZ R54, R55, R15, R8 ;  /* 0x0000000f37367223 */ /* 0x000fe20000010008 */
[----:B------:R-:W-:Y:S01]  /*6910*/  FFMA.FTZ R85, R86, R52, R45 ;  /* 0x0000003456557223 */ /* 0x000fe2000001002d */
[----:B------:R-:W-:Y:S01]  /*6920*/  F2FP.BF16.F32.PACK_AB R39, R77, R76 ;  /* 0x0000004c4d27723e */ /* 0x000fe200000010ff */
[----:B------:R-:W-:Y:S01]  /*6930*/  FFMA.FTZ R36, R36, R18, R13 ;  /* 0x0000001224247223 */ /* 0x000fe2000001000d */
[----:B------:R-:W-:Y:S01]  /*6940*/  F2FP.BF16.F32.PACK_AB R20, R21, R20 ;  /* 0x000000141514723e */ /* 0x000fe200000010ff */
[----:B------:R-:W-:Y:S01]  /*6950*/  FFMA.FTZ R86, R86, R64, R49 ;  /* 0x0000004056567223 */ /* 0x000fe20000010031 */
[----:B------:R-:W-:Y:S01]  /*6960*/  F2FP.BF16.F32.PACK_AB R21, R85, R54 ;  /* 0x000000365515723e */ /* 0x000fe200000010ff */
[----:B------:R-:W2:Y:S01]  /*6970*/  LDC.64 R78, c[0x0][0x428] ;  /* 0x00010a00ff4e7b82 */ /* 0x000ea20000000a00 */
[----:B------:R-:W-:Y:S01]  /*6980*/  FFMA.FTZ R85, R37, R63, R50 ;  /* 0x0000003f25557223 */ /* 0x000fe20000010032 */
[----:B------:R-:W-:-:S04]  /*6990*/  FFMA.FTZ R37, R55, R19, R12 ;  /* 0x0000001337257223 */ /* 0x000fc8000001000c */
[----:B------:R-:W-:Y:S02]  /*69a0*/  F2FP.BF16.F32.PACK_AB R36, R85, R36 ;  /* 0x000000245524723e */ /* 0x000fe400000010ff */
[----:B------:R-:W3:Y:S01]  /*69b0*/  LDC.64 R76, c[0x0][0x430] ;  /* 0x00010c00ff4c7b82 */ /* 0x000ee20000000a00 */
[----:B------:R-:W-:-:S07]  /*69c0*/  F2FP.BF16.F32.PACK_AB R37, R86, R37 ;  /* 0x000000255625723e */ /* 0x000fce00000010ff */
[----:B------:R-:W4:Y:S01]  /*69d0*/  LDC.64 R54, c[0x0][0x380] ;  /* 0x0000e000ff367b82 */ /* 0x000f220000000a00 */
[----:B-1----:R-:W-:-:S05]  /*69e0*/  @!P1 IMAD.WIDE R80, R0, 0x4, R80 ;  /* 0x0000000400509825 */ /* 0x002fca00078e0250 */
[----:B------:R0:W-:Y:S01]  /*69f0*/  @!P1 STG.E desc[UR8][R80.64], R61 ;  /* 0x0000003d50009986 */ /* 0x0001e2000c101908 */
[----:B--2---:R-:W-:-:S05]  /*6a00*/  IMAD.WIDE.U32 R78, R67, 0x10, R78 ;  /* 0x00000010434e7825 */ /* 0x004fca00078e004e */
[----:B------:R0:W-:Y:S01]  /*6a10*/  STG.E.128 desc[UR8][R78.64], R20 ;  /* 0x000000144e007986 */ /* 0x0001e2000c101d08 */
[----:B---3--:R-:W-:-:S05]  /*6a20*/  IMAD.WIDE.U32 R76, R67, 0x10, R76 ;  /* 0x00000010434c7825 */ /* 0x008fca00078e004c */
[----:B------:R0:W-:Y:S01]  /*6a30*/  STG.E.128 desc[UR8][R76.64], R36 ;  /* 0x000000244c007986 */ /* 0x0001e2000c101d08 */
[----:B----4-:R-:W-:-:S04]  /*6a40*/  LEA R0, R54, R0, 0x2 ;  /* 0x0000000036007211 */ /* 0x010fc800078e10ff */
[----:B------:R-:W-:-:S13]  /*6a50*/  ISETP.GE.AND P1, PT, R0, R55, PT ;  /* 0x000000370000720c */ /* 0x000fda0003f26270 */
[----:B0-----:R-:W-:Y:S05]  /*6a60*/  @!P1 BRA `(.L_x_1987) ;  /* 0xffffffa000649947 */ /* 0x001fea000383ffff */
[----:B------:R-:W-:Y:S05]  /*6a70*/  BSYNC B0 ;  /* 0x0000000000007941 */ /* 0x000fea0003800000 */
.L_x_1880:
[----:B------:R-:W-:Y:S05]  /*6a80*/  EXIT ;  /* 0x000000000000794d */ /* 0x000fea0003800000 */
.L_x_1986:
[----:B------:R-:W-:Y:S01]  /*6a90*/  HFMA2 R83, -RZ, RZ, 0, 5.9604644775390625e-08 ;  /* 0x00000001ff537431 */ /* 0x000fe200000001ff */
[----:B------:R-:W-:Y:S01]  /*6aa0*/  BSSY B1, `(.L_x_1988) ;  /* 0x0000007000017945 */ /* 0x000fe20003800000 */
[----:B------:R-:W-:Y:S01]  /*6ab0*/  IMAD.MOV.U32 R81, RZ, RZ, R82 ;  /* 0x000000ffff517224 */ /* 0x000fe200078e0052 */
[----:B------:R-:W-:Y:S01]  /*6ac0*/  MOV R80, 0xffffffff ;  /* 0xffffffff00507802 */ /* 0x000fe20000000f00 */
[----:B------:R-:W-:-:S07]  /*6ad0*/  IMAD.MOV.U32 R86, RZ, RZ, 0x1f ;  /* 0x0000001fff567424 */ /* 0x000fce00078e00ff */
[----:B01----:R-:W-:Y:S05]  /*6ae0*/  WARPSYNC.COLLECTIVE R80, `(.L_x_1989) ;  /* 0x0000000050087348 */ /* 0x003fea0003c00000 */
[----:B0-----:R0:W2:Y:S02]  /*6af0*/  SHFL.BFLY P2, R79, R81, R83, R86 ;  /* 0x0c000053514f7389 */ /* 0x0010a40000040056 */
[----:B012---:R-:W-:Y:S05]  /*6b00*/  ENDCOLLECTIVE ;  /* 0x000000000000791b */ /* 0x007fea0003800000 */
.L_x_1989:
[----:B------:R-:W-:Y:S05]  /*6b10*/  BSYNC B1 ;  /* 0x0000000000017941 */ /* 0x000fea0003800000 */
.L_x_1988:
        /* <DEDUP_REMOVED lines=9> */
.L_x_1990:
[----:B------:R-:W-:Y:S01]  /*6bb0*/  HFMA2 R83, -RZ, RZ, 0, 2.384185791015625e-07 ;  /* 0x00000004ff537431 */ /* 0x000fe200000001ff */
[----:B------:R-:W-:-:S05]  /*6bc0*/  MOV R54, R79 ;  /* 0x0000004f00367202 */ /* 0x000fca0000000f00 */
[----:B------:R-:W-:-:S04]  /*6bd0*/  FADD.FTZ R76, R61, R54 ;  /* 0x000000363d4c7221 */ /* 0x000fc80000010000 */
[----:B------:R-:W-:-:S07]  /*6be0*/  IMAD.MOV.U32 R81, RZ, RZ, R76 ;  /* 0x000000ffff517224 */ /* 0x000fce00078e004c */
[----:B------:R-:W-:Y:S05]  /*6bf0*/  WARPSYNC.COLLECTIVE R80, `(.L_x_1991) ;  /* 0x0000000050087348 */ /* 0x000fea0003c00000 */
[----:B------:R0:W1:Y:S02]  /*6c00*/  SHFL.BFLY P2, R79, R81, R83, R86 ;  /* 0x0c000053514f7389 */ /* 0x0000640000040056 */
[----:B01----:R-:W-:Y:S05]  /*6c10*/  ENDCOLLECTIVE ;  /* 0x000000000000791b */ /* 0x003fea0003800000 */
.L_x_1991:
        /* <DEDUP_REMOVED lines=8> */
.L_x_1992:
[----:B------:R-:W-:Y:S01]  /*6ca0*/  HFMA2 R83, -RZ, RZ, 0, 9.5367431640625e-07 ;  /* 0x00000010ff537431 */ /* 0x000fe200000001ff */
[----:B------:R-:W-:-:S05]  /*6cb0*/  MOV R54, R79 ;  /* 0x0000004f00367202 */ /* 0x000fca0000000f00 */
[----:B------:R-:W-:-:S04]  /*6cc0*/  FADD.FTZ R78, R77, R54 ;  /* 0x000000364d4e7221 */ /* 0x000fc80000010000 */
[----:B------:R-:W-:-:S07]  /*6cd0*/  IMAD.MOV.U32 R81, RZ, RZ, R78 ;  /* 0x000000ffff517224 */ /* 0x000fce00078e004e */
[----:B------:R-:W-:Y:S05]  /*6ce0*/  WARPSYNC.COLLECTIVE R80, `(.L_x_1993) ;  /* 0x0000000050087348 */ /* 0x000fea0003c00000 */
[----:B------:R0:W1:Y:S02]  /*6cf0*/  SHFL.BFLY P2, R79, R81, R83, R86 ;  /* 0x0c000053514f7389 */ /* 0x0000640000040056 */
[----:B01----:R-:W-:Y:S05]  /*6d00*/  ENDCOLLECTIVE ;  /* 0x000000000000791b */ /* 0x003fea0003800000 */
.L_x_1993:
[----:B------:R-:W-:Y:S01]  /*6d10*/  MOV R83, 0x1 ;  /* 0x0000000100537802 */ /* 0x000fe20000000f00 */
        /* <DEDUP_REMOVED lines=22> */
.L_x_1994:
[----:B------:R-:W-:Y:S02]  /*6e80*/  IMAD.MOV.U32 R83, RZ, RZ, 0x2 ;  /* 0x00000002ff537424 */ /* 0x000fe400078e00ff */
[----:B------:R-:W-:-:S04]  /*6e90*/  IMAD.MOV.U32 R61, RZ, RZ, R79 ;  /* 0x000000ffff3d7224 */ /* 0x000fc800078e004f */
[----:B------:R-:W-:-:S05]  /*6ea0*/  FADD.FTZ R61, R54, R61 ;  /* 0x0000003d363d7221 */ /* 0x000fca0000010000 */
[----:B------:R-:W-:-:S07]  /*6eb0*/  MOV R81, R61 ;  /* 0x0000003d00517202 */ /* 0x000fce0000000f00 */
[----:B------:R-:W-:Y:S05]  /*6ec0*/  WARPSYNC.COLLECTIVE R80, `(.L_x_1995) ;  /* 0x0000000050087348 */ /* 0x000fea0003c00000 */
[----:B------:R0:W1:Y:S02]  /*6ed0*/  SHFL.BFLY P2, R79, R81, R83, R86 ;  /* 0x0c000053514f7389 */ /* 0x0000640000040056 */
[----:B01----:R-:W-:Y:S05]  /*6ee0*/  ENDCOLLECTIVE ;  /* 0x000000000000791b */ /* 0x003fea0003800000 */
.L_x_1995:
[----:B------:R-:W-:Y:S01]  /*6ef0*/  HFMA2 R83, -RZ, RZ, 0, 2.384185791015625e-07 ;  /* 0x00000004ff537431 */ /* 0x000fe200000001ff */
[----:B------:R-:W-:-:S05]  /*6f00*/  MOV R76, R79 ;  /* 0x0000004f004c7202 */ /* 0x000fca0000000f00 */
[----:B------:R-:W-:-:S04]  /*6f10*/  FADD.FTZ R76, R61, R76 ;  /* 0x0000004c3d4c7221 */ /* 0x000fc80000010000 */
[----:B------:R-:W-:-:S07]  /*6f20*/  IMAD.MOV.U32 R81, RZ, RZ, R76 ;  /* 0x000000ffff517224 */ /* 0x000fce00078e004c */
[----:B------:R-:W-:Y:S05]  /*6f30*/  WARPSYNC.COLLECTIVE R80, `(.L_x_1996) ;  /* 0x0000000050087348 */ /* 0x000fea0003c00000 */
[----:B------:R0:W1:Y:S02]  /*6f40*/  SHFL.BFLY P2, R79, R81, R83, R86 ;  /* 0x0c000053514f7389 */ /* 0x0000640000040056 */
[----:B01----:R-:W-:Y:S05]  /*6f50*/  ENDCOLLECTIVE ;  /* 0x000000000000791b */ /* 0x003fea0003800000 */
.L_x_1996:
[----:B------:R-:W-:Y:S02]  /*6f60*/  IMAD.MOV.U32 R83, RZ, RZ, 0x8 ;  /* 0x00000008ff537424 */ /* 0x000fe400078e00ff */
[----:B------:R-:W-:-:S04]  /*6f70*/  IMAD.MOV.U32 R77, RZ, RZ, R79 ;  /* 0x000000ffff4d7224 */ /* 0x000fc800078e004f */
[----:B------:R-:W-:-:S05]  /*6f80*/  FADD.FTZ R77, R76, R77 ;  /* 0x0000004d4c4d7221 */ /* 0x000fca0000010000 */
[----:B------:R-:W-:-:S07]  /*6f90*/  MOV R81, R77 ;  /* 0x0000004d00517202 */ /* 0x000fce0000000f00 */
[----:B------:R-:W-:Y:S05]  /*6fa0*/  WARPSYNC.COLLECTIVE R80, `(.L_x_1997) ;  /* 0x0000000050087348 */ /* 0x000fea0003c00000 */
[----:B------:R0:W1:Y:S02]  /*6fb0*/  SHFL.BFLY P2, R79, R81, R83, R86 ;  /* 0x0c000053514f7389 */ /* 0x0000640000040056 */
[----:B01----:R-:W-:Y:S05]  /*6fc0*/  ENDCOLLECTIVE ;  /* 0x000000000000791b */ /* 0x003fea0003800000 */
.L_x_1997:
[----:B------:R-:W-:Y:S01]  /*6fd0*/  HFMA2 R83, -RZ, RZ, 0, 9.5367431640625e-07 ;  /* 0x00000010ff537431 */ /* 0x000fe200000001ff */
[----:B------:R-:W-:-:S05]  /*6fe0*/  MOV R78, R79 ;  /* 0x0000004f004e7202 */ /* 0x000fca0000000f00 */
[----:B------:R-:W-:-:S04]  /*6ff0*/  FADD.FTZ R78, R77, R78 ;  /* 0x0000004e4d4e7221 */ /* 0x000fc80000010000 */
[----:B------:R-:W-:-:S07]  /*7000*/  IMAD.MOV.U32 R81, RZ, RZ, R78 ;  /* 0x000000ffff517224 */ /* 0x000fce00078e004e */
[----:B------:R-:W-:Y:S05]  /*7010*/  WARPSYNC.COLLECTIVE R80, `(.L_x_1998) ;  /* 0x0000000050087348 */ /* 0x000fea0003c00000 */
[----:B------:R0:W1:Y:S02]  /*7020*/  SHFL.BFLY P2, R79, R81, R83, R86 ;  /* 0x0c000053514f7389 */ /* 0x0000640000040056 */
[----:B01----:R-:W-:Y:S05]  /*7030*/  ENDCOLLECTIVE ;  /* 0x000000000000791b */ /* 0x003fea0003800000 */
.L_x_1998:
[----:B------:R-:W-:Y:S05]  /*7040*/  BRA `(.L_x_1999) ;  /* 0xfffffff400847947 */ /* 0x000fea000383ffff */
.L_x_2000:
        /* <DEDUP_REMOVED lines=11> */
.L_x_5944:


//--------------------- .text._ZN10layer_norm31ln_parallel_residual_fwd_kernelINS_13Kernel_traitsI13__nv_bfloat16S2_fS2_fjLj256ELj1ELj4ELj1ELj16ENS_18Kernel_traits_baseILj256ES2_S2_fS2_fjLj128EEEEELb1ELb1ELb0EEEvNS_9FwdParamsE --------------------------
	.section	.text._ZN10layer_norm31ln_parallel_residual_fwd_kernelINS_13Kernel_traitsI13__nv_bfloat16S2_fS2_fjLj256ELj1ELj4ELj1ELj16ENS_18Kernel_traits_baseILj256ES2_S2_fS2_fjLj128EEEEELb1ELb1ELb0EEEvNS_9FwdParamsE,"ax",@progbits
	.align	128
        .global         _ZN10layer_norm31ln_parallel_residual_fwd_kernelINS_13Kernel_traitsI13__nv_bfloat16S2_fS2_fjLj256ELj1ELj4ELj1ELj16ENS_18Kernel_traits_baseILj256ES2_S2_fS2_fjLj128EEEEELb1ELb1ELb0EEEvNS_9FwdParamsE
        .type           _ZN10layer_norm31ln_parallel_residual_fwd_kernelINS_13Kernel_traitsI13__nv_bfloat16S2_fS2_fjLj256ELj1ELj4ELj1ELj16ENS_18Kernel_traits_baseILj256ES2_S2_fS2_fjLj128EEEEELb1ELb1ELb0EEEvNS_9FwdParamsE,@function
        .size           _ZN10layer_norm31ln_parallel_residual_fwd_kernelINS_13Kernel_traitsI13__nv_bfloat16S2_fS2_fjLj256ELj1ELj4ELj1ELj16ENS_18Kernel_traits_baseILj256ES2_S2_fS2_fjLj128EEEEELb1ELb1ELb0EEEvNS_9FwdParamsE,(.L_x_5945 - _ZN10layer_norm31ln_parallel_residual_fwd_kernelINS_13Kernel_traitsI13__nv_bfloat16S2_fS2_fjLj256ELj1ELj4ELj1ELj16ENS_18Kernel_traits_baseILj256ES2_S2_fS2_fjLj128EEEEELb1ELb1ELb0EEEvNS_9FwdParamsE)
        .other          _ZN10layer_norm31ln_parallel_residual_fwd_kernelINS_13Kernel_traitsI13__nv_bfloat16S2_fS2_fjLj256ELj1ELj4ELj1ELj16ENS_18Kernel_traits_baseILj256ES2_S2_fS2_fjLj128EEEEELb1ELb1ELb0EEEvNS_9FwdParamsE,@"STO_CUDA_ENTRY STV_DEFAULT"
_ZN10layer_norm31ln_parallel_residual_fwd_kernelINS_13Kernel_traitsI13__nv_bfloat16S2_fS2_fjLj256ELj1ELj4ELj1ELj16ENS_18Kernel_traits_baseILj256ES2_S2_fS2_fjLj128EEEEELb1ELb1ELb0EEEvNS_9FwdParamsE:
.text._ZN10layer_norm31ln_parallel_residual_fwd_kernelINS_13Kernel_traitsI13__nv_bfloat16S2_fS2_fjLj256ELj1ELj4ELj1ELj16ENS_18Kernel_traits_baseILj256ES2_S2_fS2_fjLj128EEEEELb1ELb1ELb0EEEvNS_9FwdParamsE:
        /* <DEDUP_REMOVED lines=50> */
.L_x_2002:
[----:B------:R-:W-:Y:S05]  /*0320*/  BSYNC.RECONVERGENT B0 ;  /* 0x0000000000007941 */ /* 0x000fea0003800200 */
.L_x_2001:
        /* <DEDUP_REMOVED lines=25> */
[----:B------:R-:W1:Y:S01]  /*04c0*/  LDCU UR32, c[0x0][0x388] ;  /* 0x00007100ff2077ac */ /* 0x000e620008000800 */
        /* <DEDUP_REMOVED lines=60> */
[----:B------:R-:W-:Y:S01]  /*0890*/  PRMT R2, R19, 0x7632, R2 ;  /* 0x0000763213027816 */ /* 0x000fe20000000002 */
[----:B------:R-:W-:Y:S01]  /*08a0*/  IMAD R50, R21, -0x2daee0ad, RZ ;  /* 0xd2511f5315327824 */ /* 0x000fe200078e02ff */
[----:B------:R-:W-:Y:S01]  /*08b0*/  LOP3.LUT R6, R5, UR30, R6, 0x96, !PT ;  /* 0x0000001e05067c12 */ /* 0x000fe2000f8e9606 */
[----:B------:R-:W-:Y:S01]  /*08c0*/  IMAD R56, R23, -0x326172a9, RZ ;  /* 0xcd9e8d5717387824 */ /* 0x000fe200078e02ff */
[----:B-1234-:R-:W-:-:S07]  /*08d0*/  PRMT R5, R15, 0x7632, R5 ;  /* 0x000076320f057816 */ /* 0x01efce0000000005 */
.L_x_2105:
        /* <DEDUP_REMOVED lines=33> */
.L_x_2008:
        /* <DEDUP_REMOVED lines=13> */
.L_x_2010:
[----:B------:R-:W-:Y:S05]  /*0bc0*/  BSYNC.RECONVERGENT B3 ;  /* 0x0000000000037941 */ /* 0x000fea0003800200 */
.L_x_2009:
        /* <DEDUP_REMOVED lines=42> */
.L_x_2007:
[----:B------:R-:W-:Y:S05]  /*0e70*/  BSYNC.RECONVERGENT B2 ;  /* 0x0000000000027941 */ /* 0x000fea0003800200 */
.L_x_2006:
        /* <DEDUP_REMOVED lines=28> */
.L_x_2014:
        /* <DEDUP_REMOVED lines=13> */
.L_x_2016:
[----:B------:R-:W-:Y:S05]  /*1110*/  BSYNC.RECONVERGENT B3 ;  /* 0x0000000000037941 */ /* 0x000fea0003800200 */
.L_x_2015:
        /* <DEDUP_REMOVED lines=42> */
.L_x_2013:
[----:B------:R-:W-:Y:S05]  /*13c0*/  BSYNC.RECONVERGENT B2 ;  /* 0x0000000000027941 */ /* 0x000fea0003800200 */
.L_x_2012:
        /* <DEDUP_REMOVED lines=11> */
.L_x_2011:
[----:B------:R-:W-:Y:S01]  /*1480*/  @P1 FADD.FTZ R32, R24, R32 ;  /* 0x0000002018201221 */ /* 0x000fe20000010000 */
[----:B------:R-:W-:Y:S02]  /*1490*/  IMAD.MOV.U32 R36, RZ, RZ, R50 ;  /* 0x000000ffff247224 */ /* 0x000fe400078e0032 */
[----:B------:R-:W-:-:S07]  /*14a0*/  IMAD.MOV.U32 R34, RZ, RZ, R40 ;  /* 0x000000ffff227224 */ /* 0x000fce00078e0028 */
.L_x_2017:
        /* <DEDUP_REMOVED lines=13> */
.L_x_2020:
        /* <DEDUP_REMOVED lines=13> */
.L_x_2022:
[----:B------:R-:W-:Y:S05]  /*1650*/  BSYNC.RECONVERGENT B3 ;  /* 0x0000000000037941 */ /* 0x000fea0003800200 */
.L_x_2021:
        /* <DEDUP_REMOVED lines=42> */
.L_x_2019:
[----:B------:R-:W-:Y:S05]  /*1900*/  BSYNC.RECONVERGENT B2 ;  /* 0x0000000000027941 */ /* 0x000fea0003800200 */
.L_x_2018:
        /* <DEDUP_REMOVED lines=24> */
.L_x_2026:
        /* <DEDUP_REMOVED lines=13> */
.L_x_2028:
[----:B------:R-:W-:Y:S05]  /*1b60*/  BSYNC.RECONVERGENT B3 ;  /* 0x0000000000037941 */ /* 0x000fea0003800200 */
.L_x_2027:
        /* <DEDUP_REMOVED lines=41> */
.L_x_2025:
[----:B------:R-:W-:Y:S05]  /*1e00*/  BSYNC.RECONVERGENT B2 ;  /* 0x0000000000027941 */ /* 0x000fea0003800200 */
.L_x_2024:
        /* <DEDUP_REMOVED lines=12> */
.L_x_2023:
[----:B------:R-:W-:Y:S01]  /*1ed0*/  @P1 FADD.FTZ R33, R25, R33 ;  /* 0x0000002119211221 */ /* 0x000fe20000010000 */
[----:B------:R-:W-:Y:S02]  /*1ee0*/  IMAD.MOV.U32 R34, RZ, RZ, R36 ;  /* 0x000000ffff227224 */ /* 0x000fe400078e0024 */
[----:B------:R-:W-:-:S07]  /*1ef0*/  IMAD.MOV.U32 R40, RZ, RZ, R35 ;  /* 0x000000ffff287224 */ /* 0x000fce00078e0023 */
.L_x_2029:
        /* <DEDUP_REMOVED lines=13> */
.L_x_2032:
        /* <DEDUP_REMOVED lines=13> */
.L_x_2034:
[----:B------:R-:W-:Y:S05]  /*20a0*/  BSYNC.RECONVERGENT B3 ;  /* 0x0000000000037941 */ /* 0x000fea0003800200 */
.L_x_2033:
        /* <DEDUP_REMOVED lines=42> */
.L_x_2031:
[----:B------:R-:W-:Y:S05]  /*2350*/  BSYNC.RECONVERGENT B2 ;  /* 0x0000000000027941 */ /* 0x000fea0003800200 */
.L_x_2030:
        /* <DEDUP_REMOVED lines=25> */
.L_x_2038:
        /* <DEDUP_REMOVED lines=13> */
.L_x_2040:
[----:B------:R-:W-:Y:S05]  /*25c0*/  BSYNC.RECONVERGENT B3 ;  /* 0x0000000000037941 */ /* 0x000fea0003800200 */
.L_x_2039:
        /* <DEDUP_REMOVED lines=41> */
.L_x_2037:
[----:B------:R-:W-:Y:S05]  /*2860*/  BSYNC.RECONVERGENT B2 ;  /* 0x0000000000027941 */ /* 0x000fea0003800200 */
.L_x_2036:
        /* <DEDUP_REMOVED lines=11> */
.L_x_2035:
[----:B------:R-:W-:Y:S01]  /*2920*/  @P1 FADD.FTZ R65, R26, R65 ;  /* 0x000000411a411221 */ /* 0x000fe20000010000 */
[----:B------:R-:W-:Y:S02]  /*2930*/  IMAD.MOV.U32 R50, RZ, RZ, R34 ;  /* 0x000000ffff327224 */ /* 0x000fe400078e0022 */
[----:B------:R-:W-:Y:S02]  /*2940*/  IMAD.MOV.U32 R37, RZ, RZ, R36 ;  /* 0x000000ffff257224 */ /* 0x000fe400078e0024 */
[----:B------:R-:W-:-:S07]  /*2950*/  MOV R34, R65 ;  /* 0x0000004100227202 */ /* 0x000fce0000000f00 */
.L_x_2041:
        /* <DEDUP_REMOVED lines=13> */
.L_x_2044:
        /* <DEDUP_REMOVED lines=13> */
.L_x_2046:
[----:B------:R-:W-:Y:S05]  /*2b00*/  BSYNC.RECONVERGENT B3 ;  /* 0x0000000000037941 */ /* 0x000fea0003800200 */
.L_x_2045:
        /* <DEDUP_REMOVED lines=42> */
.L_x_2043:
[----:B------:R-:W-:Y:S05]  /*2db0*/  BSYNC.RECONVERGENT B2 ;  /* 0x0000000000027941 */ /* 0x000fea0003800200 */
.L_x_2042:
        /* <DEDUP_REMOVED lines=24> */
.L_x_2050:
        /* <DEDUP_REMOVED lines=13> */
.L_x_2052:
[----:B------:R-:W-:Y:S05]  /*3010*/  BSYNC.RECONVERGENT B3 ;  /* 0x0000000000037941 */ /* 0x000fea0003800200 */
.L_x_2051:
        /* <DEDUP_REMOVED lines=41> */
.L_x_2049:
[----:B------:R-:W-:Y:S05]  /*32b0*/  BSYNC.RECONVERGENT B2 ;  /* 0x0000000000027941 */ /* 0x000fea0003800200 */
.L_x_2048:
        /* <DEDUP_REMOVED lines=12> */
.L_x_2047:
[----:B------:R-:W-:Y:S01]  /*3380*/  @P1 FADD.FTZ R35, R27, R35 ;  /* 0x000000231b231221 */ /* 0x000fe20000010000 */
[----:B------:R-:W-:Y:S01]  /*3390*/  IMAD.MOV.U32 R36, RZ, RZ, R50 ;  /* 0x000000ffff247224 */ /* 0x000fe200078e0032 */
[----:B------:R-:W-:-:S07]  /*33a0*/  MOV R37, R40 ;  /* 0x0000002800257202 */ /* 0x000fce0000000f00 */
.L_x_2053:
        /* <DEDUP_REMOVED lines=13> */
.L_x_2056:
        /* <DEDUP_REMOVED lines=13> */
.L_x_2058:
[----:B------:R-:W-:Y:S05]  /*3550*/  BSYNC.RECONVERGENT B3 ;  /* 0x0000000000037941 */ /* 0x000fea0003800200 */
.L_x_2057:
        /* <DEDUP_REMOVED lines=42> */
.L_x_2055:
[----:B------:R-:W-:Y:S05]  /*3800*/  BSYNC.RECONVERGENT B2 ;  /* 0x0000000000027941 */ /* 0x000fea0003800200 */
.L_x_2054:
[----:B------:R-:W-:Y:S02]  /*3810*/  I2FP.F32.U32 R37, R42 ;  /* 0x0000002a00257245 */ /* 0x000fe40000201000 */
        /* <DEDUP_REMOVED lines=23> */
.L_x_2062:
        /* <DEDUP_REMOVED lines=13> */
.L_x_2064:
[----:B------:R-:W-:Y:S05]  /*3a60*/  BSYNC.RECONVERGENT B3 ;  /* 0x0000000000037941 */ /* 0x000fea0003800200 */
.L_x_2063:
        /* <DEDUP_REMOVED lines=42> */
.L_x_2061:
[----:B------:R-:W-:Y:S05]  /*3d10*/  BSYNC.RECONVERGENT B2 ;  /* 0x0000000000027941 */ /* 0x000fea0003800200 */
.L_x_2060:
        /* <DEDUP_REMOVED lines=11> */
.L_x_2059:
[----:B------:R-:W-:Y:S01]  /*3dd0*/  @P1 FADD.FTZ R65, R28, R65 ;  /* 0x000000411c411221 */ /* 0x000fe20000010000 */
[----:B------:R-:W-:Y:S01]  /*3de0*/  MOV R38, R36 ;  /* 0x0000002400267202 */ /* 0x000fe20000000f00 */
[----:B------:R-:W-:-:S03]  /*3df0*/  IMAD.MOV.U32 R40, RZ, RZ, R41 ;  /* 0x000000ffff287224 */ /* 0x000fc600078e0029 */
[----:B------:R-:W-:-:S07]  /*3e00*/  MOV R36, R65 ;  /* 0x0000004100247202 */ /* 0x000fce0000000f00 */
.L_x_2065:
        /* <DEDUP_REMOVED lines=13> */
.L_x_2068:
        /* <DEDUP_REMOVED lines=13> */
.L_x_2070:
[----:B------:R-:W-:Y:S05]  /*3fb0*/  BSYNC.RECONVERGENT B3 ;  /* 0x0000000000037941 */ /* 0x000fea0003800200 */
.L_x_2069:
        /* <DEDUP_REMOVED lines=42> */
.L_x_2067:
[----:B------:R-:W-:Y:S05]  /*4260*/  BSYNC.RECONVERGENT B2 ;  /* 0x0000000000027941 */ /* 0x000fea0003800200 */
.L_x_2066:
        /* <DEDUP_REMOVED lines=23> */
.L_x_2074:
        /* <DEDUP_REMOVED lines=13> */
.L_x_2076:
[----:B------:R-:W-:Y:S05]  /*44b0*/  BSYNC.RECONVERGENT B3 ;  /* 0x0000000000037941 */ /* 0x000fea0003800200 */
.L_x_2075:
        /* <DEDUP_REMOVED lines=40> */
[----:B------:R-:W-:-:S07]  /*4740*/  IMAD.MOV.U32 R40, RZ, RZ, RZ ;  /* 0x000000ffff287224 */ /* 0x000fce00078e00ff */
.L_x_2073:
[----:B------:R-:W-:Y:S05]  /*4750*/  BSYNC.RECONVERGENT B2 ;  /* 0x0000000000027941 */ /* 0x000fea0003800200 */
.L_x_2072:
        /* <DEDUP_REMOVED lines=12> */
.L_x_2071:
[----:B------:R-:W-:Y:S01]  /*4820*/  @P1 FADD.FTZ R37, R29, R37 ;  /* 0x000000251d251221 */ /* 0x000fe20000010000 */
[----:B------:R-:W-:Y:S01]  /*4830*/  MOV R50, R38 ;  /* 0x0000002600327202 */ /* 0x000fe20000000f00 */
[----:B------:R-:W-:-:S07]  /*4840*/  IMAD.MOV.U32 R40, RZ, RZ, R41 ;  /* 0x000000ffff287224 */ /* 0x000fce00078e0029 */
.L_x_2077:
        /* <DEDUP_REMOVED lines=13> */
.L_x_2080:
        /* <DEDUP_REMOVED lines=13> */
.L_x_2082:
[----:B------:R-:W-:Y:S05]  /*49f0*/  BSYNC.RECONVERGENT B3 ;  /* 0x0000000000037941 */ /* 0x000fea0003800200 */
.L_x_2081:
        /* <DEDUP_REMOVED lines=42> */
.L_x_2079:
[----:B------:R-:W-:Y:S05]  /*4ca0*/  BSYNC.RECONVERGENT B2 ;  /* 0x0000000000027941 */ /* 0x000fea0003800200 */
.L_x_2078:
        /* <DEDUP_REMOVED lines=24> */
.L_x_2086:
        /* <DEDUP_REMOVED lines=13> */
.L_x_2088:
[----:B------:R-:W-:Y:S05]  /*4f00*/  BSYNC.RECONVERGENT B3 ;  /* 0x0000000000037941 */ /* 0x000fea0003800200 */
.L_x_2087:
        /* <DEDUP_REMOVED lines=41> */
.L_x_2085:
[----:B------:R-:W-:Y:S05]  /*51a0*/  BSYNC.RECONVERGENT B2 ;  /* 0x0000000000027941 */ /* 0x000fea0003800200 */
.L_x_2084:
        /* <DEDUP_REMOVED lines=11> */
.L_x_2083:
[----:B------:R-:W-:Y:S01]  /*5260*/  @P1 FADD.FTZ R38, R30, R38 ;  /* 0x000000261e261221 */ /* 0x000fe20000010000 */
[----:B------:R-:W-:Y:S01]  /*5270*/  IMAD.MOV.U32 R66, RZ, RZ, R50 ;  /* 0x000000ffff427224 */ /* 0x000fe200078e0032 */
[----:B------:R-:W-:-:S07]  /*5280*/  MOV R40, R41 ;  /* 0x0000002900287202 */ /* 0x000fce0000000f00 */
.L_x_2089:
        /* <DEDUP_REMOVED lines=13> */
.L_x_2092:
        /* <DEDUP_REMOVED lines=13> */
.L_x_2094:
[----:B------:R-:W-:Y:S05]  /*5430*/  BSYNC.RECONVERGENT B3 ;  /* 0x0000000000037941 */ /* 0x000fea0003800200 */
.L_x_2093:
        /* <DEDUP_REMOVED lines=43> */
.L_x_2091:
[----:B------:R-:W-:Y:S05]  /*56f0*/  BSYNC.RECONVERGENT B2 ;  /* 0x0000000000027941 */ /* 0x000fea0003800200 */
.L_x_2090:
        /* <DEDUP_REMOVED lines=23> */
.L_x_2098:
        /* <DEDUP_REMOVED lines=15> */
.L_x_2100:
[----:B------:R-:W-:Y:S05]  /*5960*/  BSYNC.RECONVERGENT B3 ;  /* 0x0000000000037941 */ /* 0x000fea0003800200 */
.L_x_2099:
        /* <DEDUP_REMOVED lines=40> */
[----:B------:R-:W-:-:S07]  /*5bf0*/  IMAD.MOV.U32 R40, RZ, RZ, R66 ;  /* 0x000000ffff287224 */ /* 0x000fce00078e0042 */
.L_x_2097:
[----:B------:R-:W-:Y:S05]  /*5c00*/  BSYNC.RECONVERGENT B2 ;  /* 0x0000000000027941 */ /* 0x000fea0003800200 */
.L_x_2096:
        /* <DEDUP_REMOVED lines=12> */
.L_x_2095:
[----:B------:R-:W-:Y:S01]  /*5cd0*/  @P1 FADD.FTZ R39, R31, R39 ;  /* 0x000000271f271221 */ /* 0x000fe20000010000 */
[----:B------:R-:W-:Y:S01]  /*5ce0*/  IMAD.MOV.U32 R50, RZ, RZ, R66 ;  /* 0x000000ffff327224 */ /* 0x000fe200078e0042 */
[----:B------:R-:W-:-:S07]  /*5cf0*/  MOV R57, R41 ;  /* 0x0000002900397202 */ /* 0x000fce0000000f00 */
.L_x_2101:
[----:B------:R-:W0:Y:S01]  /*5d00*/  LDC.64 R58, c[0x0][0x3a8] ;  /* 0x0000ea00ff3a7b82 */ /* 0x000e220000000a00 */
[----:B------:R-:W-:Y:S02]  /*5d10*/  ISETP.NE.AND P1, PT, R62, RZ, PT ;  /* 0x000000ff3e00720c */ /* 0x000fe40003f25270 */
[----:B------:R-:W-:Y:S02]  /*5d20*/  SEL R42, RZ, 0x1000000, P5 ;  /* 0x01000000ff2a7807 */ /* 0x000fe40002800000 */
[----:B------:R-:W-:Y:S02]  /*5d30*/  SEL R43, RZ, 0x10000, P4 ;  /* 0x00010000ff2b7807 */ /* 0x000fe40002000000 */
[----:B------:R-:W-:Y:S01]  /*5d40*/  SEL R62, RZ, 0x100, P3 ;  /* 0x00000100ff3e7807 */ /* 0x000fe20001800000 */
        /* <DEDUP_REMOVED lines=10> */
[----:B------:R-:W-:-:S02]  /*5df0*/  LOP3.LUT R42, R42, R60, R43, 0xfe, !PT ;  /* 0x0000003c2a2a7212 */ /* 0x000fc400078efe2b */
        /* <DEDUP_REMOVED lines=20> */
[----:B------:R-:W-:Y:S01]  /*5f40*/  LOP3.LUT R43, R59, R43, RZ, 0xfc, !PT ;  /* 0x0000002b3b2b7212 */ /* 0x000fe200078efcff */
[----:B0-----:R-:W-:Y:S01]  /*5f50*/  IMAD.WIDE.U32 R40, R55, 0x8, R40 ;  /* 0x0000000837287825 */ /* 0x001fe200078e0028 */
[----:B------:R-:W-:-:S05]  /*5f60*/  LOP3.LUT R42, R42, 0xff, R45, 0xf8, !PT ;  /* 0x000000ff2a2a7812 */ /* 0x000fca00078ef82d */
[----:B------:R1:W-:Y:S02]  /*5f70*/  STG.E.64 desc[UR8][R40.64], R42 ;  /* 0x0000002a28007986 */ /* 0x0003e4000c101b08 */
.L_x_2005:
[----:B------:R-:W-:Y:S05]  /*5f80*/  BSYNC.RECONVERGENT B0 ;  /* 0x0000000000007941 */ /* 0x000fea0003800200 */
.L_x_2004:
        /* <DEDUP_REMOVED lines=54> */
.L_x_2117:
[----:B01----:R-:W-:Y:S01]  /*62f0*/  FADD.FTZ R58, R58, R63 ;  /* 0x0000003f3a3a7221 */ /* 0x003fe20000010000 */
[----:B------:R-:W-:Y:S01]  /*6300*/  FMUL.FTZ R59, R61, R61 ;  /* 0x0000003d3d3b7220 */ /* 0x000fe20000410000 */
        /* <DEDUP_REMOVED lines=14> */
[----:B------:R-:W-:Y:S01]  /*63f0*/  IMAD.U32 R65, R3, 0x10000, RZ ;  /* 0x0001000003417824 */ /* 0x000fe200078e00ff */
[----:B0-----:R-:W-:Y:S02]  /*6400*/  PRMT R41, R16, 0x7632, R41 ;  /* 0x0000763210297816 */ /* 0x001fe40000000029 */
[----:B------:R-:W-:Y:S02]  /*6410*/  FSEL R42, R61, RZ, P0 ;  /* 0x000000ff3d2a7208 */ /* 0x000fe40000000000 */
[----:B------:R-:W-:Y:S01]  /*6420*/  PRMT R43, R12, 0x7632, R43 ;  /* 0x000076320c2b7816 */ /* 0x000fe2000000002b */
[----:B------:R-:W-:Y:S01]  /*6430*/  IMAD.U32 R41, R41, 0x10000, RZ ;  /* 0x0001000029297824 */ /* 0x000fe200078e00ff */
[----:B------:R-:W-:Y:S01]  /*6440*/  PRMT R61, R17, 0x7632, R61 ;  /* 0x00007632113d7816 */ /* 0x000fe2000000003d */
[--C-:B------:R-:W-:Y:S01]  /*6450*/  FADD.FTZ R40, R33, -R42.reuse ;  /* 0x8000002a21287221 */ /* 0x100fe20000010000 */
[----:B------:R-:W-:Y:S01]  /*6460*/  PRMT R63, R13, 0x7632, R63 ;  /* 0x000076320d3f7816 */ /* 0x000fe2000000003f */
[----:B------:R-:W-:Y:S01]  /*6470*/  FADD.FTZ R58, R35, -R42 ;  /* 0x8000002a233a7221 */ /* 0x000fe20000010000 */
[----:B------:R-:W-:Y:S01]  /*6480*/  SHF.L.U32 R43, R43, 0x10, RZ ;  /* 0x000000102b2b7819 */ /* 0x000fe200000006ff */
[----:B------:R-:W-:Y:S01]  /*6490*/  FMUL.FTZ R40, R59, R40 ;  /* 0x000000283b287220 */ /* 0x000fe20000410000 */
[----:B------:R-:W-:Y:S01]  /*64a0*/  SHF.L.U32 R63, R63, 0x10, RZ ;  /* 0x000000103f3f7819 */ /* 0x000fe200000006ff */
[----:B------:R-:W-:-:S02]  /*64b0*/  IMAD.U32 R61, R61, 0x10000, RZ ;  /* 0x000100003d3d7824 */ /* 0x000fc400078e00ff */
[C---:B------:R-:W-:Y:S01]  /*64c0*/  FMUL.FTZ R58, R59.reuse, R58 ;  /* 0x0000003a3b3a7220 */ /* 0x040fe20000410000 */
[----:B------:R-:W-:Y:S01]  /*64d0*/  FFMA.FTZ R60, R40, R41, R43 ;  /* 0x00000029283c7223 */ /* 0x000fe2000001002b */
[--C-:B------:R-:W-:Y:S01]  /*64e0*/  FADD.FTZ R40, R32, -R42.reuse ;  /* 0x8000002a20287221 */ /* 0x100fe20000010000 */
[----:B------:R-:W-:Y:S01]  /*64f0*/  SHF.L.U32 R41, R12, 0x10, RZ ;  /* 0x000000100c297819 */ /* 0x000fe200000006ff */
[----:B------:R-:W-:Y:S01]  /*6500*/  FFMA.FTZ R61, R58, R61, R63 ;  /* 0x0000003d3a3d7223 */ /* 0x000fe2000001003f */
[----:B------:R-:W-:Y:S02]  /*6510*/  IMAD.U32 R63, R16, 0x10000, RZ ;  /* 0x00010000103f7824 */ /* 0x000fe400078e00ff */
[----:B------:R-:W-:Y:S01]  /*6520*/  FMUL.FTZ R40, R59, R40 ;  /* 0x000000283b287220 */ /* 0x000fe20000410000 */
[----:B------:R-:W-:Y:S01]  /*6530*/  FADD.FTZ R58, R34, -R42 ;  /* 0x8000002a223a7221 */ /* 0x000fe20000010000 */
[----:B------:R-:W-:Y:S02]  /*6540*/  SHF.L.U32 R43, R13, 0x10, RZ ;  /* 0x000000100d2b7819 */ /* 0x000fe400000006ff */
[----:B------:R-:W-:Y:S01]  /*6550*/  FFMA.FTZ R63, R40, R63, R41 ;  /* 0x0000003f283f7223 */ /* 0x000fe20000010029 */
[----:B------:R-:W-:-:S02]  /*6560*/  IMAD.U32 R41, R17, 0x10000, RZ ;  /* 0x0001000011297824 */ /* 0x000fc400078e00ff */
[----:B------:R-:W-:Y:S01]  /*6570*/  FMUL.FTZ R58, R59, R58 ;  /* 0x0000003a3b3a7220 */ /* 0x000fe20000410000 */
[----:B------:R-:W-:Y:S01]  /*6580*/  FADD.FTZ R40, R36, -R42 ;  /* 0x8000002a24287221 */ /* 0x000fe20000010000 */
[----:B------:R-:W-:Y:S02]  /*6590*/  SHF.L.U32 R67, R5, 0x10, RZ ;  /* 0x0000001005437819 */ /* 0x000fe400000006ff */
[----:B------:R-:W-:Y:S01]  /*65a0*/  FFMA.FTZ R62, R58, R41, R43 ;  /* 0x000000293a3e7223 */ /* 0x000fe2000001002b */
[----:B------:R-:W-:Y:S01]  /*65b0*/  SHF.L.U32 R43, R14, 0x10, RZ ;  /* 0x000000100e2b7819 */ /* 0x000fe200000006ff */
        /* <DEDUP_REMOVED lines=8> */
[--C-:B------:R-:W-:Y:S01]  /*6640*/  FADD.FTZ R40, R38, -R42.reuse ;  /* 0x8000002a26287221 */ /* 0x100fe20000010000 */
[----:B------:R-:W-:Y:S02]  /*6650*/  IMAD.U32 R41, R19, 0x10000, RZ ;  /* 0x0001000013297824 */ /* 0x000fe400078e00ff */
[----:B------:R-:W-:Y:S01]  /*6660*/  FADD.FTZ R42, R39, -R42 ;  /* 0x8000002a272a7221 */ /* 0x000fe20000010000 */
[----:B------:R-:W-:-:S03]  /*6670*/  FMUL.FTZ R40, R59, R40 ;  /* 0x000000283b287220 */ /* 0x000fc60000410000 */
[----:B------:R-:W-:Y:S01]  /*6680*/  FMUL.FTZ R42, R59, R42 ;  /* 0x0000002a3b2a7220 */ /* 0x000fe20000410000 */
[----:B------:R-:W-:Y:S02]  /*6690*/  IMAD.U32 R59, R2, 0x10000, RZ ;  /* 0x00010000023b7824 */ /* 0x000fe400078e00ff */
[----:B------:R-:W-:Y:S02]  /*66a0*/  FFMA.FTZ R43, R40, R41, R43 ;  /* 0x00000029282b7223 */ /* 0x000fe4000001002b */
[----:B------:R-:W0:Y:S01]  /*66b0*/  LDC.64 R40, c[0x0][0x428] ;  /* 0x00010a00ff287b82 */ /* 0x000e220000000a00 */
[----:B------:R-:W-:-:S05]  /*66c0*/  FFMA.FTZ R42, R42, R59, R67 ;  /* 0x0000003b2a2a7223 */ /* 0x000fca0000010043 */
[----:B------:R-:W-:Y:S02]  /*66d0*/  F2FP.BF16.F32.PACK_AB R43, R42, R43 ;  /* 0x0000002b2a2b723e */ /* 0x000fe400000010ff */
[----:B------:R-:W-:Y:S01]  /*66e0*/  F2FP.BF16.F32.PACK_AB R42, R65, R58 ;  /* 0x0000003a412a723e */ /* 0x000fe200000010ff */
[----:B0-----:R-:W-:Y:S01]  /*66f0*/  IMAD.WIDE.U32 R58, R55, 0x10, R40 ;  /* 0x00000010373a7825 */ /* 0x001fe200078e0028 */
[----:B------:R-:W-:Y:S02]  /*6700*/  F2FP.BF16.F32.PACK_AB R41, R61, R62 ;  /* 0x0000003e3d29723e */ /* 0x000fe400000010ff */
[----:B------:R-:W-:-:S05]  /*6710*/  F2FP.BF16.F32.PACK_AB R40, R60, R63 ;  /* 0x0000003f3c28723e */ /* 0x000fca00000010ff */
[----:B------:R1:W-:Y:S02]  /*6720*/  STG.E.128 desc[UR8][R58.64], R40 ;  /* 0x000000283a007986 */ /* 0x0003e4000c101d08 */
.L_x_2104:
[----:B------:R-:W-:Y:S05]  /*6730*/  BSYNC.RECONVERGENT B0 ;  /* 0x0000000000007941 */ /* 0x000fea0003800200 */
.L_x_2103:
[----:B01----:R-:W0:Y:S02]  /*6740*/  LDC.64 R40, c[0x0][0x380] ;  /* 0x0000e000ff287b82 */ /* 0x003e240000000a00 */
[----:B0-----:R-:W-:-:S05]  /*6750*/  IMAD R9, R40, 0x4, R9 ;  /* 0x0000000428097824 */ /* 0x001fca00078e0209 */
[----:B------:R-:W-:-:S13]  /*6760*/  ISETP.GE.AND P0, PT, R9, R41, PT ;  /* 0x000000290900720c */ /* 0x000fda0003f06270 */
[----:B------:R-:W-:Y:S05]  /*6770*/  @!P0 BRA `(.L_x_2105) ;  /* 0xffffffa000588947 */ /* 0x000fea000383ffff */
[----:B------:R-:W-:Y:S05]  /*6780*/  BSYNC B1 ;  /* 0x0000000000017941 */ /* 0x000fea0003800000 */
.L_x_2003:
[----:B------:R-:W-:Y:S05]  /*6790*/  EXIT ;  /* 0x000000000000794d */ /* 0x000fea0003800000 */
.L_x_2102:
        /* <DEDUP_REMOVED lines=8> */
.L_x_2107:
[----:B------:R-:W-:Y:S05]  /*6820*/  BSYNC B0 ;  /* 0x0000000000007941 */ /* 0x000fea0003800000 */
.L_x_2106:
        /* <DEDUP_REMOVED lines=9> */
.L_x_2108:
[----:B------:R-:W-:Y:S02]  /*68c0*/  IMAD.MOV.U32 R64, RZ, RZ, 0x4 ;  /* 0x00000004ff407424 */ /* 0x000fe400078e00ff */
[----:B------:R-:W-:-:S04]  /*68d0*/  IMAD.MOV.U32 R41, RZ, RZ, R60 ;  /* 0x000000ffff297224 */ /* 0x000fc800078e003c */
[----:B------:R-:W-:-:S05]  /*68e0*/  FADD.FTZ R43, R42, R41 ;  /* 0x000000292a2b7221 */ /* 0x000fca0000010000 */
[----:B------:R-:W-:-:S07]  /*68f0*/  MOV R65, R43 ;  /* 0x0000002b00417202 */ /* 0x000fce0000000f00 */
[----:B------:R-:W-:Y:S05]  /*6900*/  WARPSYNC.COLLECTIVE R62, `(.L_x_2109) ;  /* 0x000000003e087348 */ /* 0x000fea0003c00000 */
[----:B------:R0:W1:Y:S02]  /*6910*/  SHFL.BFLY P3, R60, R65, R64, R67 ;  /* 0x0c000040413c7389 */ /* 0x0000640000060043 */
[----:B01----:R-:W-:Y:S05]  /*6920*/  ENDCOLLECTIVE ;  /* 0x000000000000791b */ /* 0x003fea0003800000 */
.L_x_2109:
[----:B------:R-:W-:Y:S01]  /*6930*/  HFMA2 R64, -RZ, RZ, 0, 4.76837158203125e-07 ;  /* 0x00000008ff407431 */ /* 0x000fe200000001ff */
[----:B------:R-:W-:-:S05]  /*6940*/  MOV R58, R60 ;  /* 0x0000003c003a7202 */ /* 0x000fca0000000f00 */
[----:B------:R-:W-:-:S04]  /*6950*/  FADD.FTZ R58, R43, R58 ;  /* 0x0000003a2b3a7221 */ /* 0x000fc80000010000 */
[----:B------:R-:W-:-:S07]  /*6960*/  IMAD.MOV.U32 R65, RZ, RZ, R58 ;  /* 0x000000ffff417224 */ /* 0x000fce00078e003a */
[----:B------:R-:W-:Y:S05]  /*6970*/  WARPSYNC.COLLECTIVE R62, `(.L_x_2110) ;  /* 0x000000003e087348 */ /* 0x000fea0003c00000 */
[----:B------:R0:W1:Y:S02]  /*6980*/  SHFL.BFLY P3, R60, R65, R64, R67 ;  /* 0x0c000040413c7389 */ /* 0x0000640000060043 */
[----:B01----:R-:W-:Y:S05]  /*6990*/  ENDCOLLECTIVE ;  /* 0x000000000000791b */ /* 0x003fea0003800000 */
.L_x_2110:
        /* <DEDUP_REMOVED lines=8> */
.L_x_2111:
        /* <DEDUP_REMOVED lines=25> */
.L_x_2112:
[----:B------:R-:W-:Y:S01]  /*6bb0*/  HFMA2 R64, -RZ, RZ, 0, 1.1920928955078125e-07 ;  /* 0x00000002ff407431 */ /* 0x000fe200000001ff */
[----:B------:R-:W-:-:S05]  /*6bc0*/  MOV R43, R60 ;  /* 0x0000003c002b7202 */ /* 0x000fca0000000f00 */
[----:B------:R-:W-:-:S04]  /*6bd0*/  FADD.FTZ R43, R40, R43 ;  /* 0x0000002b282b7221 */ /* 0x000fc80000010000 */
[----:B------:R-:W-:-:S07]  /*6be0*/  IMAD.MOV.U32 R65, RZ, RZ, R43 ;  /* 0x000000ffff417224 */ /* 0x000fce00078e002b */
[----:B------:R-:W-:Y:S05]  /*6bf0*/  WARPSYNC.COLLECTIVE R62, `(.L_x_2113) ;  /* 0x000000003e087348 */ /* 0x000fea0003c00000 */
[----:B------:R0:W1:Y:S02]  /*6c00*/  SHFL.BFLY P3, R60, R65, R64, R67 ;  /* 0x0c000040413c7389 */ /* 0x0000640000060043 */
[----:B01----:R-:W-:Y:S05]  /*6c10*/  ENDCOLLECTIVE ;  /* 0x000000000000791b */ /* 0x003fea0003800000 */
.L_x_2113:
[----:B------:R-:W-:Y:S02]  /*6c20*/  IMAD.MOV.U32 R64, RZ, RZ, 0x4 ;  /* 0x00000004ff407424 */ /* 0x000fe400078e00ff */
[----:B------:R-:W-:-:S04]  /*6c30*/  IMAD.MOV.U32 R42, RZ, RZ, R60 ;  /* 0x000000ffff2a7224 */ /* 0x000fc800078e003c */
[----:B------:R-:W-:-:S05]  /*6c40*/  FADD.FTZ R42, R43, R42 ;  /* 0x0000002a2b2a7221 */ /* 0x000fca0000010000 */
[----:B------:R-:W-:-:S07]  /*6c50*/  MOV R65, R42 ;  /* 0x0000002a00417202 */ /* 0x000fce0000000f00 */
[----:B------:R-:W-:Y:S05]  /*6c60*/  WARPSYNC.COLLECTIVE R62, `(.L_x_2114) ;  /* 0x000000003e087348 */ /* 0x000fea0003c00000 */
[----:B------:R0:W1:Y:S02]  /*6c70*/  SHFL.BFLY P3, R60, R65, R64, R67 ;  /* 0x0c000040413c7389 */ /* 0x0000640000060043 */
[----:B01----:R-:W-:Y:S05]  /*6c80*/  ENDCOLLECTIVE ;  /* 0x000000000000791b */ /* 0x003fea0003800000 */
.L_x_2114:
[----:B------:R-:W-:Y:S01]  /*6c90*/  HFMA2 R64, -RZ, RZ, 0, 4.76837158203125e-07 ;  /* 0x00000008ff407431 */ /* 0x000fe200000001ff */
[----:B------:R-:W-:-:S05]  /*6ca0*/  MOV R59, R60 ;  /* 0x0000003c003b7202 */ /* 0x000fca0000000f00 */
[----:B------:R-:W-:-:S04]  /*6cb0*/  FADD.FTZ R59, R42, R59 ;  /* 0x0000003b2a3b7221 */ /* 0x000fc80000010000 */
[----:B------:R-:W-:-:S07]  /*6cc0*/  IMAD.MOV.U32 R65, RZ, RZ, R59 ;  /* 0x000000ffff417224 */ /* 0x000fce00078e003b */
[----:B------:R-:W-:Y:S05]  /*6cd0*/  WARPSYNC.COLLECTIVE R62, `(.L_x_2115) ;  /* 0x000000003e087348 */ /* 0x000fea0003c00000 */
[----:B------:R0:W1:Y:S02]  /*6ce0*/  SHFL.BFLY P3, R60, R65, R64, R67 ;  /* 0x0c000040413c7389 */ /* 0x0000640000060043 */
[----:B01----:R-:W-:Y:S05]  /*6cf0*/  ENDCOLLECTIVE ;  /* 0x000000000000791b */ /* 0x003fea0003800000 */
.L_x_2115:
[----:B------:R-:W-:Y:S02]  /*6d00*/  IMAD.MOV.U32 R64, RZ, RZ, 0x10 ;  /* 0x00000010ff407424 */ /* 0x000fe400078e00ff */
[----:B------:R-:W-:-:S04]  /*6d10*/  IMAD.MOV.U32 R58, RZ, RZ, R60 ;  /* 0x000000ffff3a7224 */ /* 0x000fc800078e003c */
[----:B------:R-:W-:-:S05]  /*6d20*/  FADD.FTZ R58, R59, R58 ;  /* 0x0000003a3b3a7221 */ /* 0x000fca0000010000 */
[----:B------:R-:W-:-:S07]  /*6d30*/  MOV R65, R58 ;  /* 0x0000003a00417202 */ /* 0x000fce0000000f00 */
[----:B------:R-:W-:Y:S05]  /*6d40*/  WARPSYNC.COLLECTIVE R62, `(.L_x_2116) ;  /* 0x000000003e087348 */ /* 0x000fea0003c00000 */
[----:B------:R0:W1:Y:S02]  /*6d50*/  SHFL.BFLY P3, R60, R65, R64, R67 ;  /* 0x0c000040413c7389 */ /* 0x0000640000060043 */
[----:B01----:R-:W-:Y:S05]  /*6d60*/  ENDCOLLECTIVE ;  /* 0x000000000000791b */ /* 0x003fea0003800000 */
.L_x_2116:
[----:B------:R-:W-:Y:S01]  /*6d70*/  MOV R63, R60 ;  /* 0x0000003c003f7202 */ /* 0x000fe20000000f00 */
[----:B------:R-:W-:Y:S06]  /*6d80*/  BRA `(.L_x_2117) ;  /* 0xfffffff400587947 */ /* 0x000fec000383ffff */
.L_x_2118:
        /* <DEDUP_REMOVED lines=15> */
.L_x_5945:


//--------------------- .text._ZN10layer_norm31ln_parallel_residual_fwd_kernelINS_13Kernel_traitsI13__nv_bfloat16S2_fS2_fjLj256ELj1ELj4ELj1ELj16ENS_18Kernel_traits_baseILj256ES2_S2_fS2_fjLj128EEEEELb1ELb1ELb1EEEvNS_9FwdParamsE --------------------------
	.section	.text._ZN10layer_norm31ln_parallel_residual_fwd_kernelINS_13Kernel_traitsI13__nv_bfloat16S2_fS2_fjLj256ELj1ELj4ELj1ELj16ENS_18Kernel_traits_baseILj256ES2_S2_fS2_fjLj128EEEEELb1ELb1ELb1EEEvNS_9FwdParamsE,"ax",@progbits
	.align	128
        .global         _ZN10layer_norm31ln_parallel_residual_fwd_kernelINS_13Kernel_traitsI13__nv_bfloat16S2_fS2_fjLj256ELj1ELj4ELj1ELj16ENS_18Kernel_traits_baseILj256ES2_S2_fS2_fjLj128EEEEELb1ELb1ELb1EEEvNS_9FwdParamsE
        .type           _ZN10layer_norm31ln_parallel_residual_fwd_kernelINS_13Kernel_traitsI13__nv_bfloat16S2_fS2_fjLj256ELj1ELj4ELj1ELj16ENS_18Kernel_traits_baseILj256ES2_S2_fS2_fjLj128EEEEELb1ELb1ELb1EEEvNS_9FwdParamsE,@function
        .size           _ZN10layer_norm31ln_parallel_residual_fwd_kernelINS_13Kernel_traitsI13__nv_bfloat16S2_fS2_fjLj256ELj1ELj4ELj1ELj16ENS_18Kernel_traits_baseILj256ES2_S2_fS2_fjLj128EEEEELb1ELb1ELb1EEEvNS_9FwdParamsE,(.L_x_5946 - _ZN10layer_norm31ln_parallel_residual_fwd_kernelINS_13Kernel_traitsI13__nv_bfloat16S2_fS2_fjLj256ELj1ELj4ELj1ELj16ENS_18Kernel_traits_baseILj256ES2_S2_fS2_fjLj128EEEEELb1ELb1ELb1EEEvNS_9FwdParamsE)
        .other          _ZN10layer_norm31ln_parallel_residual_fwd_kernelINS_13Kernel_traitsI13__nv_bfloat16S2_fS2_fjLj256ELj1ELj4ELj1ELj16ENS_18Kernel_traits_baseILj256ES2_S2_fS2_fjLj128EEEEELb1ELb1ELb1EEEvNS_9FwdParamsE,@"STO_CUDA_ENTRY STV_DEFAULT"
_ZN10layer_norm31ln_parallel_residual_fwd_kernelINS_13Kernel_traitsI13__nv_bfloat16S2_fS2_fjLj256ELj1ELj4ELj1ELj16ENS_18Kernel_traits_baseILj256ES2_S2_fS2_fjLj128EEEEELb1ELb1ELb1EEEvNS_9FwdParamsE:
.text._ZN10layer_norm31ln_parallel_residual_fwd_kernelINS_13Kernel_traitsI13__nv_bfloat16S2_fS2_fjLj256ELj1ELj4ELj1ELj16ENS_18Kernel_traits_baseILj256ES2_S2_fS2_fjLj128EEEEELb1ELb1ELb1EEEvNS_9FwdParamsE:
        /* <DEDUP_REMOVED lines=10> */
[----:B--2---:R-:W-:Y:S01]  /*00a0*/  ISETP.NE.AND P1, PT, RZ, UR4, PT ;  /* 0x00000004ff007c0c */ /* 0x004fe2000bf25270 */
[----:B---3--:R-:W-:-:S03]  /*00b0*/  IMAD.U32 R2, RZ, RZ, UR6 ;  /* 0x00000006ff027e24 */ /* 0x008fc6000f8e00ff */
        /* <DEDUP_REMOVED lines=26> */
[----:B------:R-:W-:Y:S02]  /*0260*/  UIADD3 UR17, UPT, UPT, UR6, -0x255992d5, URZ ;  /* 0xdaa66d2b06117890 */ /* 0x000fe4000fffe0ff */
[----:B------:R-:W-:Y:S02]  /*0270*/  UIADD3 UR18, UPT, UPT, UR7, 0x32370b8f, URZ ;  /* 0x32370b8f07127890 */ /* 0x000fe4000fffe0ff */
[----:B------:R-:W-:Y:S02]  /*0280*/  UIADD3 UR19, UPT, UPT, UR6, 0x78dde6e4, URZ ;  /* 0x78dde6e406137890 */ /* 0x000fe4000fffe0ff */
[----:B------:R-:W-:Y:S01]  /*0290*/  UIADD3 UR20, UPT, UPT, UR7, -0x126145ec, URZ ;  /* 0xed9eba1407147890 */ /* 0x000fe2000fffe0ff */
[----:B0-----:R-:W-:Y:S01]  /*02a0*/  IMAD.WIDE.U32 R12, R33, 0x10, R12 ;  /* 0x00000010210c7825 */ /* 0x001fe200078e000c */
[----:B------:R-:W-:-:S02]  /*02b0*/  UIADD3 UR21, UPT, UPT, UR6, 0x1715609d, URZ ;  /* 0x1715609d06157890 */ /* 0x000fc4000fffe0ff */
[----:B------:R-:W-:Y:S02]  /*02c0*/  UIADD3 UR22, UPT, UPT, UR7, -0x56f99767, URZ ;  /* 0xa906689907167890 */ /* 0x000fe4000fffe0ff */
[----:B------:R-:W-:Y:S01]  /*02d0*/  UIADD3 UR23, UPT, UPT, UR6, -0x4ab325aa, URZ ;  /* 0xb54cda5606177890 */ /* 0x000fe2000fffe0ff */
[----:B------:R-:W2:Y:S01]  /*02e0*/  LDG.E.128 R12, desc[UR8][R12.64] ;  /* 0x000000080c0c7981 */ /* 0x000ea2000c1e1d00 */
[----:B------:R-:W-:Y:S01]  /*02f0*/  UIADD3 UR24, UPT, UPT, UR7, 0x646e171e, URZ ;  /* 0x646e171e07187890 */ /* 0x000fe2000fffe0ff */
[----:B-1---5:R-:W-:Y:S01]  /*0300*/  @P1 IADD3 R16, P0, PT, R8, R3, RZ ;  /* 0x0000000308101210 */ /* 0x022fe20007f1e0ff */
[C---:B------:R-:W-:Y:S01]  /*0310*/  IMAD.HI.U32 R3, R32.reuse, -0x326172a9, RZ ;  /* 0xcd9e8d5720037827 */ /* 0x040fe200078e00ff */
[----:B------:R-:W0:Y:S01]  /*0320*/  LDCU.64 UR4, c[0x0][0x398] ;  /* 0x00007300ff0477ac */ /* 0x000e220008000a00 */
[----:B------:R-:W-:Y:S02]  /*0330*/  PRMT R36, R7, 0x7632, R36 ;  /* 0x0000763207247816 */ /* 0x000fe40000000024 */
[----:B------:R-:W-:Y:S01]  /*0340*/  HFMA2 R35, -RZ, RZ, 0, 0 ;  /* 0x00000000ff237431 */ /* 0x000fe200000001ff */
[----:B------:R-:W-:Y:S01]  /*0350*/  @P1 IADD3.X R17, PT, PT, RZ, R9, RZ, P0, !PT ;  /* 0x00000009ff111210 */ /* 0x000fe200007fe4ff */
[----:B------:R-:W-:Y:S01]  /*0360*/  IMAD R9, R32, -0x326172a9, RZ ;  /* 0xcd9e8d5720097824 */ /* 0x000fe200078e02ff */
[----:B------:R-:W-:Y:S01]  /*0370*/  UIADD3 UR25, UPT, UPT, UR6, 0x5384540f, URZ ;  /* 0x5384540f06197890 */ /* 0x000fe2000fffe0ff */
[----:B------:R-:W-:Y:S01]  /*0380*/  PRMT R38, R5, 0x7632, R38 ;  /* 0x0000763205267816 */ /* 0x000fe20000000026 */
[----:B------:R-:W-:Y:S01]  /*0390*/  UIADD3 UR26, UPT, UPT, UR7, 0x1fd5c5a3, URZ ;  /* 0x1fd5c5a3071a7890 */ /* 0x000fe2000fffe0ff */
[--C-:B------:R-:W-:Y:S01]  /*03a0*/  SHF.R.U64 R11, R16, 0x2, R17.reuse ;  /* 0x00000002100b7819 */ /* 0x100fe20000001211 */
[----:B------:R-:W-:Y:S01]  /*03b0*/  UIADD3 UR27, UPT, UPT, UR6, -0xe443238, URZ ;  /* 0xf1bbcdc8061b7890 */ /* 0x000fe2000fffe0ff */
[----:B------:R-:W-:Y:S01]  /*03c0*/  SHF.R.U32.HI R10, RZ, 0x2, R17 ;  /* 0x00000002ff0a7819 */ /* 0x000fe20000011611 */
[----:B------:R-:W-:Y:S01]  /*03d0*/  UIADD3 UR28, UPT, UPT, UR7, -0x24c28bd8, URZ ;  /* 0xdb3d7428071c7890 */ /* 0x000fe2000fffe0ff */
[----:B------:R-:W-:Y:S01]  /*03e0*/  PRMT R37, R6, 0x7632, R37 ;  /* 0x0000763206257816 */ /* 0x000fe20000000025 */
[C---:B------:R-:W-:Y:S01]  /*03f0*/  IMAD.HI.U32 R0, R11.reuse, -0x2daee0ad, RZ ;  /* 0xd2511f530b007827 */ /* 0x040fe200078e00ff */
[----:B------:R-:W-:Y:S01]  /*0400*/  LOP3.LUT R3, R10, UR6, R3, 0x96, !PT ;  /* 0x000000060a037c12 */ /* 0x000fe2000f8e9603 */
[----:B------:R-:W-:Y:S01]  /*0410*/  UIADD3 UR29, UPT, UPT, UR6, -0x700cb87f, URZ ;  /* 0x8ff34781061d7890 */ /* 0x000fe2000fffe0ff */
[----:B------:R-:W-:Y:S01]  /*0420*/  PRMT R39, R4, 0x7632, R39 ;  /* 0x0000763204277816 */ /* 0x000fe20000000027 */
[----:B------:R-:W-:Y:S01]  /*0430*/  IMAD R17, R11, -0x2daee0ad, RZ ;  /* 0xd2511f530b117824 */ /* 0x000fe200078e02ff */
[----:B------:R-:W-:Y:S01]  /*0440*/  LOP3.LUT R0, R0, UR7, RZ, 0x3c, !PT ;  /* 0x0000000700007c12 */ /* 0x000fe2000f8e3cff */
[----:B------:R-:W-:Y:S01]  /*0450*/  IMAD.HI.U32 R8, R3, -0x2daee0ad, RZ ;  /* 0xd2511f5303087827 */ /* 0x000fe200078e00ff */
[----:B0-----:R-:W-:Y:S01]  /*0460*/  UISETP.NE.U32.AND UP0, UPT, UR4, URZ, UPT ;  /* 0x000000ff0400728c */ /* 0x001fe2000bf05070 */
[----:B------:R-:W-:Y:S01]  /*0470*/  BSSY B0, `(.L_x_2119) ;  /* 0x0000642000007945 */ /* 0x000fe20003800000 */
        /* <DEDUP_REMOVED lines=9> */
[----:B------:R-:W-:Y:S01]  /*0510*/  LOP3.LUT R47, R16, 0x3, RZ, 0xc0, !PT ;  /* 0x00000003102f7812 */ /* 0x000fe200078ec0ff */
[----:B------:R-:W1:Y:S01]  /*0520*/  LDCU UR5, c[0x0][0x388] ;  /* 0x00007100ff0577ac */ /* 0x000e620008000800 */
[----:B------:R-:W-:Y:S01]  /*0530*/  SHF.L.U32 R38, R38, 0x10, RZ ;  /* 0x0000001026267819 */ /* 0x000fe200000006ff */
[----:B------:R-:W-:Y:S01]  /*0540*/  IMAD.HI.U32 R3, R2, -0x2daee0ad, RZ ;  /* 0xd2511f5302037827 */ /* 0x000fe200078e00ff */
[----:B------:R-:W-:Y:S01]  /*0550*/  LOP3.LUT R0, R9, UR15, R0, 0x96, !PT ;  /* 0x0000000f09007c12 */ /* 0x000fe2000f8e9600 */
[----:B------:R-:W3:Y:S01]  /*0560*/  LDCU UR12, c[0x0][0x448] ;  /* 0x00008900ff0c77ac */ /* 0x000ee20008000800 */
[----:B------:R-:W-:Y:S01]  /*0570*/  PLOP3.LUT P0, PT, PT, PT, UP0, 0x80, 0x8 ;  /* 0x000000000008781c */ /* 0x000fe20003f0f008 */
[----:B------:R-:W-:Y:S01]  /*0580*/  IMAD R9, R8, -0x326172a9, RZ ;  /* 0xcd9e8d5708097824 */ /* 0x000fe200078e02ff */
[----:B------:R-:W-:Y:S01]  /*0590*/  LOP3.LUT R3, R18, UR16, R3, 0x96, !PT ;  /* 0x0000001012037c12 */ /* 0x000fe2000f8e9603 */
[----:B------:R-:W-:Y:S01]  /*05a0*/  IMAD R18, R2, -0x2daee0ad, RZ ;  /* 0xd2511f5302127824 */ /* 0x000fe200078e02ff */
[----:B------:R-:W4:Y:S01]  /*05b0*/  LDCU.64 UR32, c[0x0][0x398] ;  /* 0x00007300ff2077ac */ /* 0x000f220008000a00 */
        /* <DEDUP_REMOVED lines=37> */
[----:B------:R-:W-:Y:S01]  /*0810*/  IMAD.U32 R9, R7, 0x10000, RZ ;  /* 0x0001000007097824 */ /* 0x000fe200078e00ff */
[----:B------:R-:W-:Y:S01]  /*0820*/  SHF.L.U32 R7, R5, 0x10, RZ ;  /* 0x0000001005077819 */ /* 0x000fe200000006ff */
        /* <DEDUP_REMOVED lines=8> */
[----:B------:R-:W-:Y:S02]  /*08b0*/  IMAD.U32 R37, R37, 0x10000, RZ ;  /* 0x0001000025257824 */ /* 0x000fe400078e00ff */
[----:B------:R-:W-:Y:S02]  /*08c0*/  IMAD.U32 R39, R39, 0x10000, RZ ;  /* 0x0001000027277824 */ /* 0x000fe400078e00ff */
[----:B------:R-:W-:-:S02]  /*08d0*/  IMAD R46, R46, -0x2daee0ad, RZ ;  /* 0xd2511f532e2e7824 */ /* 0x000fc400078e02ff */
        /* <DEDUP_REMOVED lines=8> */
[----:B------:R-:W-:Y:S01]  /*0960*/  IMAD.U32 R40, R40, 0x10000, RZ ;  /* 0x0001000028287824 */ /* 0x000fe200078e00ff */
[----:B------:R-:W-:Y:S01]  /*0970*/  SHF.L.U32 R3, R13, 0x10, RZ ;  /* 0x000000100d037819 */ /* 0x000fe200000006ff */
[----:B------:R-:W-:Y:S01]  /*0980*/  IMAD.U32 R42, R42, 0x10000, RZ ;  /* 0x000100002a2a7824 */ /* 0x000fe200078e00ff */
[----:B------:R-:W-:Y:S01]  /*0990*/  SHF.L.U32 R41, R41, 0x10, RZ ;  /* 0x0000001029297819 */ /* 0x000fe200000006ff */
[----:B-1-34-:R-:W-:-:S07]  /*09a0*/  IMAD.U32 R43, R43, 0x10000, RZ ;  /* 0x000100002b2b7824 */ /* 0x01afce00078e00ff */
.L_x_2226:
        /* <DEDUP_REMOVED lines=18> */
[----:B------:R-:W-:Y:S01]  /*0ad0*/  MOV R60, 0x2 ;  /* 0x00000002003c7802 */ /* 0x000fe20000000f00 */
[----:B------:R-:W-:-:S10]  /*0ae0*/  IMAD.MOV.U32 R57, RZ, RZ, R45 ;  /* 0x000000ffff397224 */ /* 0x000fd400078e002d */
        /* <DEDUP_REMOVED lines=9> */
.L_x_2122:
        /* <DEDUP_REMOVED lines=13> */
.L_x_2124:
[----:B------:R-:W-:Y:S05]  /*0c50*/  BSYNC.RECONVERGENT B2 ;  /* 0x0000000000027941 */ /* 0x000fea0003800200 */
.L_x_2123:
        /* <DEDUP_REMOVED lines=43> */
.L_x_2121:
[----:B------:R-:W-:Y:S05]  /*0f10*/  BSYNC.RECONVERGENT B1 ;  /* 0x0000000000017941 */ /* 0x000fea0003800200 */
.L_x_2120:
[----:B------:R-:W0:Y:S01]  /*0f20*/  LDC R58, c[0x0][0x408] ;  /* 0x00010200ff3a7b82 */ /* 0x000e220000000800 */
[----:B------:R-:W-:Y:S01]  /*0f30*/  I2FP.F32.U32 R12, R57 ;  /* 0x00000039000c7245 */ /* 0x000fe20000201000 */
[----:B------:R-:W-:Y:S01]  /*0f40*/  IMAD.MOV.U32 R57, RZ, RZ, 0x2f800000 ;  /* 0x2f800000ff397424 */ /* 0x000fe200078e00ff */
[C---:B-----5:R-:W-:Y:S01]  /*0f50*/  SHF.L.U32 R13, R28.reuse, 0x10, RZ ;  /* 0x000000101c0d7819 */ /* 0x060fe200000006ff */
[----:B------:R-:W-:Y:S01]  /*0f60*/  BSSY.RECONVERGENT B1, `(.L_x_2125) ;  /* 0x0000062000017945 */ /* 0x000fe20003800200 */
        /* <DEDUP_REMOVED lines=24> */
.L_x_2129:
        /* <DEDUP_REMOVED lines=13> */
.L_x_2131:
[----:B------:R-:W-:Y:S05]  /*11c0*/  BSYNC.RECONVERGENT B3 ;  /* 0x0000000000037941 */ /* 0x000fea0003800200 */
.L_x_2130:
        /* <DEDUP_REMOVED lines=43> */
.L_x_2128:
[----:B------:R-:W-:Y:S05]  /*1480*/  BSYNC.RECONVERGENT B2 ;  /* 0x0000000000027941 */ /* 0x000fea0003800200 */
.L_x_2127:
        /* <DEDUP_REMOVED lines=11> */
.L_x_2126:
[----:B------:R-:W-:Y:S01]  /*1540*/  @P1 FADD.FTZ R47, R20, R47 ;  /* 0x0000002f142f1221 */ /* 0x000fe20000010000 */
[----:B------:R-:W-:Y:S01]  /*1550*/  IMAD.MOV.U32 R13, RZ, RZ, R46 ;  /* 0x000000ffff0d7224 */ /* 0x000fe200078e002e */
[----:B------:R-:W-:Y:S02]  /*1560*/  MOV R14, R60 ;  /* 0x0000003c000e7202 */ /* 0x000fe40000000f00 */
[----:B------:R-:W-:-:S07]  /*1570*/  IMAD.MOV.U32 R12, RZ, RZ, R47 ;  /* 0x000000ffff0c7224 */ /* 0x000fce00078e002f */
.L_x_2132:
[----:B------:R-:W-:Y:S05]  /*1580*/  BSYNC.RECONVERGENT B1 ;  /* 0x0000000000017941 */ /* 0x000fea0003800200 */
.L_x_2125:
        /* <DEDUP_REMOVED lines=13> */
.L_x_2135:
        /* <DEDUP_REMOVED lines=13> */
.L_x_2137:
[----:B------:R-:W-:Y:S05]  /*1730*/  BSYNC.RECONVERGENT B2 ;  /* 0x0000000000027941 */ /* 0x000fea0003800200 */
.L_x_2136:
        /* <DEDUP_REMOVED lines=37> */
[----:B------:R-:W-:-:S03]  /*1990*/  MOV R45, R46 ;  /* 0x0000002e002d7202 */ /* 0x000fc60000000f00 */
[----:B------:R-:W-:Y:S01]  /*19a0*/  HFMA2 R46, -RZ, RZ, 0, 0 ;  /* 0x00000000ff2e7431 */ /* 0x000fe200000001ff */
[----:B------:R-:W-:Y:S02]  /*19b0*/  LOP3.LUT R5, R62, UR29, R47, 0x96, !PT ;  /* 0x0000001d3e057c12 */ /* 0x000fe4000f8e962f */
[----:B------:R-:W-:Y:S01]  /*19c0*/  LOP3.LUT R44, R44, UR30, R15, 0x96, !PT ;  /* 0x0000001e2c2c7c12 */ /* 0x000fe2000f8e960f */
[----:B------:R-:W-:Y:S02]  /*19d0*/  IMAD.MOV.U32 R15, RZ, RZ, R13 ;  /* 0x000000ffff0f7224 */ /* 0x000fe400078e000d */
[----:B------:R-:W-:-:S07]  /*19e0*/  IMAD.MOV.U32 R13, RZ, RZ, R14 ;  /* 0x000000ffff0d7224 */ /* 0x000fce00078e000e */
.L_x_2134:
[----:B------:R-:W-:Y:S05]  /*19f0*/  BSYNC.RECONVERGENT B1 ;  /* 0x0000000000017941 */ /* 0x000fea0003800200 */
.L_x_2133:
        /* <DEDUP_REMOVED lines=25> */
.L_x_2142:
        /* <DEDUP_REMOVED lines=13> */
.L_x_2144:
[----:B------:R-:W-:Y:S05]  /*1c60*/  BSYNC.RECONVERGENT B3 ;  /* 0x0000000000037941 */ /* 0x000fea0003800200 */
.L_x_2143:
        /* <DEDUP_REMOVED lines=42> */
.L_x_2141:
[----:B------:R-:W-:Y:S05]  /*1f10*/  BSYNC.RECONVERGENT B2 ;  /* 0x0000000000027941 */ /* 0x000fea0003800200 */
.L_x_2140:
        /* <DEDUP_REMOVED lines=12> */
.L_x_2139:
[----:B------:R-:W-:Y:S01]  /*1fe0*/  @P1 FADD.FTZ R28, R21, R28 ;  /* 0x0000001c151c1221 */ /* 0x000fe20000010000 */
[----:B------:R-:W-:Y:S01]  /*1ff0*/  IMAD.MOV.U32 R14, RZ, RZ, R13 ;  /* 0x000000ffff0e7224 */ /* 0x000fe200078e000d */
[----:B------:R-:W-:Y:S02]  /*2000*/  MOV R15, R46 ;  /* 0x0000002e000f7202 */ /* 0x000fe40000000f00 */
[----:B------:R-:W-:-:S07]  /*2010*/  IMAD.MOV.U32 R13, RZ, RZ, R28 ;  /* 0x000000ffff0d7224 */ /* 0x000fce00078e001c */
.L_x_2145:
[----:B------:R-:W-:Y:S05]  /*2020*/  BSYNC.RECONVERGENT B1 ;  /* 0x0000000000017941 */ /* 0x000fea0003800200 */
.L_x_2138:
        /* <DEDUP_REMOVED lines=13> */
.L_x_2148:
        /* <DEDUP_REMOVED lines=13> */
.L_x_2150:
[----:B------:R-:W-:Y:S05]  /*21d0*/  BSYNC.RECONVERGENT B2 ;  /* 0x0000000000027941 */ /* 0x000fea0003800200 */
.L_x_2149:
        /* <DEDUP_REMOVED lines=43> */
.L_x_2147:
[----:B------:R-:W-:Y:S05]  /*2490*/  BSYNC.RECONVERGENT B1 ;  /* 0x0000000000017941 */ /* 0x000fea0003800200 */
.L_x_2146:
[----:B------:R-:W-:Y:S01]  /*24a0*/  I2FP.F32.U32 R28, R28 ;  /* 0x0000001c001c7245 */ /* 0x000fe20000201000 */
[----:B------:R-:W-:Y:S01]  /*24b0*/  IMAD.U32 R15, R29, 0x10000, RZ ;  /* 0x000100001d0f7824 */ /* 0x000fe200078e00ff */
[----:B------:R-:W-:Y:S03]  /*24c0*/  BSSY.RECONVERGENT B1, `(.L_x_2151) ;  /* 0x0000060000017945 */ /* 0x000fe60003800200 */
[----:B------:R-:W-:Y:S01]  /*24d0*/  FFMA.FTZ R28, R28, R57, 1.1641532182693481445e-10 ;  /* 0x2f0000001c1c7423 */ /* 0x000fe20000010039 */
[----:B------:R-:W-:Y:S01]  /*24e0*/  FMUL.FTZ R62, R15, R58 ;  /* 0x0000003a0f3e7220 */ /* 0x000fe20000410000 */
[----:B------:R-:W-:-:S03]  /*24f0*/  PRMT R15, R29, 0x7632, R15 ;  /* 0x000076321d0f7816 */ /* 0x000fc6000000000f */
        /* <DEDUP_REMOVED lines=20> */
.L_x_2155:
        /* <DEDUP_REMOVED lines=11> */
[----:B------:R-:W-:-:S04]  /*26f0*/  @P3 IADD3 R5, PT, PT, R35, RZ, RZ ;  /* 0x000000ff23053210 */ /* 0x000fc80007ffe0ff */
[----:B------:R-:W-:-:S07]  /*2700*/  @!P2 MOV R35, R5 ;  /* 0x000000050023a202 */ /* 0x000fce0000000f00 */
.L_x_2157:
[----:B------:R-:W-:Y:S05]  /*2710*/  BSYNC.RECONVERGENT B3 ;  /* 0x0000000000037941 */ /* 0x000fea0003800200 */
.L_x_2156:
        /* <DEDUP_REMOVED lines=42> */
.L_x_2154:
[----:B------:R-:W-:Y:S05]  /*29c0*/  BSYNC.RECONVERGENT B2 ;  /* 0x0000000000027941 */ /* 0x000fea0003800200 */
.L_x_2153:
        /* <DEDUP_REMOVED lines=11> */
.L_x_2152:
[----:B------:R-:W-:Y:S01]  /*2a80*/  @P1 FADD.FTZ R62, R22, R62 ;  /* 0x0000003e163e1221 */ /* 0x000fe20000010000 */
[----:B------:R-:W-:Y:S01]  /*2a90*/  MOV R66, R14 ;  /* 0x0000000e00427202 */ /* 0x000fe20000000f00 */
[----:B------:R-:W-:-:S03]  /*2aa0*/  IMAD.MOV.U32 R28, RZ, RZ, R46 ;  /* 0x000000ffff1c7224 */ /* 0x000fc600078e002e */
[----:B------:R-:W-:-:S07]  /*2ab0*/  MOV R14, R62 ;  /* 0x0000003e000e7202 */ /* 0x000fce0000000f00 */
.L_x_2158:
[----:B------:R-:W-:Y:S05]  /*2ac0*/  BSYNC.RECONVERGENT B1 ;  /* 0x0000000000017941 */ /* 0x000fea0003800200 */
.L_x_2151:
        /* <DEDUP_REMOVED lines=13> */
.L_x_2161:
        /* <DEDUP_REMOVED lines=13> */
.L_x_2163:
[----:B------:R-:W-:Y:S05]  /*2c70*/  BSYNC.RECONVERGENT B2 ;  /* 0x0000000000027941 */ /* 0x000fea0003800200 */
.L_x_2162:
        /* <DEDUP_REMOVED lines=43> */
.L_x_2160:
[----:B------:R-:W-:Y:S05]  /*2f30*/  BSYNC.RECONVERGENT B1 ;  /* 0x0000000000017941 */ /* 0x000fea0003800200 */
.L_x_2159:
        /* <DEDUP_REMOVED lines=25> */
.L_x_2168:
        /* <DEDUP_REMOVED lines=13> */
.L_x_2170:
[----:B------:R-:W-:Y:S05]  /*31a0*/  BSYNC.RECONVERGENT B3 ;  /* 0x0000000000037941 */ /* 0x000fea0003800200 */
.L_x_2169:
        /* <DEDUP_REMOVED lines=42> */
.L_x_2167:
[----:B------:R-:W-:Y:S05]  /*3450*/  BSYNC.RECONVERGENT B2 ;  /* 0x0000000000027941 */ /* 0x000fea0003800200 */
.L_x_2166:
        /* <DEDUP_REMOVED lines=12> */
.L_x_2165:
[----:B------:R-:W-:Y:S01]  /*3520*/  @P1 FADD.FTZ R15, R23, R15 ;  /* 0x0000000f170f1221 */ /* 0x000fe20000010000 */
[----:B------:R-:W-:Y:S01]  /*3530*/  MOV R64, R66 ;  /* 0x0000004200407202 */ /* 0x000fe20000000f00 */
[----:B------:R-:W-:-:S07]  /*3540*/  IMAD.MOV.U32 R28, RZ, RZ, R29 ;  /* 0x000000ffff1c7224 */ /* 0x000fce00078e001d */
.L_x_2171:
[----:B------:R-:W-:Y:S05]  /*3550*/  BSYNC.RECONVERGENT B1 ;  /* 0x0000000000017941 */ /* 0x000fea0003800200 */
.L_x_2164:
        /* <DEDUP_REMOVED lines=13> */
.L_x_2174:
        /* <DEDUP_REMOVED lines=13> */
.L_x_2176:
[----:B------:R-:W-:Y:S05]  /*3700*/  BSYNC.RECONVERGENT B2 ;  /* 0x0000000000027941 */ /* 0x000fea0003800200 */
.L_x_2175:
        /* <DEDUP_REMOVED lines=43> */
.L_x_2173:
[----:B------:R-:W-:Y:S05]  /*39c0*/  BSYNC.RECONVERGENT B1 ;  /* 0x0000000000017941 */ /* 0x000fea0003800200 */
.L_x_2172:
        /* <DEDUP_REMOVED lines=25> */
.L_x_2181:
        /* <DEDUP_REMOVED lines=13> */
.L_x_2183:
[----:B------:R-:W-:Y:S05]  /*3c30*/  BSYNC.RECONVERGENT B3 ;  /* 0x0000000000037941 */ /* 0x000fea0003800200 */
.L_x_2182:
        /* <DEDUP_REMOVED lines=40> */
[----:B------:R-:W-:Y:S01]  /*3ec0*/  LOP3.LUT R44, R44, UR30, R29, 0x96, !PT ;  /* 0x0000001e2c2c7c12 */ /* 0x000fe2000f8e961d */
[----:B------:R-:W-:Y:S01]  /*3ed0*/  IMAD.MOV.U32 R29, RZ, RZ, R28 ;  /* 0x000000ffff1d7224 */ /* 0x000fe200078e001c */
[----:B------:R-:W-:-:S07]  /*3ee0*/  MOV R28, R64 ;  /* 0x00000040001c7202 */ /* 0x000fce0000000f00 */
.L_x_2180:
[----:B------:R-:W-:Y:S05]  /*3ef0*/  BSYNC.RECONVERGENT B2 ;  /* 0x0000000000027941 */ /* 0x000fea0003800200 */
.L_x_2179:
        /* <DEDUP_REMOVED lines=11> */
.L_x_2178:
[----:B------:R-:W-:Y:S01]  /*3fb0*/  @P1 FADD.FTZ R65, R16, R65 ;  /* 0x0000004110411221 */ /* 0x000fe20000010000 */
[----:B------:R-:W-:Y:S01]  /*3fc0*/  MOV R29, R64 ;  /* 0x00000040001d7202 */ /* 0x000fe20000000f00 */
[----:B------:R-:W-:-:S03]  /*3fd0*/  IMAD.MOV.U32 R47, RZ, RZ, R46 ;  /* 0x000000ffff2f7224 */ /* 0x000fc600078e002e */
[----:B------:R-:W-:-:S07]  /*3fe0*/  MOV R28, R65 ;  /* 0x00000041001c7202 */ /* 0x000fce0000000f00 */
.L_x_2184:
[----:B------:R-:W-:Y:S05]  /*3ff0*/  BSYNC.RECONVERGENT B1 ;  /* 0x0000000000017941 */ /* 0x000fea0003800200 */
.L_x_2177:
        /* <DEDUP_REMOVED lines=13> */
.L_x_2187:
        /* <DEDUP_REMOVED lines=13> */
.L_x_2189:
[----:B------:R-:W-:Y:S05]  /*41a0*/  BSYNC.RECONVERGENT B2 ;  /* 0x0000000000027941 */ /* 0x000fea0003800200 */
.L_x_2188:
        /* <DEDUP_REMOVED lines=43> */
.L_x_2186:
[----:B------:R-:W-:Y:S05]  /*4460*/  BSYNC.RECONVERGENT B1 ;  /* 0x0000000000017941 */ /* 0x000fea0003800200 */
.L_x_2185:
        /* <DEDUP_REMOVED lines=24> */
.L_x_2194:
        /* <DEDUP_REMOVED lines=13> */
.L_x_2196:
[----:B------:R-:W-:Y:S05]  /*46c0*/  BSYNC.RECONVERGENT B3 ;  /* 0x0000000000037941 */ /* 0x000fea0003800200 */
.L_x_2195:
        /* <DEDUP_REMOVED lines=42> */
.L_x_2193:
[----:B------:R-:W-:Y:S05]  /*4970*/  BSYNC.RECONVERGENT B2 ;  /* 0x0000000000027941 */ /* 0x000fea0003800200 */
.L_x_2192:
        /* <DEDUP_REMOVED lines=12> */
.L_x_2191:
[----:B------:R-:W-:Y:S01]  /*4a40*/  @P1 FADD.FTZ R30, R17, R30 ;  /* 0x0000001e111e1221 */ /* 0x000fe20000010000 */
[----:B------:R-:W-:Y:S01]  /*4a50*/  MOV R46, R29 ;  /* 0x0000001d002e7202 */ /* 0x000fe20000000f00 */
[----:B------:R-:W-:-:S03]  /*4a60*/  IMAD.MOV.U32 R47, RZ, RZ, R64 ;  /* 0x000000ffff2f7224 */ /* 0x000fc600078e0040 */
[----:B------:R-:W-:-:S07]  /*4a70*/  MOV R29, R30 ;  /* 0x0000001e001d7202 */ /* 0x000fce0000000f00 */
.L_x_2197:
[----:B------:R-:W-:Y:S05]  /*4a80*/  BSYNC.RECONVERGENT B1 ;  /* 0x0000000000017941 */ /* 0x000fea0003800200 */
.L_x_2190:
        /* <DEDUP_REMOVED lines=13> */
.L_x_2200:
        /* <DEDUP_REMOVED lines=13> */
.L_x_2202:
[----:B------:R-:W-:Y:S05]  /*4c30*/  BSYNC.RECONVERGENT B2 ;  /* 0x0000000000027941 */ /* 0x000fea0003800200 */
.L_x_2201:
        /* <DEDUP_REMOVED lines=43> */
.L_x_2199:
[----:B------:R-:W-:Y:S05]  /*4ef0*/  BSYNC.RECONVERGENT B1 ;  /* 0x0000000000017941 */ /* 0x000fea0003800200 */
.L_x_2198:
        /* <DEDUP_REMOVED lines=25> */
.L_x_2207:
        /* <DEDUP_REMOVED lines=13> */
.L_x_2209:
[----:B------:R-:W-:Y:S05]  /*5160*/  BSYNC.RECONVERGENT B3 ;  /* 0x0000000000037941 */ /* 0x000fea0003800200 */
.L_x_2208:
        /* <DEDUP_REMOVED lines=41> */
[----:B------:R-:W-:Y:S02]  /*5400*/  LOP3.LUT R44, R44, UR30, R31, 0x96, !PT ;  /* 0x0000001e2c2c7c12 */ /* 0x000fe4000f8e961f */
[----:B------:R-:W-:-:S07]  /*5410*/  MOV R31, R30 ;  /* 0x0000001e001f7202 */ /* 0x000fce0000000f00 */
.L_x_2206:
[----:B------:R-:W-:Y:S05]  /*5420*/  BSYNC.RECONVERGENT B2 ;  /* 0x0000000000027941 */ /* 0x000fea0003800200 */
.L_x_2205:
        /* <DEDUP_REMOVED lines=11> */
.L_x_2204:
[----:B------:R-:W-:Y:S01]  /*54e0*/  @P1 FADD.FTZ R47, R18, R47 ;  /* 0x0000002f122f1221 */ /* 0x000fe20000010000 */
[----:B------:R-:W-:Y:S01]  /*54f0*/  MOV R64, R30 ;  /* 0x0000001e00407202 */ /* 0x000fe20000000f00 */
[----:B------:R-:W-:Y:S02]  /*5500*/  IMAD.MOV.U32 R31, RZ, RZ, R46 ;  /* 0x000000ffff1f7224 */ /* 0x000fe400078e002e */
[----:B------:R-:W-:-:S07]  /*5510*/  IMAD.MOV.U32 R30, RZ, RZ, R47 ;  /* 0x000000ffff1e7224 */ /* 0x000fce00078e002f */
.L_x_2210:
[----:B------:R-:W-:Y:S05]  /*5520*/  BSYNC.RECONVERGENT B1 ;  /* 0x0000000000017941 */ /* 0x000fea0003800200 */
.L_x_2203:
        /* <DEDUP_REMOVED lines=13> */
.L_x_2213:
        /* <DEDUP_REMOVED lines=13> */
.L_x_2215:
[----:B------:R-:W-:Y:S05]  /*56d0*/  BSYNC.RECONVERGENT B2 ;  /* 0x0000000000027941 */ /* 0x000fea0003800200 */
.L_x_2214:
        /* <DEDUP_REMOVED lines=38> */
[----:B------:R-:W-:-:S04]  /*5940*/  IMAD.WIDE.U32 R46, R47, -0x2daee0ad, RZ ;  /* 0xd2511f532f2e7825 */ /* 0x000fc800078e00ff */
[----:B------:R-:W-:Y:S01]  /*5950*/  HFMA2 R65, -RZ, RZ, 0, 0 ;  /* 0x00000000ff417431 */ /* 0x000fe200000001ff */
[----:B------:R-:W-:Y:S02]  /*5960*/  LOP3.LUT R44, R44, UR30, R47, 0x96, !PT ;  /* 0x0000001e2c2c7c12 */ /* 0x000fe4000f8e962f */
[----:B------:R-:W-:Y:S01]  /*5970*/  MOV R47, R31 ;  /* 0x0000001f002f7202 */ /* 0x000fe20000000f00 */
[----:B------:R-:W-:-:S07]  /*5980*/  IMAD.MOV.U32 R31, RZ, RZ, R46 ;  /* 0x000000ffff1f7224 */ /* 0x000fce00078e002e */
.L_x_2212:
[----:B------:R-:W-:Y:S05]  /*5990*/  BSYNC.RECONVERGENT B1 ;  /* 0x0000000000017941 */ /* 0x000fea0003800200 */
.L_x_2211:
        /* <DEDUP_REMOVED lines=24> */
.L_x_2220:
        /* <DEDUP_REMOVED lines=13> */
.L_x_2222:
[----:B------:R-:W-:Y:S05]  /*5bf0*/  BSYNC.RECONVERGENT B3 ;  /* 0x0000000000037941 */ /* 0x000fea0003800200 */
.L_x_2221:
        /* <DEDUP_REMOVED lines=41> */
[----:B------:R-:W-:-:S07]  /*5e90*/  HFMA2 R47, -RZ, RZ, 0, 0 ;  /* 0x00000000ff2f7431 */ /* 0x000fce00000001ff */
.L_x_2219:
[----:B------:R-:W-:Y:S05]  /*5ea0*/  BSYNC.RECONVERGENT B2 ;  /* 0x0000000000027941 */ /* 0x000fea0003800200 */
.L_x_2218:
        /* <DEDUP_REMOVED lines=12> */
.L_x_2217:
[----:B------:R-:W-:Y:S01]  /*5f70*/  @P1 FADD.FTZ R64, R19, R64 ;  /* 0x0000004013401221 */ /* 0x000fe20000010000 */
[----:B------:R-:W-:Y:S01]  /*5f80*/  IMAD.MOV.U32 R46, RZ, RZ, R31 ;  /* 0x000000ffff2e7224 */ /* 0x000fe200078e001f */
[----:B------:R-:W-:Y:S02]  /*5f90*/  MOV R47, R65 ;  /* 0x00000041002f7202 */ /* 0x000fe40000000f00 */
[----:B------:R-:W-:-:S07]  /*5fa0*/  IMAD.MOV.U32 R31, RZ, RZ, R64 ;  /* 0x000000ffff1f7224 */ /* 0x000fce00078e0040 */
.L_x_2223:
[----:B------:R-:W-:Y:S05]  /*5fb0*/  BSYNC.RECONVERGENT B1 ;  /* 0x0000000000017941 */ /* 0x000fea0003800200 */
.L_x_2216:
[----:B------:R-:W0:Y:S01]  /*5fc0*/  LDC.64 R58, c[0x0][0x3a8] ;  /* 0x0000ea00ff3a7b82 */ /* 0x000e220000000a00 */
[----:B------:R-:W-:Y:S01]  /*5fd0*/  ISETP.NE.AND P6, PT, R63, RZ, PT ;  /* 0x000000ff3f00720c */ /* 0x000fe20003fc5270 */
[----:B------:R-:W-:Y:S01]  /*5fe0*/  UISETP.NE.U32.AND UP0, UPT, UR32, URZ, UPT ;  /* 0x000000ff2000728c */ /* 0x000fe2000bf05070 */
[----:B------:R-:W-:Y:S02]  /*5ff0*/  ISETP.NE.AND P1, PT, R60, RZ, PT ;  /* 0x000000ff3c00720c */ /* 0x000fe40003f25270 */
[----:B------:R-:W-:Y:S01]  /*6000*/  SEL R57, RZ, 0x1000000, P5 ;  /* 0x01000000ff397807 */ /* 0x000fe20002800000 */
[----:B------:R-:W-:Y:S01]  /*6010*/  UISETP.NE.AND.EX UP0, UPT, UR33, URZ, UPT, UP0 ;  /* 0x000000ff2100728c */ /* 0x000fe2000bf05300 */
[----:B------:R-:W-:Y:S02]  /*6020*/  SEL R60, RZ, 0x10000, P4 ;  /* 0x00010000ff3c7807 */ /* 0x000fe40002000000 */
[----:B------:R-:W-:Y:S02]  /*6030*/  SEL R63, RZ, 0x100, P3 ;  /* 0x00000100ff3f7807 */ /* 0x000fe40001800000 */
[----:B------:R-:W-:-:S02]  /*6040*/  ISETP.NE.AND P5, PT, R62, RZ, PT ;  /* 0x000000ff3e00720c */ /* 0x000fc40003fa5270 */
[----:B------:R-:W-:Y:S02]  /*6050*/  ISETP.NE.AND P0, PT, R61, RZ, PT ;  /* 0x000000ff3d00720c */ /* 0x000fe40003f05270 */
[----:B------:R-:W-:Y:S02]  /*6060*/  LOP3.LUT R63, R63, R57, R60, 0xfe, !PT ;  /* 0x000000393f3f7212 */ /* 0x000fe400078efe3c */
[----:B------:R-:W-:Y:S02]  /*6070*/  SEL R61, RZ, 0x1000000, P5 ;  /* 0x01000000ff3d7807 */ /* 0x000fe40002800000 */
[----:B------:R-:W-:Y:S02]  /*6080*/  SEL R60, RZ, 0x10000, P6 ;  /* 0x00010000ff3c7807 */ /* 0x000fe40003000000 */
[----:B------:R-:W-:Y:S01]  /*6090*/  SEL R57, RZ, 0x100, P1 ;  /* 0x00000100ff397807 */ /* 0x000fe20000800000 */
[----:B0-----:R-:W-:-:S03]  /*60a0*/  IMAD.WIDE.U32 R58, R48, 0x20, R58 ;  /* 0x00000020303a7825 */ /* 0x001fc600078e003a */
[----:B------:R-:W-:Y:S02]  /*60b0*/  LOP3.LUT R57, R57, R61, R60, 0xfe, !PT ;  /* 0x0000003d39397212 */ /* 0x000fe400078efe3c */
[----:B------:R-:W-:Y:S01]  /*60c0*/  SEL R60, RZ, 0x1, P2 ;  /* 0x00000001ff3c7807 */ /* 0x000fe20001000000 */
[----:B------:R-:W-:Y:S03]  /*60d0*/  STG.E.128 desc[UR8][R58.64], R12 ;  /* 0x0000000c3a007986 */ /* 0x000fe6000c101d08 */
[----:B------:R-:W-:Y:S01]  /*60e0*/  LOP3.LUT R61, R63, R60, RZ, 0xfc, !PT ;  /* 0x0000003c3f3d7212 */ /* 0x000fe200078efcff */
[----:B------:R0:W-:Y:S01]  /*60f0*/  STG.E.128 desc[UR8][R58.64+0x10], R28 ;  /* 0x0000101c3a007986 */ /* 0x0001e2000c101d08 */
[----:B------:R-:W-:Y:S02]  /*6100*/  SEL R60, RZ, 0x1, P0 ;  /* 0x00000001ff3c7807 */ /* 0x000fe40000000000 */
[----:B------:R-:W-:-:S02]  /*6110*/  PLOP3.LUT P0, PT, PT, PT, UP0, 0x80, 0x8 ;  /* 0x000000000008781c */ /* 0x000fc40003f0f008 */
[----:B------:R-:W-:Y:S01]  /*6120*/  LOP3.LUT R60, R57, R60, RZ, 0xfc, !PT ;  /* 0x0000003c393c7212 */ /* 0x000fe200078efcff */
[----:B0-----:R-:W0:Y:S02]  /*6130*/  LDC.64 R58, c[0x0][0x3b0] ;  /* 0x0000ec00ff3a7b82 */ /* 0x001e240000000a00 */
[----:B0-----:R-:W-:-:S05]  /*6140*/  IMAD.WIDE.U32 R58, R48, 0x8, R58 ;  /* 0x00000008303a7825 */ /* 0x001fca00078e003a */
[----:B------:R0:W-:Y:S03]  /*6150*/  STG.E.64 desc[UR8][R58.64], R60 ;  /* 0x0000003c3a007986 */ /* 0x0001e6000c101b08 */
[----:B------:R-:W-:Y:S05]  /*6160*/  @!P0 BRA `(.L_x_2224) ;  /* 0x0000000000408947 */ /* 0x000fea0003800000 */
[----:B------:R-:W-:Y:S01]  /*6170*/  SHF.L.U32 R57, R55, 0x10, RZ ;  /* 0x0000001037397819 */ /* 0x000fe200000006ff */
[----:B0-----:R-:W0:Y:S01]  /*6180*/  LDC.64 R58, c[0x0][0x3b8] ;  /* 0x0000ee00ff3a7b82 */ /* 0x001e220000000a00 */
[----:B------:R-:W-:Y:S02]  /*6190*/  IMAD.WIDE.U32 R64, R52, 0x1000000, RZ ;  /* 0x0100000034407825 */ /* 0x000fe400078e00ff */
[----:B------:R-:W-:Y:S02]  /*61a0*/  LOP3.LUT R61, R57, 0xff0000, RZ, 0xc0, !PT ;  /* 0x00ff0000393d7812 */ /* 0x000fe400078ec0ff */
[----:B------:R-:W-:Y:S02]  /*61b0*/  IMAD.SHL.U32 R57, R54, 0x100, RZ ;  /* 0x0000010036397824 */ /* 0x000fe400078e00ff */
[----:B------:R-:W-:Y:S01]  /*61c0*/  PRMT R60, R61, 0x4210, R56 ;  /* 0x000042103d3c7816 */ /* 0x000fe20000000038 */
[----:B------:R-:W-:-:S03]  /*61d0*/  IMAD.WIDE.U32 R62, R51, 0x10000, RZ ;  /* 0x00010000333e7825 */ /* 0x000fc600078e00ff */
        /* <DEDUP_REMOVED lines=9> */
.L_x_2224:
        /* <DEDUP_REMOVED lines=48> */
.L_x_2238:
[----:B------:R-:W-:Y:S01]  /*6570*/  FMUL.FTZ R57, R60, R60 ;  /* 0x0000003c3c397220 */ /* 0x000fe20000410000 */
[----:B------:R-:W-:Y:S01]  /*6580*/  PLOP3.LUT P2, PT, PT, PT, UP1, 0x40, 0x4 ;  /* 0x000000000004781c */ /* 0x000fe20003f4e818 */
[----:B01----:R-:W-:-:S03]  /*6590*/  FADD.FTZ R65, R65, R68 ;  /* 0x0000004441417221 */ /* 0x003fc60000010000 */
[----:B------:R-:W-:Y:S01]  /*65a0*/  FSEL R57, R57, RZ, !P2 ;  /* 0x000000ff39397208 */ /* 0x000fe20005000000 */
[----:B------:R-:W-:Y:S01]  /*65b0*/  FFMA.FTZ R58, R65, R58, UR12 ;  /* 0x0000000c413a7e23 */ /* 0x000fe2000801003a */
[----:B------:R-:W-:-:S03]  /*65c0*/  PLOP3.LUT P2, PT, PT, PT, UP1, 0x40, 0x4 ;  /* 0x000000000004781c */ /* 0x000fc60003f4e818 */
[----:B------:R-:W-:Y:S01]  /*65d0*/  FADD.FTZ R57, R58, R57 ;  /* 0x000000393a397221 */ /* 0x000fe20000010000 */
[----:B------:R-:W-:-:S05]  /*65e0*/  FSEL R58, R60, RZ, P2 ;  /* 0x000000ff3c3a7208 */ /* 0x000fca0001000000 */
[----:B------:R-:W0:Y:S01]  /*65f0*/  MUFU.RSQ R57, R57 ;  /* 0x0000003900397308 */ /* 0x000e220000001400 */
[C---:B------:R-:W-:Y:S01]  /*6600*/  FADD.FTZ R28, -R58.reuse, R28 ;  /* 0x0000001c3a1c7221 */ /* 0x040fe20000010100 */
[C---:B------:R-:W-:Y:S01]  /*6610*/  FADD.FTZ R62, -R58.reuse, R29 ;  /* 0x0000001d3a3e7221 */ /* 0x040fe20000010100 */
[C---:B------:R-:W-:Y:S01]  /*6620*/  FADD.FTZ R30, -R58.reuse, R30 ;  /* 0x0000001e3a1e7221 */ /* 0x040fe20000010100 */
[C---:B------:R-:W-:Y:S01]  /*6630*/  FADD.FTZ R64, -R58.reuse, R31 ;  /* 0x0000001f3a407221 */ /* 0x040fe20000010100 */
[C---:B------:R-:W-:Y:S01]  /*6640*/  FADD.FTZ R12, -R58.reuse, R12 ;  /* 0x0000000c3a0c7221 */ /* 0x040fe20000010100 */
[----:B------:R-:W-:Y:S01]  /*6650*/  FADD.FTZ R66, -R58, R15 ;  /* 0x0000000f3a427221 */ /* 0x000fe20000010100 */
[C---:B0-----:R-:W-:Y:S01]  /*6660*/  FMUL.FTZ R29, R57.reuse, R28 ;  /* 0x0000001c391d7220 */ /* 0x041fe20000410000 */
[C---:B------:R-:W-:Y:S01]  /*6670*/  FMUL.FTZ R62, R57.reuse, R62 ;  /* 0x0000003e393e7220 */ /* 0x040fe20000410000 */
[C---:B------:R-:W-:Y:S01]  /*6680*/  FMUL.FTZ R30, R57.reuse, R30 ;  /* 0x0000001e391e7220 */ /* 0x040fe20000410000 */
[----:B------:R-:W-:Y:S01]  /*6690*/  FMUL.FTZ R31, R57, R64 ;  /* 0x00000040391f7220 */ /* 0x000fe20000410000 */
[----:B------:R-:W-:Y:S01]  /*66a0*/  FFMA.FTZ R29, R29, R2, R8 ;  /* 0x000000021d1d7223 */ /* 0x000fe20000010008 */
[----:B------:R-:W-:Y:S01]  /*66b0*/  FFMA.FTZ R62, R62, R42, R37 ;  /* 0x0000002a3e3e7223 */ /* 0x000fe20000010025 */
[----:B------:R-:W-:Y:S01]  /*66c0*/  FFMA.FTZ R30, R30, R0, R9 ;  /* 0x000000001e1e7223 */ /* 0x000fe20000010009 */
[----:B------:R-:W-:Y:S01]  /*66d0*/  FFMA.FTZ R31, R31, R43, R36 ;  /* 0x0000002b1f1f7223 */ /* 0x000fe20000010024 */
[C---:B------:R-:W-:Y:S01]  /*66e0*/  FADD.FTZ R28, -R58.reuse, R13 ;  /* 0x0000000d3a1c7221 */ /* 0x040fe20000010100 */
[----:B------:R-:W-:Y:S01]  /*66f0*/  FADD.FTZ R64, -R58, R14 ;  /* 0x0000000e3a407221 */ /* 0x000fe20000010100 */
[----:B------:R-:W-:Y:S01]  /*6700*/  F2FP.BF16.F32.PACK_AB R14, R62, R29 ;  /* 0x0000001d3e0e723e */ /* 0x000fe200000010ff */
[----:B------:R-:W0:Y:S01]  /*6710*/  @!P1 LDC.64 R58, c[0x0][0x3c8] ;  /* 0x0000f200ff3a9b82 */ /* 0x000e220000000a00 */
[----:B------:R-:W-:Y:S01]  /*6720*/  F2FP.BF16.F32.PACK_AB R15, R31, R30 ;  /* 0x0000001e1f0f723e */ /* 0x000fe200000010ff */
[C---:B------:R-:W-:Y:S01]  /*6730*/  FMUL.FTZ R13, R57.reuse, R12 ;  /* 0x0000000c390d7220 */ /* 0x040fe20000410000 */
[C---:B------:R-:W-:Y:S01]  /*6740*/  FMUL.FTZ R28, R57.reuse, R28 ;  /* 0x0000001c391c7220 */ /* 0x040fe20000410000 */
[C---:B------:R-:W-:Y:S01]  /*6750*/  FMUL.FTZ R64, R57.reuse, R64 ;  /* 0x0000004039407220 */ /* 0x040fe20000410000 */
[----:B------:R-:W-:Y:S01]  /*6760*/  FMUL.FTZ R29, R57, R66 ;  /* 0x00000042391d7220 */ /* 0x000fe20000410000 */
[----:B------:R-:W-:Y:S01]  /*6770*/  FFMA.FTZ R12, R13, R4, R6 ;  /* 0x000000040d0c7223 */ /* 0x000fe20000010006 */
[----:B------:R-:W-:Y:S01]  /*6780*/  FFMA.FTZ R61, R28, R40, R39 ;  /* 0x000000281c3d7223 */ /* 0x000fe20000010027 */
[----:B------:R-:W1:Y:S01]  /*6790*/  @!P1 LDC.64 R62, c[0x0][0x3c0] ;  /* 0x0000f000ff3e9b82 */ /* 0x000e620000000a00 */
[----:B------:R-:W-:Y:S01]  /*67a0*/  FFMA.FTZ R13, R64, R3, R7 ;  /* 0x00000003400d7223 */ /* 0x000fe20000010007 */
[----:B------:R-:W-:-:S02]  /*67b0*/  FFMA.FTZ R64, R29, R41, R38 ;  /* 0x000000291d407223 */ /* 0x000fc40000010026 */
[----:B------:R-:W-:-:S03]  /*67c0*/  F2FP.BF16.F32.PACK_AB R12, R61, R12 ;  /* 0x0000000c3d0c723e */ /* 0x000fc600000010ff */
[----:B------:R-:W-:Y:S01]  /*67d0*/  F2FP.BF16.F32.PACK_AB R13, R64, R13 ;  /* 0x0000000d400d723e */ /* 0x000fe200000010ff */
[----:B------:R-:W2:Y:S08]  /*67e0*/  LDC.64 R30, c[0x0][0x428] ;  /* 0x00010a00ff1e7b82 */ /* 0x000eb00000000a00 */
[----:B------:R-:W3:Y:S01]  /*67f0*/  LDC.64 R28, c[0x0][0x380] ;  /* 0x0000e000ff1c7b82 */ /* 0x000ee20000000a00 */
[----:B0-----:R-:W-:-:S04]  /*6800*/  @!P1 IMAD.WIDE R58, R34, 0x4, R58 ;  /* 0x00000004223a9825 */ /* 0x001fc800078e023a */
[----:B-1----:R-:W-:-:S05]  /*6810*/  @!P1 IMAD.WIDE R62, R34, 0x4, R62 ;  /* 0x00000004223e9825 */ /* 0x002fca00078e023e */
[----:B------:R0:W-:Y:S01]  /*6820*/  @!P1 STG.E desc[UR8][R62.64], R60 ;  /* 0x0000003c3e009986 */ /* 0x0001e2000c101908 */
[----:B--2---:R-:W-:-:S03]  /*6830*/  IMAD.WIDE.U32 R30, R48, 0x10, R30 ;  /* 0x00000010301e7825 */ /* 0x004fc600078e001e */
[----:B------:R0:W-:Y:S04]  /*6840*/  @!P1 STG.E desc[UR8][R58.64], R57 ;  /* 0x000000393a009986 */ /* 0x0001e8000c101908 */
[----:B------:R0:W-:Y:S01]  /*6850*/  STG.E.128 desc[UR8][R30.64], R12 ;  /* 0x0000000c1e007986 */ /* 0x0001e2000c101d08 */
[----:B---3--:R-:W-:-:S04]  /*6860*/  LEA R34, R28, R34, 0x2 ;  /* 0x000000221c227211 */ /* 0x008fc800078e10ff */
[----:B------:R-:W-:-:S13]  /*6870*/  ISETP.GE.AND P1, PT, R34, R29, PT ;  /* 0x0000001d2200720c */ /* 0x000fda0003f26270 */
[----:B0-----:R-:W-:Y:S05]  /*6880*/  @!P1 BRA `(.L_x_2226) ;  /* 0xffffffa000489947 */ /* 0x001fea000383ffff */
[----:B------:R-:W-:Y:S05]  /*6890*/  BSYNC B0 ;  /* 0x0000000000007941 */ /* 0x000fea0003800000 */
.L_x_2119:
[----:B------:R-:W-:Y:S05]  /*68a0*/  EXIT ;  /* 0x000000000000794d */ /* 0x000fea0003800000 */
.L_x_2225:
        /* <DEDUP_REMOVED lines=8> */
.L_x_2228:
[----:B------:R-:W-:Y:S05]  /*6930*/  BSYNC B1 ;  /* 0x0000000000017941 */ /* 0x000fea0003800000 */
.L_x_2227:
        /* <DEDUP_REMOVED lines=9> */
.L_x_2229:
[----:B------:R-:W-:Y:S01]  /*69d0*/  HFMA2 R61, -RZ, RZ, 0, 2.384185791015625e-07 ;  /* 0x00000004ff3d7431 */ /* 0x000fe200000001ff */
[----:B------:R-:W-:-:S05]  /*69e0*/  MOV R58, R67 ;  /* 0x00000043003a7202 */ /* 0x000fca0000000f00 */
[----:B------:R-:W-:-:S04]  /*69f0*/  FADD.FTZ R64, R63, R58 ;  /* 0x0000003a3f407221 */ /* 0x000fc80000010000 */
[----:B------:R-:W-:-:S07]  /*6a00*/  IMAD.MOV.U32 R69, RZ, RZ, R64 ;  /* 0x000000ffff457224 */ /* 0x000fce00078e0040 */
[----:B------:R-:W-:Y:S05]  /*6a10*/  WARPSYNC.COLLECTIVE R59, `(.L_x_2230) ;  /* 0x000000003b087348 */ /* 0x000fea0003c00000 */
[----:B------:R0:W1:Y:S02]  /*6a20*/  SHFL.BFLY P2, R67, R69, R61, R62 ;  /* 0x0c00003d45437389 */ /* 0x000064000004003e */
[----:B01----:R-:W-:Y:S05]  /*6a30*/  ENDCOLLECTIVE ;  /* 0x000000000000791b */ /* 0x003fea0003800000 */
.L_x_2230:
[----:B------:R-:W-:Y:S02]  /*6a40*/  IMAD.MOV.U32 R61, RZ, RZ, 0x8 ;  /* 0x00000008ff3d7424 */ /* 0x000fe400078e00ff */
[----:B------:R-:W-:-:S04]  /*6a50*/  IMAD.MOV.U32 R65, RZ, RZ, R67 ;  /* 0x000000ffff417224 */ /* 0x000fc800078e0043 */
[----:B------:R-:W-:-:S05]  /*6a60*/  FADD.FTZ R65, R64, R65 ;  /* 0x0000004140417221 */ /* 0x000fca0000010000 */
[----:B------:R-:W-:-:S07]  /*6a70*/  MOV R69, R65 ;  /* 0x0000004100457202 */ /* 0x000fce0000000f00 */
[----:B------:R-:W-:Y:S05]  /*6a80*/  WARPSYNC.COLLECTIVE R59, `(.L_x_2231) ;  /* 0x000000003b087348 */ /* 0x000fea0003c00000 */
[----:B------:R0:W1:Y:S02]  /*6a90*/  SHFL.BFLY P2, R67, R69, R61, R62 ;  /* 0x0c00003d45437389 */ /* 0x000064000004003e */
[----:B01----:R-:W-:Y:S05]  /*6aa0*/  ENDCOLLECTIVE ;  /* 0x000000000000791b */ /* 0x003fea0003800000 */
.L_x_2231:
        /* <DEDUP_REMOVED lines=8> */
.L_x_2232:
[----:B------:R-:W-:Y:S01]  /*6b30*/  MOV R61, 0x1 ;  /* 0x00000001003d7802 */ /* 0x000fe20000000f00 */
        /* <DEDUP_REMOVED lines=18> */
[----:B------:R-:W-:-:S03]  /*6c60*/  IMAD.MOV.U32 R62, RZ, RZ, 0x1f ;  /* 0x0000001fff3e7424 */ /* 0x000fc600078e00ff */
[----:B------:R-:W-:-:S07]  /*6c70*/  IMAD.MOV.U32 R69, RZ, RZ, R57 ;  /* 0x000000ffff457224 */ /* 0x000fce00078e0039 */
[----:B------:R-:W-:Y:S05]  /*6c80*/  WARPSYNC.COLLECTIVE R59, `(.L_x_2233) ;  /* 0x000000003b087348 */ /* 0x000fea0003c00000 */
[----:B------:R0:W1:Y:S02]  /*6c90*/  SHFL.BFLY P2, R67, R69, R61, R62 ;  /* 0x0c00003d45437389 */ /* 0x000064000004003e */
[----:B01----:R-:W-:Y:S05]  /*6ca0*/  ENDCOLLECTIVE ;  /* 0x000000000000791b */ /* 0x003fea0003800000 */
.L_x_2233:
[----:B------:R-:W-:Y:S01]  /*6cb0*/  HFMA2 R61, -RZ, RZ, 0, 1.1920928955078125e-07 ;  /* 0x00000002ff3d7431 */ /* 0x000fe200000001ff */
[----:B------:R-:W-:-:S05]  /*6cc0*/  MOV R64, R67 ;  /* 0x0000004300407202 */ /* 0x000fca0000000f00 */
[----:B------:R-:W-:-:S04]  /*6cd0*/  FADD.FTZ R64, R57, R64 ;  /* 0x0000004039407221 */ /* 0x000fc80000010000 */
[----:B------:R-:W-:-:S07]  /*6ce0*/  IMAD.MOV.U32 R69, RZ, RZ, R64 ;  /* 0x000000ffff457224 */ /* 0x000fce00078e0040 */
[----:B------:R-:W-:Y:S05]  /*6cf0*/  WARPSYNC.COLLECTIVE R59, `(.L_x_2234) ;  /* 0x000000003b087348 */ /* 0x000fea0003c00000 */
[----:B------:R0:W1:Y:S02]  /*6d00*/  SHFL.BFLY P2, R67, R69, R61, R62 ;  /* 0x0c00003d45437389 */ /* 0x000064000004003e */
[----:B01----:R-:W-:Y:S05]  /*6d10*/  ENDCOLLECTIVE ;  /* 0x000000000000791b */ /* 0x003fea0003800000 */
.L_x_2234:
[----:B------:R-:W-:Y:S02]  /*6d20*/  IMAD.MOV.U32 R61, RZ, RZ, 0x4 ;  /* 0x00000004ff3d7424 */ /* 0x000fe400078e00ff */
[----:B------:R-:W-:-:S04]  /*6d30*/  IMAD.MOV.U32 R63, RZ, RZ, R67 ;  /* 0x000000ffff3f7224 */ /* 0x000fc800078e0043 */
[----:B------:R-:W-:-:S05]  /*6d40*/  FADD.FTZ R63, R64, R63 ;  /* 0x0000003f403f7221 */ /* 0x000fca0000010000 */
[----:B------:R-:W-:-:S07]  /*6d50*/  MOV R69, R63 ;  /* 0x0000003f00457202 */ /* 0x000fce0000000f00 */
[----:B------:R-:W-:Y:S05]  /*6d60*/  WARPSYNC.COLLECTIVE R59, `(.L_x_2235) ;  /* 0x000000003b087348 */ /* 0x000fea0003c00000 */
[----:B------:R0:W1:Y:S02]  /*6d70*/  SHFL.BFLY P2, R67, R69, R61, R62 ;  /* 0x0c00003d45437389 */ /* 0x000064000004003e */
[----:B01----:R-:W-:Y:S05]  /*6d80*/  ENDCOLLECTIVE ;  /* 0x000000000000791b */ /* 0x003fea0003800000 */
.L_x_2235:
[----:B------:R-:W-:Y:S01]  /*6d90*/  HFMA2 R61, -RZ, RZ, 0, 4.76837158203125e-07 ;  /* 0x00000008ff3d7431 */ /* 0x000fe200000001ff */
[----:B------:R-:W-:-:S05]  /*6da0*/  MOV R66, R67 ;  /* 0x0000004300427202 */ /* 0x000fca0000000f00 */
[----:B------:R-:W-:-:S04]  /*6db0*/  FADD.FTZ R66, R63, R66 ;  /* 0x000000423f427221 */ /* 0x000fc80000010000 */
[----:B------:R-:W-:-:S07]  /*6dc0*/  IMAD.MOV.U32 R69, RZ, RZ, R66 ;  /* 0x000000ffff457224 */ /* 0x000fce00078e0042 */
[----:B------:R-:W-:Y:S05]  /*6dd0*/  WARPSYNC.COLLECTIVE R59, `(.L_x_2236) ;  /* 0x000000003b087348 */ /* 0x000fea0003c00000 */
[----:B------:R0:W1:Y:S02]  /*6de0*/  SHFL.BFLY P2, R67, R69, R61, R62 ;  /* 0x0c00003d45437389 */ /* 0x000064000004003e */
[----:B01----:R-:W-:Y:S05]  /*6df0*/  ENDCOLLECTIVE ;  /* 0x000000000000791b */ /* 0x003fea0003800000 */
.L_x_2236:
[----:B------:R-:W-:Y:S02]  /*6e00*/  IMAD.MOV.U32 R61, RZ, RZ, 0x10 ;  /* 0x00000010ff3d7424 */ /* 0x000fe400078e00ff */
[----:B------:R-:W-:-:S04]  /*6e10*/  IMAD.MOV.U32 R65, RZ, RZ, R67 ;  /* 0x000000ffff417224 */ /* 0x000fc800078e0043 */
[----:B------:R-:W-:-:S05]  /*6e20*/  FADD.FTZ R65, R66, R65 ;  /* 0x0000004142417221 */ /* 0x000fca0000010000 */
[----:B------:R-:W-:-:S07]  /*6e30*/  MOV R69, R65 ;  /* 0x0000004100457202 */ /* 0x000fce0000000f00 */
[----:B------:R-:W-:Y:S05]  /*6e40*/  WARPSYNC.COLLECTIVE R59, `(.L_x_2237) ;  /* 0x000000003b087348 */ /* 0x000fea0003c00000 */
[----:B------:R0:W1:Y:S02]  /*6e50*/  SHFL.BFLY P2, R67, R69, R61, R62 ;  /* 0x0c00003d45437389 */ /* 0x000064000004003e */
[----:B01----:R-:W-:Y:S05]  /*6e60*/  ENDCOLLECTIVE ;  /* 0x000000000000791b */ /* 0x003fea0003800000 */
.L_x_2237:
[----:B------:R-:W-:Y:S01]  /*6e70*/  MOV R68, R67 ;  /* 0x0000004300447202 */ /* 0x000fe20000000f00 */
[----:B------:R-:W-:Y:S06]  /*6e80*/  BRA `(.L_x_2238) ;  /* 0xfffffff400b87947 */ /* 0x000fec000383ffff */
.L_x_2239:
        /* <DEDUP_REMOVED lines=15> */
.L_x_5946:


//--------------------- .text._ZN10layer_norm31ln_parallel_residual_fwd_kernelINS_13Kernel_traitsIf13__nv_bfloat16fS2_fjLj256ELj1ELj4ELj1ELj16ENS_18Kernel_traits_baseILj256EfS2_fS2_fjLj128EEEEELb0ELb0ELb0EEEvNS_9FwdParamsE --------------------------
	.section	.text._ZN10layer_norm31ln_parallel_residual_fwd_kernelINS_13Kernel_traitsIf13__nv_bfloat16fS2_fjLj256ELj1ELj4ELj1ELj16ENS_18Kernel_traits_baseILj256EfS2_fS2_fjLj128EEEEELb0ELb0ELb0EEEvNS_9FwdParamsE,"ax",@progbits
	.align	128
        .global         _ZN10layer_norm31ln_parallel_residual_fwd_kernelINS_13Kernel_traitsIf13__nv_bfloat16fS2_fjLj256ELj1ELj4ELj1ELj16ENS_18Kernel_traits_baseILj256EfS2_fS2_fjLj128EEEEELb0ELb0ELb0EEEvNS_9FwdParamsE
        .type           _ZN10layer_norm31ln_parallel_residual_fwd_kernelINS_13Kernel_traitsIf13__nv_bfloat16fS2_fjLj256ELj1ELj4ELj1ELj16ENS_18Kernel_traits_baseILj256EfS2_fS2_fjLj128EEEEELb0ELb0ELb0EEEvNS_9FwdParamsE,@function
        .size           _ZN10layer_norm31ln_parallel_residual_fwd_kernelINS_13Kernel_traitsIf13__nv_bfloat16fS2_fjLj256ELj1ELj4ELj1ELj16ENS_18Kernel_traits_baseILj256EfS2_fS2_fjLj128EEEEELb0ELb0ELb0EEEvNS_9FwdParamsE,(.L_x_5947 - _ZN10layer_norm31ln_parallel_residual_fwd_kernelINS_13Kernel_traitsIf13__nv_bfloat16fS2_fjLj256ELj1ELj4ELj1ELj16ENS_18Kernel_traits_baseILj256EfS2_fS2_fjLj128EEEEELb0ELb0ELb0EEEvNS_9FwdParamsE)
        .other          _ZN10layer_norm31ln_parallel_residual_fwd_kernelINS_13Kernel_traitsIf13__nv_bfloat16fS2_fjLj256ELj1ELj4ELj1ELj16ENS_18Kernel_traits_baseILj256EfS2_fS2_fjLj128EEEEELb0ELb0ELb0EEEvNS_9FwdParamsE,@"STO_CUDA_ENTRY STV_DEFAULT"
_ZN10layer_norm31ln_parallel_residual_fwd_kernelINS_13Kernel_traitsIf13__nv_bfloat16fS2_fjLj256ELj1ELj4ELj1ELj16ENS_18Kernel_traits_baseILj256EfS2_fS2_fjLj128EEEEELb0ELb0ELb0EEEvNS_9FwdParamsE:
.text._ZN10layer_norm31ln_parallel_residual_fwd_kernelINS_13Kernel_traitsIf13__nv_bfloat16fS2_fjLj256ELj1ELj4ELj1ELj16ENS_18Kernel_traits_baseILj256EfS2_fS2_fjLj128EEEEELb0ELb0ELb0EEEvNS_9FwdParamsE:
        /* <DEDUP_REMOVED lines=33> */
[----:B------:R0:W5:Y:S07]  /*0210*/  LDG.E.128 R24, desc[UR6][R36.64+0x10] ;  /* 0x0000100624187981 */ /* 0x00016e000c1e1d00 */
[----:B------:R-:W1:Y:S08]  /*0220*/  @P0 LDC.64 R38, c[0x0][0x438] ;  /* 0x00010e00ff260b82 */ /* 0x000e700000000a00 */
[----:B------:R-:W2:Y:S01]  /*0230*/  @P1 LDC.64 R42, c[0x0][0x440] ;  /* 0x00011000ff2a1b82 */ /* 0x000ea20000000a00 */
[----:B---3--:R-:W-:-:S05]  /*0240*/  IMAD.WIDE.U32 R40, R20, 0x20, R40 ;  /* 0x0000002014287825 */ /* 0x008fca00078e0028 */
[----:B------:R0:W5:Y:S04]  /*0250*/  LDG.E.128 R28, desc[UR6][R40.64] ;  /* 0x00000006281c7981 */ /* 0x000168000c1e1d00 */
[----:B------:R0:W5:Y:S01]  /*0260*/  LDG.E.128 R32, desc[UR6][R40.64+0x10] ;  /* 0x0000100628207981 */ /* 0x000162000c1e1d00 */
[----:B-1----:R-:W-:-:S05]  /*0270*/  @P0 IMAD.WIDE.U32 R38, R20, 0x20, R38 ;  /* 0x0000002014260825 */ /* 0x002fca00078e0026 */
[----:B------:R0:W5:Y:S01]  /*0280*/  @P0 LDG.E.128 R4, desc[UR6][R38.64] ;  /* 0x0000000626040981 */ /* 0x000162000c1e1d00 */
[----:B--2---:R-:W-:-:S03]  /*0290*/  @P1 IMAD.WIDE.U32 R42, R20, 0x20, R42 ;  /* 0x00000020142a1825 */ /* 0x004fc600078e002a */
[----:B------:R0:W5:Y:S04]  /*02a0*/  @P0 LDG.E.128 R8, desc[UR6][R38.64+0x10] ;  /* 0x0000100626080981 */ /* 0x000168000c1e1d00 */
[----:B------:R0:W5:Y:S04]  /*02b0*/  @P1 LDG.E.128 R12, desc[UR6][R42.64] ;  /* 0x000000062a0c1981 */ /* 0x000168000c1e1d00 */
[----:B------:R0:W5:Y:S04]  /*02c0*/  @P1 LDG.E.128 R16, desc[UR6][R42.64+0x10] ;  /* 0x000010062a101981 */ /* 0x000168000c1e1d00 */
[----:B------:R0:W5:Y:S02]  /*02d0*/  LDG.E.128 R20, desc[UR6][R36.64] ;  /* 0x0000000624147981 */ /* 0x000164000c1e1d00 */
.L_x_2241:
[----:B------:R-:W-:Y:S05]  /*02e0*/  BSYNC.RECONVERGENT B0 ;  /* 0x0000000000007941 */ /* 0x000fea0003800200 */
.L_x_2240:
[----:B------:R-:W1:Y:S02]  /*02f0*/  LDCU UR4, c[0x0][0x384] ;  /* 0x00007080ff0477ac */ /* 0x000e640008000800 */
[----:B-1----:R-:W-:-:S13]  /*0300*/  ISETP.GE.AND P0, PT, R2, UR4, PT ;  /* 0x0000000402007c0c */ /* 0x002fda000bf06270 */
[----:B------:R-:W-:Y:S05]  /*0310*/  @P0 EXIT ;  /* 0x000000000000094d */ /* 0x000fea0003800000 */
[----:B------:R-:W1:Y:S01]  /*0320*/  LDCU.U8 UR4, c[0x0][0x410] ;  /* 0x00008200ff0477ac */ /* 0x000e620008000000 */
[----:B------:R-:W2:Y:S01]  /*0330*/  LDCU UR12, c[0x0][0x388] ;  /* 0x00007100ff0c77ac */ /* 0x000ea20008000800 */
[----:B------:R-:W3:Y:S01]  /*0340*/  LDCU UR5, c[0x0][0x448] ;  /* 0x00008900ff0577ac */ /* 0x000ee20008000800 */
[----:B------:R-:W4:Y:S01]  /*0350*/  LDCU.64 UR8, c[0x0][0x398] ;  /* 0x00007300ff0877ac */ /* 0x000f220008000a00 */
[----:B------:R-:W0:Y:S01]  /*0360*/  LDCU.64 UR10, c[0x0][0x3a0] ;  /* 0x00007400ff0a77ac */ /* 0x000e220008000a00 */
[----:B-1----:R-:W-:-:S13]  /*0370*/  ISETP.NE.AND P3, PT, RZ, UR4, PT ;  /* 0x00000004ff007c0c */ /* 0x002fda000bf65270 */
.L_x_2251:
[----:B------:R-:W1:Y:S01]  /*0380*/  S2R R64, SR_TID.X ;  /* 0x0000000000407919 */ /* 0x000e620000002100 */
[----:B--2---:R-:W-:Y:S01]  /*0390*/  IMAD R3, R2, UR12, RZ ;  /* 0x0000000c02037c24 */ /* 0x004fe2000f8e02ff */
[----:B------:R-:W-:Y:S04]  /*03a0*/  BSSY.RECONVERGENT B0, `(.L_x_2242) ;  /* 0x000008c000007945 */ /* 0x000fe80003800200 */
[----:B------:R-:W-:-:S04]  /*03b0*/  SHF.R.S32.HI R56, RZ, 0x1f, R3 ;  /* 0x0000001fff387819 */ /* 0x000fc80000011403 */
[----:B------:R-:W-:Y:S02]  /*03c0*/  LEA.HI R3, R56, R3, RZ, 0x3 ;  /* 0x0000000338037211 */ /* 0x000fe400078f18ff */
[----:B-1----:R-:W-:-:S04]  /*03d0*/  LOP3.LUT R64, R64, 0x1f, RZ, 0xc0, !PT ;  /* 0x0000001f40407812 */ /* 0x002fc800078ec0ff */
[----:B------:R-:W-:Y:S01]  /*03e0*/  LEA.HI.SX32 R3, R3, R64, 0x1d ;  /* 0x0000004003037211 */ /* 0x000fe200078feaff */
[----:B0-----:R-:W-:Y:S06]  /*03f0*/  @P2 BRA `(.L_x_2243) ;  /* 0x0000000800182947 */ /* 0x001fec0003800000 */
[----:B----4-:R-:W-:Y:S01]  /*0400*/  ISETP.NE.U32.AND P0, PT, RZ, UR8, PT ;  /* 0x00000008ff007c0c */ /* 0x010fe2000bf05070 */
[----:B------:R-:W1:Y:S01]  /*0410*/  LDC.64 R52, c[0x0][0x390] ;  /* 0x0000e400ff347b82 */ /* 0x000e620000000a00 */
[----:B0-----:R-:W-:Y:S02]  /*0420*/  ISETP.NE.U32.AND P1, PT, RZ, UR10, PT ;  /* 0x0000000aff007c0c */ /* 0x001fe4000bf25070 */
[----:B------:R-:W-:Y:S02]  /*0430*/  ISETP.NE.AND.EX P0, PT, RZ, UR9, PT, P0 ;  /* 0x00000009ff007c0c */ /* 0x000fe4000bf05300 */
[----:B------:R-:W-:-:S11]  /*0440*/  ISETP.NE.AND.EX P1, PT, RZ, UR11, PT, P1 ;  /* 0x0000000bff007c0c */ /* 0x000fd6000bf25310 */
[----:B------:R-:W0:Y:S08]  /*0450*/  @P0 LDC.64 R48, c[0x0][0x398] ;  /* 0x0000e600ff300b82 */ /* 0x000e300000000a00 */
[----:B------:R-:W2:Y:S01]  /*0460*/  @P1 LDC.64 R50, c[0x0][0x3a0] ;  /* 0x0000e800ff321b82 */ /* 0x000ea20000000a00 */
[----:B-1----:R-:W-:-:S06]  /*0470*/  IMAD.WIDE.U32 R52, R3, 0x10, R52 ;  /* 0x0000001003347825 */ /* 0x002fcc00078e0034 */
[----:B------:R-:W5:Y:S01]  /*0480*/  LDG.E.128 R52, desc[UR6][R52.64] ;  /* 0x0000000634347981 */ /* 0x000f62000c1e1d00 */
[----:B0-----:R-:W-:-:S05]  /*0490*/  @P0 IMAD.WIDE.U32 R48, R3, 0x10, R48 ;  /* 0x0000001003300825 */ /* 0x001fca00078e0030 */
        /* <DEDUP_REMOVED lines=12> */
[----:B------:R-:W-:Y:S02]  /*0560*/  PRMT R56, R54, 0x7632, R56 ;  /* 0x0000763236387816 */ /* 0x000fe40000000038 */
[----:B------:R-:W-:Y:S02]  /*0570*/  PRMT R57, R55, 0x7632, R57 ;  /* 0x0000763237397816 */ /* 0x000fe40000000039 */
[----:B------:R-:W-:Y:S02]  /*0580*/  SHF.L.U32 R48, R52, 0x10, RZ ;  /* 0x0000001034307819 */ /* 0x000fe400000006ff */
[----:B------:R-:W-:-:S02]  /*0590*/  SHF.L.U32 R52, R54, 0x10, RZ ;  /* 0x0000001036347819 */ /* 0x000fc400000006ff */
[----:B------:R-:W-:Y:S02]  /*05a0*/  SHF.L.U32 R50, R53, 0x10, RZ ;  /* 0x0000001035327819 */ /* 0x000fe400000006ff */
[----:B------:R-:W-:Y:S02]  /*05b0*/  SHF.L.U32 R54, R55, 0x10, RZ ;  /* 0x0000001037367819 */ /* 0x000fe400000006ff */
[----:B------:R-:W-:Y:S02]  /*05c0*/  SHF.L.U32 R49, R49, 0x10, RZ ;  /* 0x0000001031317819 */ /* 0x000fe400000006ff */
[----:B------:R-:W-:Y:S02]  /*05d0*/  SHF.L.U32 R51, R51, 0x10, RZ ;  /* 0x0000001033337819 */ /* 0x000fe400000006ff */
[----:B------:R-:W-:Y:S02]  /*05e0*/  SHF.L.U32 R53, R56, 0x10, RZ ;  /* 0x0000001038357819 */ /* 0x000fe400000006ff */
[----:B------:R-:W-:Y:S01]  /*05f0*/  SHF.L.U32 R55, R57, 0x10, RZ ;  /* 0x0000001039377819 */ /* 0x000fe200000006ff */
[----:B------:R-:W-:Y:S06]  /*0600*/  BRA `(.L_x_2246) ;  /* 0x0000000400847947 */ /* 0x000fec0003800000 */
.L_x_2245:
[C---:B-----5:R-:W-:Y:S02]  /*0610*/  PRMT R48, R52.reuse, 0x7632, R48 ;  /* 0x0000763234307816 */ /* 0x060fe40000000030 */
[----:B------:R-:W-:Y:S02]  /*0620*/  SHF.L.U32 R49, R52, 0x10, RZ ;  /* 0x0000001034317819 */ /* 0x000fe400000006ff */
[C---:B------:R-:W-:Y:S01]  /*0630*/  PRMT R50, R53.reuse, 0x7632, R50 ;  /* 0x0000763235327816 */ /* 0x040fe20000000032 */
[----:B------:R-:W-:Y:S01]  /*0640*/  IMAD.U32 R53, R53, 0x10000, RZ ;  /* 0x0001000035357824 */ /* 0x000fe200078e00ff */
[----:B------:R-:W-:Y:S02]  /*0650*/  PRMT R51, R54, 0x7632, R51 ;  /* 0x0000763236337816 */ /* 0x000fe40000000033 */
[C---:B------:R-:W-:Y:S02]  /*0660*/  PRMT R52, R55.reuse, 0x7632, R52 ;  /* 0x0000763237347816 */ /* 0x040fe40000000034 */
        /* <DEDUP_REMOVED lines=15> */
.L_x_2244:
[----:B------:R-:W-:-:S04]  /*0760*/  UISETP.NE.U32.AND UP0, UPT, UR10, URZ, UPT ;  /* 0x000000ff0a00728c */ /* 0x000fc8000bf05070 */
[----:B------:R-:W-:-:S09]  /*0770*/  UISETP.NE.AND.EX UP0, UPT, UR11, URZ, UPT, UP0 ;  /* 0x000000ff0b00728c */ /* 0x000fd2000bf05300 */
[----:B------:R-:W-:Y:S05]  /*0780*/  BRA.U UP0, `(.L_x_2247) ;  /* 0x0000000100847547 */ /* 0x000fea000b800000 */
[----:B-----5:R-:W-:Y:S01]  /*0790*/  SHF.L.U32 R57, R52, 0x10, RZ ;  /* 0x0000001034397819 */ /* 0x020fe200000006ff */
        /* <DEDUP_REMOVED lines=8> */
[----:B------:R-:W-:-:S02]  /*0820*/  PRMT R51, R54, 0x7632, R51 ;  /* 0x0000763236337816 */ /* 0x000fc40000000033 */
[----:B------:R-:W-:Y:S02]  /*0830*/  SHF.L.U32 R52, R38, 0x10, RZ ;  /* 0x0000001026347819 */ /* 0x000fe400000006ff */
[C---:B------:R-:W-:Y:S02]  /*0840*/  PRMT R53, R55.reuse, 0x7632, R53 ;  /* 0x0000763237357816 */ /* 0x040fe40000000035 */
[----:B------:R-:W-:Y:S01]  /*0850*/  SHF.L.U32 R54, R55, 0x10, RZ ;  /* 0x0000001037367819 */ /* 0x000fe200000006ff */
[----:B------:R-:W-:Y:S01]  /*0860*/  FADD.FTZ R52, R61, R52 ;  /* 0x000000343d347221 */ /* 0x000fe20000010000 */
[----:B------:R-:W-:Y:S02]  /*0870*/  PRMT R55, R36, 0x7632, R55 ;  /* 0x0000763224377816 */ /* 0x000fe40000000037 */
[----:B------:R-:W-:Y:S02]  /*0880*/  PRMT R57, R37, 0x7632, R57 ;  /* 0x0000763225397816 */ /* 0x000fe40000000039 */
[----:B------:R-:W-:-:S02]  /*0890*/  PRMT R58, R38, 0x7632, R58 ;  /* 0x00007632263a7816 */ /* 0x000fc4000000003a */
[----:B------:R-:W-:Y:S01]  /*08a0*/  PRMT R59, R39, 0x7632, R59 ;  /* 0x00007632273b7816 */ /* 0x000fe2000000003b */
[----:B------:R-:W-:Y:S01]  /*08b0*/  IMAD.U32 R57, R57, 0x10000, RZ ;  /* 0x0001000039397824 */ /* 0x000fe200078e00ff */
        /* <DEDUP_REMOVED lines=11> */
[----:B------:R-:W-:-:S04]  /*0970*/  FADD.FTZ R53, R63, R58 ;  /* 0x0000003a3f357221 */ /* 0x000fc80000010000 */
[----:B------:R-:W-:Y:S01]  /*0980*/  FADD.FTZ R55, R62, R59 ;  /* 0x0000003b3e377221 */ /* 0x000fe20000010000 */
[----:B------:R-:W-:Y:S06]  /*0990*/  BRA `(.L_x_2246) ;  /* 0x0000000000a07947 */ /* 0x000fec0003800000 */
.L_x_2247:
[C---:B-----5:R-:W-:Y:S02]  /*09a0*/  PRMT R56, R52.reuse, 0x7632, R56 ;  /* 0x0000763234387816 */ /* 0x060fe40000000038 */
[----:B------:R-:W-:Y:S02]  /*09b0*/  SHF.L.U32 R51, R52, 0x10, RZ ;  /* 0x0000001034337819 */ /* 0x000fe400000006ff */
[C---:B------:R-:W-:Y:S02]  /*09c0*/  PRMT R49, R53.reuse, 0x7632, R49 ;  /* 0x0000763235317816 */ /* 0x040fe40000000031 */
[----:B------:R-:W-:Y:S02]  /*09d0*/  SHF.L.U32 R53, R53, 0x10, RZ ;  /* 0x0000001035357819 */ /* 0x000fe400000006ff */
[C---:B------:R-:W-:Y:S02]  /*09e0*/  PRMT R48, R54.reuse, 0x7632, R48 ;  /* 0x0000763236307816 */ /* 0x040fe40000000030 */
[----:B------:R-:W-:Y:S01]  /*09f0*/  SHF.L.U32 R57, R54, 0x10, RZ ;  /* 0x0000001036397819 */ /* 0x000fe200000006ff */
[----:B------:R-:W-:Y:S01]  /*0a00*/  IMAD.U32 R54, R37, 0x10000, RZ ;  /* 0x0001000025367824 */ /* 0x000fe200078e00ff */
[----:B------:R-:W-:-:S02]  /*0a10*/  SHF.L.U32 R52, R36, 0x10, RZ ;  /* 0x0000001024347819 */ /* 0x000fc400000006ff */
[----:B------:R-:W-:Y:S01]  /*0a20*/  SHF.L.U32 R58, R38, 0x10, RZ ;  /* 0x00000010263a7819 */ /* 0x000fe200000006ff */
[----:B------:R-:W-:Y:S01]  /*0a30*/  FADD.FTZ R53, R53, R54 ;  /* 0x0000003635357221 */ /* 0x000fe20000010000 */
[----:B------:R-:W-:Y:S01]  /*0a40*/  PRMT R50, R55, 0x7632, R50 ;  /* 0x0000763237327816 */ /* 0x000fe20000000032 */
[--C-:B------:R-:W-:Y:S01]  /*0a50*/  FADD.FTZ R51, R51, R52.reuse ;  /* 0x0000003433337221 */ /* 0x100fe20000010000 */
[----:B------:R-:W-:Y:S01]  /*0a60*/  PRMT R52, R36, 0x7632, R52 ;  /* 0x0000763224347816 */ /* 0x000fe20000000034 */
[----:B------:R-:W-:Y:S01]  /*0a70*/  FADD.FTZ R57, R57, R58 ;  /* 0x0000003a39397221 */ /* 0x000fe20000010000 */
[----:B------:R-:W-:Y:S02]  /*0a80*/  PRMT R54, R37, 0x7632, R54 ;  /* 0x0000763225367816 */ /* 0x000fe40000000036 */
[----:B------:R-:W-:Y:S02]  /*0a90*/  PRMT R58, R38, 0x7632, R58 ;  /* 0x00007632263a7816 */ /* 0x000fe4000000003a */
[----:B------:R-:W-:-:S02]  /*0aa0*/  PRMT R60, R39, 0x7632, R60 ;  /* 0x00007632273c7816 */ /* 0x000fc4000000003c */
        /* <DEDUP_REMOVED lines=23> */
.L_x_2246:
[----:B------:R-:W0:Y:S02]  /*0c20*/  LDC.64 R56, c[0x0][0x3a8] ;  /* 0x0000ea00ff387b82 */ /* 0x000e240000000a00 */
[----:B0-----:R-:W-:-:S05]  /*0c30*/  IMAD.WIDE.U32 R56, R3, 0x20, R56 ;  /* 0x0000002003387825 */ /* 0x001fca00078e0038 */
[----:B------:R1:W-:Y:S04]  /*0c40*/  STG.E.128 desc[UR6][R56.64], R48 ;  /* 0x0000003038007986 */ /* 0x0003e8000c101d06 */
[----:B------:R1:W-:Y:S02]  /*0c50*/  STG.E.128 desc[UR6][R56.64+0x10], R52 ;  /* 0x0000103438007986 */ /* 0x0003e4000c101d06 */
.L_x_2243:
[----:B0--34-:R-:W-:Y:S05]  /*0c60*/  BSYNC.RECONVERGENT B0 ;  /* 0x0000000000007941 */ /* 0x019fea0003800200 */
.L_x_2242:
[----:B-1----:R-:W-:Y:S01]  /*0c70*/  FADD.FTZ R56, RZ, R48 ;  /* 0x00000030ff387221 */ /* 0x002fe20000010000 */
        /* <DEDUP_REMOVED lines=53> */
.L_x_2263:
        /* <DEDUP_REMOVED lines=27> */
[C---:B0-----:R-:W-:Y:S01]  /*1180*/  FMUL.FTZ R66, R56.reuse, R59 ;  /* 0x0000003b38427220 */ /* 0x041fe20000410000 */
[C---:B------:R-:W-:Y:S01]  /*1190*/  FMUL.FTZ R61, R56.reuse, R61 ;  /* 0x0000003d383d7220 */ /* 0x040fe20000410000 */
[C---:B------:R-:W-:Y:S01]  /*11a0*/  FMUL.FTZ R63, R56.reuse, R63 ;  /* 0x0000003f383f7220 */ /* 0x040fe20000410000 */
[----:B------:R-:W-:Y:S01]  /*11b0*/  FMUL.FTZ R56, R56, R57 ;  /* 0x0000003938387220 */ /* 0x000fe20000410000 */
[----:B-----5:R-:W-:Y:S01]  /*11c0*/  FFMA.FTZ R58, R24, R66, R8 ;  /* 0x00000042183a7223 */ /* 0x020fe20000010008 */
[----:B------:R-:W-:Y:S01]  /*11d0*/  FFMA.FTZ R68, R25, R61, R9 ;  /* 0x0000003d19447223 */ /* 0x000fe20000010009 */
        /* <DEDUP_REMOVED lines=9> */
[-C--:B------:R-:W-:Y:S01]  /*1270*/  FFMA.FTZ R67, R31, R62.reuse, R15 ;  /* 0x0000003e1f437223 */ /* 0x080fe2000001000f */
[----:B------:R-:W-:Y:S01]  /*1280*/  FFMA.FTZ R69, R23, R62, R7 ;  /* 0x0000003e17457223 */ /* 0x000fe20000010007 */
[----:B------:R-:W-:-:S02]  /*1290*/  F2FP.BF16.F32.PACK_AB R62, R61, R66 ;  /* 0x000000423d3e723e */ /* 0x000fc400000010ff */
[----:B------:R-:W-:Y:S01]  /*12a0*/  F2FP.BF16.F32.PACK_AB R63, R56, R63 ;  /* 0x0000003f383f723e */ /* 0x000fe200000010ff */
[----:B------:R-:W-:Y:S01]  /*12b0*/  FFMA.FTZ R56, R20, R60, R4 ;  /* 0x0000003c14387223 */ /* 0x000fe20000010004 */
[----:B------:R-:W-:Y:S01]  /*12c0*/  F2FP.BF16.F32.PACK_AB R61, R67, R65 ;  /* 0x00000041433d723e */ /* 0x000fe200000010ff */
[----:B------:R-:W-:Y:S01]  /*12d0*/  FFMA.FTZ R65, R21, R64, R5 ;  /* 0x0000004015417223 */ /* 0x000fe20000010005 */
[----:B------:R-:W-:Y:S01]  /*12e0*/  F2FP.BF16.F32.PACK_AB R58, R68, R58 ;  /* 0x0000003a443a723e */ /* 0x000fe200000010ff */
[----:B------:R-:W-:Y:S01]  /*12f0*/  FFMA.FTZ R68, R29, R64, R13 ;  /* 0x000000401d447223 */ /* 0x000fe2000001000d */
[----:B------:R-:W0:Y:S01]  /*1300*/  LDC.64 R66, c[0x0][0x430] ;  /* 0x00010c00ff427b82 */ /* 0x000e220000000a00 */
[----:B------:R-:W-:Y:S01]  /*1310*/  FFMA.FTZ R60, R28, R60, R12 ;  /* 0x0000003c1c3c7223 */ /* 0x000fe2000001000c */
[----:B------:R-:W-:Y:S02]  /*1320*/  F2FP.BF16.F32.PACK_AB R56, R65, R56 ;  /* 0x000000384138723e */ /* 0x000fe400000010ff */
[----:B------:R-:W-:-:S02]  /*1330*/  F2FP.BF16.F32.PACK_AB R57, R69, R57 ;  /* 0x000000394539723e */ /* 0x000fc400000010ff */
[----:B------:R-:W-:Y:S02]  /*1340*/  F2FP.BF16.F32.PACK_AB R60, R68, R60 ;  /* 0x0000003c443c723e */ /* 0x000fe400000010ff */
[----:B------:R-:W1:Y:S01]  /*1350*/  LDC.64 R64, c[0x0][0x428] ;  /* 0x00010a00ff407b82 */ /* 0x000e620000000a00 */
[----:B0-----:R-:W-:-:S04]  /*1360*/  IMAD.WIDE.U32 R66, R3, 0x10, R66 ;  /* 0x0000001003427825 */ /* 0x001fc800078e0042 */
[----:B-1----:R-:W-:-:S05]  /*1370*/  IMAD.WIDE.U32 R64, R3, 0x10, R64 ;  /* 0x0000001003407825 */ /* 0x002fca00078e0040 */
[----:B------:R2:W-:Y:S04]  /*1380*/  STG.E.128 desc[UR6][R64.64], R56 ;  /* 0x0000003840007986 */ /* 0x0005e8000c101d06 */
[----:B------:R2:W-:Y:S02]  /*1390*/  STG.E.128 desc[UR6][R66.64], R60 ;  /* 0x0000003c42007986 */ /* 0x0005e4000c101d06 */
.L_x_2250:
[----:B------:R-:W-:Y:S05]  /*13a0*/  BSYNC.RECONVERGENT B0 ;  /* 0x0000000000007941 */ /* 0x000fea0003800200 */
.L_x_2249:
[----:B-12---:R-:W1:Y:S02]  /*13b0*/  LDC.64 R56, c[0x0][0x380] ;  /* 0x0000e000ff387b82 */ /* 0x006e640000000a00 */
[----:B-1----:R-:W-:-:S04]  /*13c0*/  LEA R2, R56, R2, 0x2 ;  /* 0x0000000238027211 */ /* 0x002fc800078e10ff */
[----:B------:R-:W-:-:S13]  /*13d0*/  ISETP.GE.AND P0, PT, R2, R57, PT ;  /* 0x000000390200720c */ /* 0x000fda0003f06270 */
[----:B------:R-:W-:Y:S05]  /*13e0*/  @!P0 BRA `(.L_x_2251) ;  /* 0xffffffec00e48947 */ /* 0x000fea000383ffff */
[----:B------:R-:W-:Y:S05]  /*13f0*/  EXIT ;  /* 0x000000000000794d */ /* 0x000fea0003800000 */
.L_x_2248:
        /* <DEDUP_REMOVED lines=8> */
.L_x_2253:
[----:B------:R-:W-:Y:S05]  /*1480*/  BSYNC B0 ;  /* 0x0000000000007941 */ /* 0x000fea0003800000 */
.L_x_2252:
[----:B------:R-:W-:Y:S01]  /*1490*/  MOV R57, R67 ;  /* 0x0000004300397202 */ /* 0x000fe20000000f00 */
[----:B------:R-:W-:Y:S01]  /*14a0*/  HFMA2 R60, -RZ, RZ, 0, 1.1920928955078125e-07 ;  /* 0x00000002ff3c7431 */ /* 0x000fe200000001ff */
[----:B------:R-:W-:Y:S02]  /*14b0*/  MOV R59, 0x1f ;  /* 0x0000001f003b7802 */ /* 0x000fe40000000f00 */
[----:B------:R-:W-:Y:S01]  /*14c0*/  MOV R58, 0xffffffff ;  /* 0xffffffff003a7802 */ /* 0x000fe20000000f00 */
[----:B------:R-:W-:-:S04]  /*14d0*/  FADD.FTZ R61, R56, R57 ;  /* 0x00000039383d7221 */ /* 0x000fc80000010000 */
[----:B------:R-:W-:-:S07]  /*14e0*/  IMAD.MOV.U32 R69, RZ, RZ, R61 ;  /* 0x000000ffff457224 */ /* 0x000fce00078e003d */
[----:B------:R-:W-:Y:S05]  /*14f0*/  WARPSYNC.COLLECTIVE R58, `(.L_x_2254) ;  /* 0x000000003a087348 */ /* 0x000fea0003c00000 */
[----:B------:R0:W1:Y:S02]  /*1500*/  SHFL.BFLY P4, R67, R69, R60, R59 ;  /* 0x0c00003c45437389 */ /* 0x000064000008003b */
[----:B01----:R-:W-:Y:S05]  /*1510*/  ENDCOLLECTIVE ;  /* 0x000000000000791b */ /* 0x003fea0003800000 */
.L_x_2254:
[----:B------:R-:W-:Y:S01]  /*1520*/  HFMA2 R60, -RZ, RZ, 0, 2.384185791015625e-07 ;  /* 0x00000004ff3c7431 */ /* 0x000fe200000001ff */
[----:B------:R-:W-:-:S05]  /*1530*/  MOV R62, R67 ;  /* 0x00000043003e7202 */ /* 0x000fca0000000f00 */
[----:B------:R-:W-:-:S05]  /*1540*/  FADD.FTZ R63, R61, R62 ;  /* 0x0000003e3d3f7221 */ /* 0x000fca0000010000 */
[----:B------:R-:W-:-:S07]  /*1550*/  MOV R69, R63 ;  /* 0x0000003f00457202 */ /* 0x000fce0000000f00 */
[----:B------:R-:W-:Y:S05]  /*1560*/  WARPSYNC.COLLECTIVE R58, `(.L_x_2255) ;  /* 0x000000003a087348 */ /* 0x000fea0003c00000 */
[----:B------:R0:W1:Y:S02]  /*1570*/  SHFL.BFLY P4, R67, R69, R60, R59 ;  /* 0x0c00003c45437389 */ /* 0x000064000008003b */
[----:B01----:R-:W-:Y:S05]  /*1580*/  ENDCOLLECTIVE ;  /* 0x000000000000791b */ /* 0x003fea0003800000 */
.L_x_2255:
[----:B------:R-:W-:Y:S01]  /*1590*/  HFMA2 R60, -RZ, RZ, 0, 4.76837158203125e-07 ;  /* 0x00000008ff3c7431 */ /* 0x000fe200000001ff */
[----:B------:R-:W-:-:S05]  /*15a0*/  MOV R62, R67 ;  /* 0x00000043003e7202 */ /* 0x000fca0000000f00 */
[----:B------:R-:W-:Y:S02]  /*15b0*/  FADD.FTZ R64, R63, R62 ;  /* 0x0000003e3f407221 */ /* 0x000fe40000010000 */
[----:B------:R-:W0:Y:S03]  /*15c0*/  LDC R62, c[0x0][0x400] ;  /* 0x00010000ff3e7b82 */ /* 0x000e260000000800 */
[----:B------:R-:W-:-:S07]  /*15d0*/  MOV R69, R64 ;  /* 0x0000004000457202 */ /* 0x000fce0000000f00 */
[----:B0-----:R-:W-:Y:S05]  /*15e0*/  WARPSYNC.COLLECTIVE R58, `(.L_x_2256) ;  /* 0x000000003a087348 */ /* 0x001fea0003c00000 */
[----:B------:R1:W2:Y:S02]  /*15f0*/  SHFL.BFLY P4, R67, R69, R60, R59 ;  /* 0x0c00003c45437389 */ /* 0x0002a4000008003b */
[----:B012---:R-:W-:Y:S05]  /*1600*/  ENDCOLLECTIVE ;  /* 0x000000000000791b */ /* 0x007fea0003800000 */
.L_x_2256:
[----:B------:R-:W-:Y:S02]  /*1610*/  HFMA2 R60, -RZ, RZ, 0, 9.5367431640625e-07 ;  /* 0x00000010ff3c7431 */ /* 0x000fe400000001ff */
[----:B------:R-:W-:-:S04]  /*1620*/  IMAD.MOV.U32 R57, RZ, RZ, R67 ;  /* 0x000000ffff397224 */ /* 0x000fc800078e0043 */
[----:B------:R-:W-:-:S05]  /*1630*/  FADD.FTZ R65, R64, R57 ;  /* 0x0000003940417221 */ /* 0x000fca0000010000 */
[----:B------:R-:W-:-:S07]  /*1640*/  MOV R69, R65 ;  /* 0x0000004100457202 */ /* 0x000fce0000000f00 */
[----:B------:R-:W-:Y:S05]  /*1650*/  WARPSYNC.COLLECTIVE R58, `(.L_x_2257) ;  /* 0x000000003a087348 */ /* 0x000fea0003c00000 */
[----:B------:R0:W1:Y:S02]  /*1660*/  SHFL.BFLY P4, R67, R69, R60, R59 ;  /* 0x0c00003c45437389 */ /* 0x000064000008003b */
[----:B01----:R-:W-:Y:S05]  /*1670*/  ENDCOLLECTIVE ;  /* 0x000000000000791b */ /* 0x003fea0003800000 */
.L_x_2257:
        /* <DEDUP_REMOVED lines=27> */
.L_x_2258:
[----:B------:R-:W-:Y:S01]  /*1830*/  HFMA2 R60, -RZ, RZ, 0, 1.1920928955078125e-07 ;  /* 0x00000002ff3c7431 */ /* 0x000fe200000001ff */
[----:B------:R-:W-:-:S05]  /*1840*/  MOV R61, R67 ;  /* 0x00000043003d7202 */ /* 0x000fca0000000f00 */
[----:B------:R-:W-:-:S05]  /*1850*/  FADD.FTZ R61, R56, R61 ;  /* 0x0000003d383d7221 */ /* 0x000fca0000010000 */
[----:B------:R-:W-:-:S07]  /*1860*/  MOV R69, R61 ;  /* 0x0000003d00457202 */ /* 0x000fce0000000f00 */
[----:B------:R-:W-:Y:S05]  /*1870*/  WARPSYNC.COLLECTIVE R58, `(.L_x_2259) ;  /* 0x000000003a087348 */ /* 0x000fea0003c00000 */
[----:B------:R0:W1:Y:S02]  /*1880*/  SHFL.BFLY P4, R67, R69, R60, R59 ;  /* 0x0c00003c45437389 */ /* 0x000064000008003b */
[----:B01----:R-:W-:Y:S05]  /*1890*/  ENDCOLLECTIVE ;  /* 0x000000000000791b */ /* 0x003fea0003800000 */
.L_x_2259:
[----:B------:R-:W-:Y:S02]  /*18a0*/  HFMA2 R60, -RZ, RZ, 0, 2.384185791015625e-07 ;  /* 0x00000004ff3c7431 */ /* 0x000fe400000001ff */
[----:B------:R-:W-:-:S04]  /*18b0*/  IMAD.MOV.U32 R64, RZ, RZ, R67 ;  /* 0x000000ffff407224 */ /* 0x000fc800078e0043 */
[----:B------:R-:W-:-:S05]  /*18c0*/  FADD.FTZ R64, R61, R64 ;  /* 0x000000403d407221 */ /* 0x000fca0000010000 */
[----:B------:R-:W-:-:S07]  /*18d0*/  MOV R69, R64 ;  /* 0x0000004000457202 */ /* 0x000fce0000000f00 */
[----:B------:R-:W-:Y:S05]  /*18e0*/  WARPSYNC.COLLECTIVE R58, `(.L_x_2260) ;  /* 0x000000003a087348 */ /* 0x000fea0003c00000 */
[----:B------:R0:W1:Y:S02]  /*18f0*/  SHFL.BFLY P4, R67, R69, R60, R59 ;  /* 0x0c00003c45437389 */ /* 0x000064000008003b */
[----:B01----:R-:W-:Y:S05]  /*1900*/  ENDCOLLECTIVE ;  /* 0x000000000000791b */ /* 0x003fea0003800000 */
.L_x_2260:
[----:B------:R-:W-:Y:S01]  /*1910*/  HFMA2 R60, -RZ, RZ, 0, 4.76837158203125e-07 ;  /* 0x00000008ff3c7431 */ /* 0x000fe200000001ff */
[----:B------:R-:W-:-:S05]  /*1920*/  MOV R63, R67 ;  /* 0x00000043003f7202 */ /* 0x000fca0000000f00 */
[----:B------:R-:W-:-:S05]  /*1930*/  FADD.FTZ R63, R64, R63 ;  /* 0x0000003f403f7221 */ /* 0x000fca0000010000 */
[----:B------:R-:W-:-:S07]  /*1940*/  MOV R69, R63 ;  /* 0x0000003f00457202 */ /* 0x000fce0000000f00 */
[----:B------:R-:W-:Y:S05]  /*1950*/  WARPSYNC.COLLECTIVE R58, `(.L_x_2261) ;  /* 0x000000003a087348 */ /* 0x000fea0003c00000 */
[----:B------:R0:W1:Y:S02]  /*1960*/  SHFL.BFLY P4, R67, R69, R60, R59 ;  /* 0x0c00003c45437389 */ /* 0x000064000008003b */
[----:B01----:R-:W-:Y:S05]  /*1970*/  ENDCOLLECTIVE ;  /* 0x000000000000791b */ /* 0x003fea0003800000 */
.L_x_2261:
[----:B------:R-:W-:Y:S01]  /*1980*/  HFMA2 R60, -RZ, RZ, 0, 9.5367431640625e-07 ;  /* 0x00000010ff3c7431 */ /* 0x000fe200000001ff */
[----:B------:R-:W-:-:S05]  /*1990*/  MOV R66, R67 ;  /* 0x0000004300427202 */ /* 0x000fca0000000f00 */
[----:B------:R-:W-:-:S05]  /*19a0*/  FADD.FTZ R66, R63, R66 ;  /* 0x000000423f427221 */ /* 0x000fca0000010000 */
[----:B------:R-:W-:-:S07]  /*19b0*/  MOV R69, R66 ;  /* 0x0000004200457202 */ /* 0x000fce0000000f00 */
[----:B------:R-:W-:Y:S05]  /*19c0*/  WARPSYNC.COLLECTIVE R58, `(.L_x_2262) ;  /* 0x000000003a087348 */ /* 0x000fea0003c00000 */
[----:B------:R0:W1:Y:S02]  /*19d0*/  SHFL.BFLY P4, R67, R69, R60, R59 ;  /* 0x0c00003c45437389 */ /* 0x000064000008003b */
[----:B01----:R-:W-:Y:S05]  /*19e0*/  ENDCOLLECTIVE ;  /* 0x000000000000791b */ /* 0x003fea0003800000 */
.L_x_2262:
[----:B------:R-:W-:Y:S01]  /*19f0*/  MOV R65, R67 ;  /* 0x0000004300417202 */ /* 0x000fe20000000f00 */
[----:B------:R-:W-:Y:S06]  /*1a00*/  BRA `(.L_x_2263) ;  /* 0xfffffff400707947 */ /* 0x000fec000383ffff */
.L_x_2264:
        /* <DEDUP_REMOVED lines=15> */
.L_x_5947:


//--------------------- .text._ZN10layer_norm31ln_parallel_residual_fwd_kernelINS_13Kernel_traitsIf13__nv_bfloat16fS2_fjLj256ELj1ELj4ELj1ELj16ENS_18Kernel_traits_baseILj256EfS2_fS2_fjLj128EEEEELb0ELb0ELb1EEEvNS_9FwdParamsE --------------------------
	.section	.text._ZN10layer_norm31ln_parallel_residual_fwd_kernelINS_13Kernel_traitsIf13__nv_bfloat16fS2_fjLj256ELj1ELj4ELj1ELj16ENS_18Kernel_traits_baseILj256EfS2_fS2_fjLj128EEEEELb0ELb0ELb1EEEvNS_9FwdParamsE,"ax",@progbits
	.align	128
        .global         _ZN10layer_norm31ln_parallel_residual_fwd_kernelINS_13Kernel_traitsIf13__nv_bfloat16fS2_fjLj256ELj1ELj4ELj1ELj16ENS_18Kernel_traits_baseILj256EfS2_fS2_fjLj128EEEEELb0ELb0ELb1EEEvNS_9FwdParamsE
        .type           _ZN10layer_norm31ln_parallel_residual_fwd_kernelINS_13Kernel_traitsIf13__nv_bfloat16fS2_fjLj256ELj1ELj4ELj1ELj16ENS_18Kernel_traits_baseILj256EfS2_fS2_fjLj128EEEEELb0ELb0ELb1EEEvNS_9FwdParamsE,@function
        .size           _ZN10layer_norm31ln_parallel_residual_fwd_kernelINS_13Kernel_traitsIf13__nv_bfloat16fS2_fjLj256ELj1ELj4ELj1ELj16ENS_18Kernel_traits_baseILj256EfS2_fS2_fjLj128EEEEELb0ELb0ELb1EEEvNS_9FwdParamsE,(.L_x_5948 - _ZN10layer_norm31ln_parallel_residual_fwd_kernelINS_13Kernel_traitsIf13__nv_bfloat16fS2_fjLj256ELj1ELj4ELj1ELj16ENS_18Kernel_traits_baseILj256EfS2_fS2_fjLj128EEEEELb0ELb0ELb1EEEvNS_9FwdParamsE)
        .other          _ZN10layer_norm31ln_parallel_residual_fwd_kernelINS_13Kernel_traitsIf13__nv_bfloat16fS2_fjLj256ELj1ELj4ELj1ELj16ENS_18Kernel_traits_baseILj256EfS2_fS2_fjLj128EEEEELb0ELb0ELb1EEEvNS_9FwdParamsE,@"STO_CUDA_ENTRY STV_DEFAULT"
_ZN10layer_norm31ln_parallel_residual_fwd_kernelINS_13Kernel_traitsIf13__nv_bfloat16fS2_fjLj256ELj1ELj4ELj1ELj16ENS_18Kernel_traits_baseILj256EfS2_fS2_fjLj128EEEEELb0ELb0ELb1EEEvNS_9FwdParamsE:
.text._ZN10layer_norm31ln_parallel_residual_fwd_kernelINS_13Kernel_traitsIf13__nv_bfloat16fS2_fjLj256ELj1ELj4ELj1ELj16ENS_18Kernel_traits_baseILj256EfS2_fS2_fjLj128EEEEELb0ELb0ELb1EEEvNS_9FwdParamsE:
        /* <DEDUP_REMOVED lines=20> */
[----:B-1----:R-:W-:-:S02]  /*0140*/  SHF.L.U32 R0, R3, 0x5, RZ ;  /* 0x0000000503007819 */ /* 0x002fc400000006ff */
[----:B------:R-:W-:-:S07]  /*0150*/  SHF.R.U32.HI R2, RZ, 0x5, R3 ;  /* 0x00000005ff027819 */ /* 0x000fce0000011603 */
[----:B------:R-:W1:Y:S01]  /*0160*/  @P0 LDC.64 R20, c[0x0][0x438] ;  /* 0x00010e00ff140b82 */ /* 0x000e620000000a00 */
[----:B------:R-:W-:Y:S02]  /*0170*/  LOP3.LUT R3, R3, 0x1f, RZ, 0xc0, !PT ;  /* 0x0000001f03037812 */ /* 0x000fe400078ec0ff */
[----:B------:R-:W-:Y:S01]  /*0180*/  LOP3.LUT R0, R0, 0x3e0, RZ, 0xc0, !PT ;  /* 0x000003e000007812 */ /* 0x000fe200078ec0ff */
[----:B0-----:R-:W-:-:S03]  /*0190*/  USHF.L.U32 UR4, UR4, 0x2, URZ ;  /* 0x0000000204047899 */ /* 0x001fc600080006ff */
[----:B---3--:R-:W-:Y:S01]  /*01a0*/  IADD3 R36, P3, PT, R0, UR8, RZ ;  /* 0x0000000800247c10 */ /* 0x008fe2000ff7e0ff */
[----:B------:R-:W0:Y:S03]  /*01b0*/  @P1 LDC.64 R22, c[0x0][0x440] ;  /* 0x00011000ff161b82 */ /* 0x000e260000000a00 */
[----:B------:R-:W-:Y:S02]  /*01c0*/  IADD3.X R37, PT, PT, RZ, UR9, RZ, P3, !PT ;  /* 0x00000009ff257c10 */ /* 0x000fe40009ffe4ff */
[----:B------:R-:W-:-:S04]  /*01d0*/  LOP3.LUT R2, R2, UR4, RZ, 0xfc, !PT ;  /* 0x0000000402027c12 */ /* 0x000fc8000f8efcff */
        /* <DEDUP_REMOVED lines=10> */
[----:B------:R-:W2:Y:S03]  /*0280*/  LDCU.64 UR8, c[0x0][0x398] ;  /* 0x00007300ff0877ac */ /* 0x000ea60008000a00 */
[----:B------:R1:W5:Y:S01]  /*0290*/  LDG.E.128 R24, desc[UR6][R36.64+0x10] ;  /* 0x0000100624187981 */ /* 0x000362000c1e1d00 */
[----:B------:R-:W3:Y:S01]  /*02a0*/  LDCU.U8 UR4, c[0x0][0x410] ;  /* 0x00008200ff0477ac */ /* 0x000ee20008000000 */
[----:B------:R-:W4:Y:S01]  /*02b0*/  LDCU UR5, c[0x0][0x388] ;  /* 0x00007100ff0577ac */ /* 0x000f220008000800 */
[----:B------:R-:W0:Y:S01]  /*02c0*/  LDCU UR12, c[0x0][0x448] ;  /* 0x00008900ff0c77ac */ /* 0x000e220008000800 */
[----:B------:R-:W0:Y:S01]  /*02d0*/  LDCU.64 UR14, c[0x0][0x398] ;  /* 0x00007300ff0e77ac */ /* 0x000e220008000a00 */
[----:B------:R-:W0:Y:S02]  /*02e0*/  LDCU.64 UR10, c[0x0][0x3a0] ;  /* 0x00007400ff0a77ac */ /* 0x000e240008000a00 */
[----:B0-----:R-:W-:-:S05]  /*02f0*/  IMAD.WIDE.U32 R38, R3, 0x20, R38 ;  /* 0x0000002003267825 */ /* 0x001fca00078e0026 */
[----:B------:R1:W5:Y:S04]  /*0300*/  LDG.E.128 R28, desc[UR6][R38.64] ;  /* 0x00000006261c7981 */ /* 0x000368000c1e1d00 */
[----:B------:R1:W5:Y:S01]  /*0310*/  LDG.E.128 R32, desc[UR6][R38.64+0x10] ;  /* 0x0000100626207981 */ /* 0x000362000c1e1d00 */
[----:B--2---:R-:W-:Y:S02]  /*0320*/  ISETP.NE.U32.AND P0, PT, RZ, UR8, PT ;  /* 0x00000008ff007c0c */ /* 0x004fe4000bf05070 */
[----:B---3--:R-:W-:Y:S02]  /*0330*/  ISETP.NE.AND P2, PT, RZ, UR4, PT ;  /* 0x00000004ff007c0c */ /* 0x008fe4000bf45270 */
[----:B----4-:R-:W-:-:S13]  /*0340*/  ISETP.NE.AND.EX P0, PT, RZ, UR9, PT, P0 ;  /* 0x00000009ff007c0c */ /* 0x010fda000bf05300 */
.L_x_2270:
[----:B------:R-:W-:Y:S01]  /*0350*/  ISETP.NE.U32.AND P1, PT, RZ, UR10, PT ;  /* 0x0000000aff007c0c */ /* 0x000fe2000bf25070 */
[----:B------:R-:W0:Y:S01]  /*0360*/  LDC.64 R48, c[0x0][0x390] ;  /* 0x0000e400ff307b82 */ /* 0x000e220000000a00 */
[----:B------:R-:W-:Y:S02]  /*0370*/  IMAD R0, R2, UR5, RZ ;  /* 0x0000000502007c24 */ /* 0x000fe4000f8e02ff */
[----:B------:R-:W-:-:S03]  /*0380*/  ISETP.NE.AND.EX P1, PT, RZ, UR11, PT, P1 ;  /* 0x0000000bff007c0c */ /* 0x000fc6000bf25310 */
[----:B------:R-:W-:Y:S02]  /*0390*/  SHF.R.S32.HI R51, RZ, 0x1f, R0 ;  /* 0x0000001fff337819 */ /* 0x000fe40000011400 */
[----:B------:R-:W2:Y:S02]  /*03a0*/  @P0 LDC.64 R44, c[0x0][0x398] ;  /* 0x0000e600ff2c0b82 */ /* 0x000ea40000000a00 */
[----:B------:R-:W-:-:S04]  /*03b0*/  LEA.HI R56, R51, R0, RZ, 0x3 ;  /* 0x0000000033387211 */ /* 0x000fc800078f18ff */
[----:B------:R-:W-:Y:S02]  /*03c0*/  LEA.HI.SX32 R56, R56, R3, 0x1d ;  /* 0x0000000338387211 */ /* 0x000fe400078feaff */
[----:B------:R-:W3:Y:S03]  /*03d0*/  @P1 LDC.64 R46, c[0x0][0x3a0] ;  /* 0x0000e800ff2e1b82 */ /* 0x000ee60000000a00 */
[----:B0-----:R-:W-:-:S06]  /*03e0*/  IMAD.WIDE.U32 R48, R56, 0x10, R48 ;  /* 0x0000001038307825 */ /* 0x001fcc00078e0030 */
[----:B-----5:R-:W5:Y:S01]  /*03f0*/  LDG.E.128 R48, desc[UR6][R48.64] ;  /* 0x0000000630307981 */ /* 0x020f62000c1e1d00 */
[----:B--2---:R-:W-:-:S05]  /*0400*/  @P0 IMAD.WIDE.U32 R44, R56, 0x10, R44 ;  /* 0x00000010382c0825 */ /* 0x004fca00078e002c */
[----:B------:R0:W5:Y:S01]  /*0410*/  @P0 LDG.E.128 R52, desc[UR6][R44.64] ;  /* 0x000000062c340981 */ /* 0x000162000c1e1d00 */
[----:B---3--:R-:W-:-:S05]  /*0420*/  @P1 IMAD.WIDE.U32 R46, R56, 0x20, R46 ;  /* 0x00000020382e1825 */ /* 0x008fca00078e002e */
[----:B-1----:R0:W5:Y:S04]  /*0430*/  @P1 LDG.E.128 R36, desc[UR6][R46.64] ;  /* 0x000000062e241981 */ /* 0x002168000c1e1d00 */
        /* <DEDUP_REMOVED lines=20> */
.L_x_2266:
[C---:B-----5:R-:W-:Y:S02]  /*0580*/  PRMT R0, R48.reuse, 0x7632, R0 ;  /* 0x0000763230007816 */ /* 0x060fe40000000000 */
[----:B------:R-:W-:Y:S02]  /*0590*/  SHF.L.U32 R45, R48, 0x10, RZ ;  /* 0x00000010302d7819 */ /* 0x000fe400000006ff */
[----:B------:R-:W-:Y:S02]  /*05a0*/  PRMT R44, R49, 0x7632, R44 ;  /* 0x00007632312c7816 */ /* 0x000fe4000000002c */
[----:B------:R-:W-:Y:S02]  /*05b0*/  PRMT R46, R50, 0x7632, R46 ;  /* 0x00007632322e7816 */ /* 0x000fe4000000002e */
[----:B------:R-:W-:Y:S02]  /*05c0*/  PRMT R48, R51, 0x7632, R48 ;  /* 0x0000763233307816 */ /* 0x000fe40000000030 */
        /* <DEDUP_REMOVED lines=16> */
.L_x_2265:
[----:B------:R-:W-:-:S04]  /*06d0*/  UISETP.NE.U32.AND UP0, UPT, UR10, URZ, UPT ;  /* 0x000000ff0a00728c */ /* 0x000fc8000bf05070 */
[----:B------:R-:W-:-:S09]  /*06e0*/  UISETP.NE.AND.EX UP0, UPT, UR11, URZ, UPT, UP0 ;  /* 0x000000ff0b00728c */ /* 0x000fd2000bf05300 */
[----:B------:R-:W-:Y:S05]  /*06f0*/  BRA.U UP0, `(.L_x_2268) ;  /* 0x0000000100847547 */ /* 0x000fea000b800000 */
[C---:B-----5:R-:W-:Y:S02]  /*0700*/  PRMT R0, R49.reuse, 0x7632, R0 ;  /* 0x0000763231007816 */ /* 0x060fe40000000000 */
[----:B------:R-:W-:Y:S02]  /*0710*/  SHF.L.U32 R49, R49, 0x10, RZ ;  /* 0x0000001031317819 */ /* 0x000fe400000006ff */
[----:B------:R-:W-:Y:S02]  /*0720*/  SHF.L.U32 R46, R53, 0x10, RZ ;  /* 0x00000010352e7819 */ /* 0x000fe400000006ff */
[----:B------:R-:W-:Y:S02]  /*0730*/  SHF.L.U32 R59, R48, 0x10, RZ ;  /* 0x00000010303b7819 */ /* 0x000fe400000006ff */
[----:B------:R-:W-:Y:S01]  /*0740*/  SHF.L.U32 R44, R52, 0x10, RZ ;  /* 0x00000010342c7819 */ /* 0x000fe200000006ff */
[----:B------:R-:W-:Y:S01]  /*0750*/  FADD.FTZ R46, R49, R46 ;  /* 0x0000002e312e7221 */ /* 0x000fe20000010000 */
[----:B------:R-:W-:-:S02]  /*0760*/  PRMT R57, R48, 0x7632, R57 ;  /* 0x0000763230397816 */ /* 0x000fc40000000039 */
[C---:B------:R-:W-:Y:S01]  /*0770*/  PRMT R45, R50.reuse, 0x7632, R45 ;  /* 0x00007632322d7816 */ /* 0x040fe2000000002d */
[----:B------:R-:W-:Y:S01]  /*0780*/  FADD.FTZ R44, R59, R44 ;  /* 0x0000002c3b2c7221 */ /* 0x000fe20000010000 */
[----:B------:R-:W-:Y:S02]  /*0790*/  SHF.L.U32 R61, R50, 0x10, RZ ;  /* 0x00000010323d7819 */ /* 0x000fe400000006ff */
[----:B------:R-:W-:Y:S02]  /*07a0*/  SHF.L.U32 R48, R54, 0x10, RZ ;  /* 0x0000001036307819 */ /* 0x000fe400000006ff */
[C---:B------:R-:W-:Y:S02]  /*07b0*/  PRMT R47, R51.reuse, 0x7632, R47 ;  /* 0x00007632332f7816 */ /* 0x040fe4000000002f */
[----:B------:R-:W-:Y:S01]  /*07c0*/  SHF.L.U32 R50, R51, 0x10, RZ ;  /* 0x0000001033327819 */ /* 0x000fe200000006ff */
[----:B------:R-:W-:Y:S01]  /*07d0*/  FADD.FTZ R48, R61, R48 ;  /* 0x000000303d307221 */ /* 0x000fe20000010000 */
[----:B------:R-:W-:-:S02]  /*07e0*/  PRMT R49, R52, 0x7632, R49 ;  /* 0x0000763234317816 */ /* 0x000fc40000000031 */
[----:B------:R-:W-:Y:S02]  /*07f0*/  PRMT R51, R53, 0x7632, R51 ;  /* 0x0000763235337816 */ /* 0x000fe40000000033 */
[----:B------:R-:W-:Y:S01]  /*0800*/  PRMT R58, R54, 0x7632, R58 ;  /* 0x00007632363a7816 */ /* 0x000fe2000000003a */
[----:B------:R-:W-:Y:S01]  /*0810*/  IMAD.U32 R49, R49, 0x10000, RZ ;  /* 0x0001000031317824 */ /* 0x000fe200078e00ff */
[----:B------:R-:W-:Y:S02]  /*0820*/  PRMT R59, R55, 0x7632, R59 ;  /* 0x00007632373b7816 */ /* 0x000fe4000000003b */
[----:B------:R-:W-:Y:S02]  /*0830*/  SHF.L.U32 R60, R57, 0x10, RZ ;  /* 0x00000010393c7819 */ /* 0x000fe400000006ff */
[----:B------:R-:W-:Y:S02]  /*0840*/  SHF.L.U32 R0, R0, 0x10, RZ ;  /* 0x0000001000007819 */ /* 0x000fe400000006ff */
        /* <DEDUP_REMOVED lines=9> */
[----:B------:R-:W-:-:S04]  /*08e0*/  FADD.FTZ R49, R57, R58 ;  /* 0x0000003a39317221 */ /* 0x000fc80000010000 */
[----:B------:R-:W-:Y:S01]  /*08f0*/  FADD.FTZ R51, R62, R59 ;  /* 0x0000003b3e337221 */ /* 0x000fe20000010000 */
[----:B------:R-:W-:Y:S06]  /*0900*/  BRA `(.L_x_2267) ;  /* 0x0000000000a07947 */ /* 0x000fec0003800000 */
.L_x_2268:
[C---:B-----5:R-:W-:Y:S02]  /*0910*/  PRMT R46, R49.reuse, 0x7632, R46 ;  /* 0x00007632312e7816 */ /* 0x060fe4000000002e */
[----:B------:R-:W-:Y:S02]  /*0920*/  SHF.L.U32 R47, R49, 0x10, RZ ;  /* 0x00000010312f7819 */ /* 0x000fe400000006ff */
[C---:B------:R-:W-:Y:S02]  /*0930*/  PRMT R57, R48.reuse, 0x7632, R57 ;  /* 0x0000763230397816 */ /* 0x040fe40000000039 */
[----:B------:R-:W-:Y:S02]  /*0940*/  SHF.L.U32 R45, R48, 0x10, RZ ;  /* 0x00000010302d7819 */ /* 0x000fe400000006ff */
[C---:B------:R-:W-:Y:S02]  /*0950*/  PRMT R0, R50.reuse, 0x7632, R0 ;  /* 0x0000763232007816 */ /* 0x040fe40000000000 */
[----:B------:R-:W-:-:S02]  /*0960*/  SHF.L.U32 R49, R50, 0x10, RZ ;  /* 0x0000001032317819 */ /* 0x000fc400000006ff */
[----:B------:R-:W-:Y:S02]  /*0970*/  SHF.L.U32 R48, R52, 0x10, RZ ;  /* 0x0000001034307819 */ /* 0x000fe400000006ff */
[----:B------:R-:W-:Y:S02]  /*0980*/  SHF.L.U32 R50, R53, 0x10, RZ ;  /* 0x0000001035327819 */ /* 0x000fe400000006ff */
[----:B------:R-:W-:Y:S01]  /*0990*/  SHF.L.U32 R58, R54, 0x10, RZ ;  /* 0x00000010363a7819 */ /* 0x000fe200000006ff */
        /* <DEDUP_REMOVED lines=8> */
[----:B------:R-:W-:Y:S02]  /*0a20*/  SHF.L.U32 R51, R51, 0x10, RZ ;  /* 0x0000001033337819 */ /* 0x000fe400000006ff */
[----:B------:R-:W-:Y:S02]  /*0a30*/  SHF.L.U32 R62, R55, 0x10, RZ ;  /* 0x00000010373e7819 */ /* 0x000fe400000006ff */
[----:B------:R-:W-:Y:S02]  /*0a40*/  SHF.L.U32 R57, R57, 0x10, RZ ;  /* 0x0000001039397819 */ /* 0x000fe400000006ff */
[----:B------:R-:W-:Y:S01]  /*0a50*/  SHF.L.U32 R48, R48, 0x10, RZ ;  /* 0x0000001030307819 */ /* 0x000fe200000006ff */
        /* <DEDUP_REMOVED lines=19> */
.L_x_2267:
        /* <DEDUP_REMOVED lines=15> */
[----:B------:R-:W1:Y:S02]  /*0c80*/  SHFL.BFLY PT, R57, R0, 0x1, 0x1f ;  /* 0x0c201f0000397f89 */ /* 0x000e6400000e0000 */
[----:B-1----:R-:W-:-:S05]  /*0c90*/  FADD.FTZ R62, R0, R57 ;  /* 0x00000039003e7221 */ /* 0x002fca0000010000 */
[----:B------:R-:W1:Y:S02]  /*0ca0*/  SHFL.BFLY PT, R57, R62, 0x2, 0x1f ;  /* 0x0c401f003e397f89 */ /* 0x000e6400000e0000 */
[----:B-1----:R-:W-:-:S05]  /*0cb0*/  FADD.FTZ R63, R62, R57 ;  /* 0x000000393e3f7221 */ /* 0x002fca0000010000 */
[----:B0-----:R-:W0:Y:S02]  /*0cc0*/  SHFL.BFLY PT, R58, R63, 0x4, 0x1f ;  /* 0x0c801f003f3a7f89 */ /* 0x001e2400000e0000 */
        /* <DEDUP_REMOVED lines=32> */
.L_x_2282:
[----:B------:R-:W0:Y:S01]  /*0ed0*/  @!P1 LDC.64 R60, c[0x0][0x3c0] ;  /* 0x0000f000ff3c9b82 */ /* 0x000e220000000a00 */
[----:B------:R-:W-:Y:S01]  /*0ee0*/  FMUL.FTZ R59, R57, R57 ;  /* 0x00000039393b7220 */ /* 0x000fe20000410000 */
[----:B-1----:R-:W-:-:S04]  /*0ef0*/  FADD.FTZ R67, R64, R67 ;  /* 0x0000004340437221 */ /* 0x002fc80000010000 */
[----:B------:R-:W-:Y:S01]  /*0f00*/  FSEL R63, R59, RZ, P2 ;  /* 0x000000ff3b3f7208 */ /* 0x000fe20001000000 */
[----:B------:R-:W-:Y:S02]  /*0f10*/  FFMA.FTZ R0, R67, R58, UR12 ;  /* 0x0000000c43007e23 */ /* 0x000fe4000801003a */
[----:B------:R-:W1:Y:S02]  /*0f20*/  @!P1 LDC.64 R58, c[0x0][0x3c8] ;  /* 0x0000f200ff3a9b82 */ /* 0x000e640000000a00 */
[----:B------:R-:W-:-:S06]  /*0f30*/  FADD.FTZ R0, R0, R63 ;  /* 0x0000003f00007221 */ /* 0x000fcc0000010000 */
[----:B------:R-:W2:Y:S01]  /*0f40*/  MUFU.RSQ R0, R0 ;  /* 0x0000000000007308 */ /* 0x000ea20000001400 */
[----:B0-----:R-:W-:Y:S01]  /*0f50*/  @!P1 IMAD.WIDE R64, R2, 0x4, R60 ;  /* 0x0000000402409825 */ /* 0x001fe200078e023c */
[----:B------:R-:W-:-:S04]  /*0f60*/  FSEL R60, R57, RZ, !P2 ;  /* 0x000000ff393c7208 */ /* 0x000fc80005000000 */
[----:B------:R0:W-:Y:S01]  /*0f70*/  @!P1 STG.E desc[UR6][R64.64], R57 ;  /* 0x0000003940009986 */ /* 0x0001e2000c101906 */
        /* <DEDUP_REMOVED lines=12> */
[C---:B------:R-:W-:Y:S01]  /*1040*/  FMUL.FTZ R60, R0.reuse, R60 ;  /* 0x0000003c003c7220 */ /* 0x040fe20000410000 */
[----:B------:R-:W-:Y:S01]  /*1050*/  FMUL.FTZ R48, R0, R47 ;  /* 0x0000002f00307220 */ /* 0x000fe20000410000 */
[----:B------:R1:W-:Y:S01]  /*1060*/  @!P1 STG.E desc[UR6][R58.64], R0 ;  /* 0x000000003a009986 */ /* 0x0003e2000c101906 */
[----:B------:R-:W-:Y:S01]  /*1070*/  FFMA.FTZ R44, R20, R49, R4 ;  /* 0x00000031142c7223 */ /* 0x000fe20000010004 */
[----:B------:R-:W-:Y:S01]  /*1080*/  FFMA.FTZ R47, R21, R50, R5 ;  /* 0x00000032152f7223 */ /* 0x000fe20000010005 */
[-C--:B------:R-:W-:Y:S01]  /*1090*/  FFMA.FTZ R46, R26, R51.reuse, R10 ;  /* 0x000000331a2e7223 */ /* 0x080fe2000001000a */
[----:B------:R-:W-:Y:S01]  /*10a0*/  FFMA.FTZ R51, R34, R51, R18 ;  /* 0x0000003322337223 */ /* 0x000fe20000010012 */
[C---:B------:R-:W-:Y:S01]  /*10b0*/  FMUL.FTZ R63, R0.reuse, R63 ;  /* 0x0000003f003f7220 */ /* 0x040fe20000410000 */
[C---:B------:R-:W-:Y:S01]  /*10c0*/  FMUL.FTZ R62, R0.reuse, R45 ;  /* 0x0000002d003e7220 */ /* 0x040fe20000410000 */
[----:B------:R-:W-:Y:S01]  /*10d0*/  F2FP.BF16.F32.PACK_AB R44, R47, R44 ;  /* 0x0000002c2f2c723e */ /* 0x000fe200000010ff */
[----:B0-----:R-:W-:Y:S01]  /*10e0*/  FMUL.FTZ R57, R0, R69 ;  /* 0x0000004500397220 */ /* 0x001fe20000410000 */
[----:B------:R-:W-:Y:S01]  /*10f0*/  FFMA.FTZ R64, R32, R63, R16 ;  /* 0x0000003f20407223 */ /* 0x000fe20000010010 */
[----:B------:R-:W-:Y:S01]  /*1100*/  FFMA.FTZ R65, R25, R62, R9 ;  /* 0x0000003e19417223 */ /* 0x000fe20000010009 */
[-C--:B-1----:R-:W-:Y:S01]  /*1110*/  FFMA.FTZ R59, R27, R60.reuse, R11 ;  /* 0x0000003c1b3b7223 */ /* 0x082fe2000001000b */
[----:B------:R-:W-:Y:S01]  /*1120*/  FFMA.FTZ R60, R35, R60, R19 ;  /* 0x0000003c233c7223 */ /* 0x000fe20000010013 */
[----:B------:R-:W-:Y:S01]  /*1130*/  FFMA.FTZ R45, R22, R57, R6 ;  /* 0x00000039162d7223 */ /* 0x000fe20000010006 */
[-C--:B------:R-:W-:Y:S01]  /*1140*/  FFMA.FTZ R0, R23, R48.reuse, R7 ;  /* 0x0000003017007223 */ /* 0x080fe20000010007 */
[----:B------:R-:W-:Y:S01]  /*1150*/  FFMA.FTZ R48, R31, R48, R15 ;  /* 0x000000301f307223 */ /* 0x000fe2000001000f */
[----:B------:R-:W-:Y:S01]  /*1160*/  F2FP.BF16.F32.PACK_AB R47, R59, R46 ;  /* 0x0000002e3b2f723e */ /* 0x000fe200000010ff */
[----:B------:R-:W-:Y:S01]  /*1170*/  FFMA.FTZ R46, R24, R63, R8 ;  /* 0x0000003f182e7223 */ /* 0x000fe20000010008 */
[----:B------:R-:W-:Y:S01]  /*1180*/  F2FP.BF16.F32.PACK_AB R51, R60, R51 ;  /* 0x000000333c33723e */ /* 0x000fe200000010ff */
[----:B------:R-:W0:Y:S01]  /*1190*/  LDC.64 R58, c[0x0][0x428] ;  /* 0x00010a00ff3a7b82 */ /* 0x000e220000000a00 */
[----:B------:R-:W-:Y:S01]  /*11a0*/  F2FP.BF16.F32.PACK_AB R45, R0, R45 ;  /* 0x0000002d002d723e */ /* 0x000fe200000010ff */
[----:B------:R-:W-:Y:S01]  /*11b0*/  FFMA.FTZ R0, R28, R49, R12 ;  /* 0x000000311c007223 */ /* 0x000fe2000001000c */
[----:B------:R-:W-:Y:S01]  /*11c0*/  F2FP.BF16.F32.PACK_AB R46, R65, R46 ;  /* 0x0000002e412e723e */ /* 0x000fe200000010ff */
[----:B------:R-:W-:Y:S01]  /*11d0*/  FFMA.FTZ R65, R33, R62, R17 ;  /* 0x0000003e21417223 */ /* 0x000fe20000010011 */
[----:B------:R-:W-:Y:S01]  /*11e0*/  FFMA.FTZ R49, R30, R57, R14 ;  /* 0x000000391e317223 */ /* 0x000fe2000001000e */
[----:B------:R-:W-:-:S02]  /*11f0*/  FFMA.FTZ R57, R29, R50, R13 ;  /* 0x000000321d397223 */ /* 0x000fc4000001000d */
[----:B------:R-:W1:Y:S01]  /*1200*/  LDC.64 R60, c[0x0][0x430] ;  /* 0x00010c00ff3c7b82 */ /* 0x000e620000000a00 */
[----:B------:R-:W-:Y:S02]  /*1210*/  F2FP.BF16.F32.PACK_AB R50, R65, R64 ;  /* 0x000000404132723e */ /* 0x000fe400000010ff */
[----:B------:R-:W-:Y:S02]  /*1220*/  F2FP.BF16.F32.PACK_AB R49, R48, R49 ;  /* 0x000000313031723e */ /* 0x000fe400000010ff */
[----:B------:R-:W-:-:S03]  /*1230*/  F2FP.BF16.F32.PACK_AB R48, R57, R0 ;  /* 0x000000003930723e */ /* 0x000fc600000010ff */
        /* <DEDUP_REMOVED lines=9> */
.L_x_2269:
        /* <DEDUP_REMOVED lines=8> */
.L_x_2272:
[----:B------:R-:W-:Y:S05]  /*1350*/  BSYNC B0 ;  /* 0x0000000000007941 */ /* 0x000fea0003800000 */
.L_x_2271:
        /* <DEDUP_REMOVED lines=9> */
.L_x_2273:
[----:B------:R-:W-:Y:S01]  /*13f0*/  HFMA2 R61, -RZ, RZ, 0, 2.384185791015625e-07 ;  /* 0x00000004ff3d7431 */ /* 0x000fe200000001ff */
[----:B------:R-:W-:-:S05]  /*1400*/  MOV R57, R66 ;  /* 0x0000004200397202 */ /* 0x000fca0000000f00 */
[----:B------:R-:W-:-:S05]  /*1410*/  FADD.FTZ R63, R62, R57 ;  /* 0x000000393e3f7221 */ /* 0x000fca0000010000 */
[----:B------:R-:W-:-:S07]  /*1420*/  MOV R68, R63 ;  /* 0x0000003f00447202 */ /* 0x000fce0000000f00 */
[----:B------:R-:W-:Y:S05]  /*1430*/  WARPSYNC.COLLECTIVE R59, `(.L_x_2274) ;  /* 0x000000003b087348 */ /* 0x000fea0003c00000 */
[----:B------:R0:W1:Y:S02]  /*1440*/  SHFL.BFLY P3, R66, R68, R61, R60 ;  /* 0x0c00003d44427389 */ /* 0x000064000006003c */
[----:B01----:R-:W-:Y:S05]  /*1450*/  ENDCOLLECTIVE ;  /* 0x000000000000791b */ /* 0x003fea0003800000 */
.L_x_2274:
        /* <DEDUP_REMOVED lines=8> */
.L_x_2275:
[----:B------:R-:W-:Y:S01]  /*14e0*/  HFMA2 R61, -RZ, RZ, 0, 9.5367431640625e-07 ;  /* 0x00000010ff3d7431 */ /* 0x000fe200000001ff */
[----:B------:R-:W-:-:S05]  /*14f0*/  MOV R57, R66 ;  /* 0x0000004200397202 */ /* 0x000fca0000000f00 */
[----:B------:R-:W-:-:S05]  /*1500*/  FADD.FTZ R65, R64, R57 ;  /* 0x0000003940417221 */ /* 0x000fca0000010000 */
[----:B------:R-:W-:-:S07]  /*1510*/  MOV R68, R65 ;  /* 0x0000004100447202 */ /* 0x000fce0000000f00 */
[----:B------:R-:W-:Y:S05]  /*1520*/  WARPSYNC.COLLECTIVE R59, `(.L_x_2276) ;  /* 0x000000003b087348 */ /* 0x000fea0003c00000 */
[----:B------:R0:W1:Y:S02]  /*1530*/  SHFL.BFLY P3, R66, R68, R61, R60 ;  /* 0x0c00003d44427389 */ /* 0x000064000006003c */
[----:B01----:R-:W-:Y:S05]  /*1540*/  ENDCOLLECTIVE ;  /* 0x000000000000791b */ /* 0x003fea0003800000 */
.L_x_2276:
[----:B------:R-:W-:Y:S02]  /*1550*/  HFMA2 R61, -RZ, RZ, 0, 5.9604644775390625e-08 ;  /* 0x00000001ff3d7431 */ /* 0x000fe400000001ff */
        /* <DEDUP_REMOVED lines=23> */
.L_x_2277:
[----:B------:R-:W-:Y:S01]  /*16d0*/  HFMA2 R61, -RZ, RZ, 0, 1.1920928955078125e-07 ;  /* 0x00000002ff3d7431 */ /* 0x000fe200000001ff */
[----:B------:R-:W-:-:S05]  /*16e0*/  MOV R63, R66 ;  /* 0x00000042003f7202 */ /* 0x000fca0000000f00 */
[----:B------:R-:W-:-:S05]  /*16f0*/  FADD.FTZ R63, R0, R63 ;  /* 0x0000003f003f7221 */ /* 0x000fca0000010000 */
[----:B------:R-:W-:-:S07]  /*1700*/  MOV R68, R63 ;  /* 0x0000003f00447202 */ /* 0x000fce0000000f00 */
[----:B------:R-:W-:Y:S05]  /*1710*/  WARPSYNC.COLLECTIVE R59, `(.L_x_2278) ;  /* 0x000000003b087348 */ /* 0x000fea0003c00000 */
[----:B------:R0:W1:Y:S02]  /*1720*/  SHFL.BFLY P3, R66, R68, R61, R60 ;  /* 0x0c00003d44427389 */ /* 0x000064000006003c */
[----:B01----:R-:W-:Y:S05]  /*1730*/  ENDCOLLECTIVE ;  /* 0x000000000000791b */ /* 0x003fea0003800000 */
.L_x_2278:
[----:B------:R-:W-:Y:S01]  /*1740*/  HFMA2 R61, -RZ, RZ, 0, 2.384185791015625e-07 ;  /* 0x00000004ff3d7431 */ /* 0x000fe200000001ff */
[----:B------:R-:W-:-:S05]  /*1750*/  MOV R62, R66 ;  /* 0x00000042003e7202 */ /* 0x000fca0000000f00 */
[----:B------:R-:W-:-:S05]  /*1760*/  FADD.FTZ R62, R63, R62 ;  /* 0x0000003e3f3e7221 */ /* 0x000fca0000010000 */
[----:B------:R-:W-:-:S07]  /*1770*/  MOV R68, R62 ;  /* 0x0000003e00447202 */ /* 0x000fce0000000f00 */
[----:B------:R-:W-:Y:S05]  /*1780*/  WARPSYNC.COLLECTIVE R59, `(.L_x_2279) ;  /* 0x000000003b087348 */ /* 0x000fea0003c00000 */
[----:B------:R0:W1:Y:S02]  /*1790*/  SHFL.BFLY P3, R66, R68, R61, R60 ;  /* 0x0c00003d44427389 */ /* 0x000064000006003c */
[----:B01----:R-:W-:Y:S05]  /*17a0*/  ENDCOLLECTIVE ;  /* 0x000000000000791b */ /* 0x003fea0003800000 */
.L_x_2279:
[----:B------:R-:W-:Y:S01]  /*17b0*/  HFMA2 R61, -RZ, RZ, 0, 4.76837158203125e-07 ;  /* 0x00000008ff3d7431 */ /* 0x000fe200000001ff */
[----:B------:R-:W-:-:S05]  /*17c0*/  MOV R65, R66 ;  /* 0x0000004200417202 */ /* 0x000fca0000000f00 */
[----:B------:R-:W-:-:S05]  /*17d0*/  FADD.FTZ R65, R62, R65 ;  /* 0x000000413e417221 */ /* 0x000fca0000010000 */
[----:B------:R-:W-:-:S07]  /*17e0*/  MOV R68, R65 ;  /* 0x0000004100447202 */ /* 0x000fce0000000f00 */
[----:B------:R-:W-:Y:S05]  /*17f0*/  WARPSYNC.COLLECTIVE R59, `(.L_x_2280) ;  /* 0x000000003b087348 */ /* 0x000fea0003c00000 */
[----:B------:R0:W1:Y:S02]  /*1800*/  SHFL.BFLY P3, R66, R68, R61, R60 ;  /* 0x0c00003d44427389 */ /* 0x000064000006003c */
[----:B01----:R-:W-:Y:S05]  /*1810*/  ENDCOLLECTIVE ;  /* 0x000000000000791b */ /* 0x003fea0003800000 */
.L_x_2280:
[----:B------:R-:W-:Y:S01]  /*1820*/  HFMA2 R61, -RZ, RZ, 0, 9.5367431640625e-07 ;  /* 0x00000010ff3d7431 */ /* 0x000fe200000001ff */
[----:B------:R-:W-:-:S05]  /*1830*/  MOV R64, R66 ;  /* 0x0000004200407202 */ /* 0x000fca0000000f00 */
[----:B------:R-:W-:-:S05]  /*1840*/  FADD.FTZ R64, R65, R64 ;  /* 0x0000004041407221 */ /* 0x000fca0000010000 */
[----:B------:R-:W-:-:S07]  /*1850*/  MOV R68, R64 ;  /* 0x0000004000447202 */ /* 0x000fce0000000f00 */
[----:B------:R-:W-:Y:S05]  /*1860*/  WARPSYNC.COLLECTIVE R59, `(.L_x_2281) ;  /* 0x000000003b087348 */ /* 0x000fea0003c00000 */
[----:B------:R0:W1:Y:S02]  /*1870*/  SHFL.BFLY P3, R66, R68, R61, R60 ;  /* 0x0c00003d44427389 */ /* 0x000064000006003c */
[----:B01----:R-:W-:Y:S05]  /*1880*/  ENDCOLLECTIVE ;  /* 0x000000000000791b */ /* 0x003fea0003800000 */
.L_x_2281:
[----:B------:R-:W-:Y:S01]  /*1890*/  MOV R67, R66 ;  /* 0x0000004200437202 */ /* 0x000fe20000000f00 */
[----:B------:R-:W-:Y:S06]  /*18a0*/  BRA `(.L_x_2282) ;  /* 0xfffffff400887947 */ /* 0x000fec000383ffff */
.L_x_2283:
        /* <DEDUP_REMOVED lines=13> */
.L_x_5948:


//--------------------- .text._ZN10layer_norm31ln_parallel_residual_fwd_kernelINS_13Kernel_traitsIf13__nv_bfloat16fS2_fjLj256ELj1ELj4ELj1ELj16ENS_18Kernel_traits_baseILj256EfS2_fS2_fjLj128EEEEELb0ELb1ELb0EEEvNS_9FwdParamsE --------------------------
	.section	.text._ZN10layer_norm31ln_parallel_residual_fwd_kernelINS_13Kernel_traitsIf13__nv_bfloat16fS2_fjLj256ELj1ELj4ELj1ELj16ENS_18Kernel_traits_baseILj256EfS2_fS2_fjLj128EEEEELb0ELb1ELb0EEEvNS_9FwdParamsE,"ax",@progbits
	.align	128
        .global         _ZN10layer_norm31ln_parallel_residual_fwd_kernelINS_13Kernel_traitsIf13__nv_bfloat16fS2_fjLj256ELj1ELj4ELj1ELj16ENS_18Kernel_traits_baseILj256EfS2_fS2_fjLj128EEEEELb0ELb1ELb0EEEvNS_9FwdParamsE
        .type           _ZN10layer_norm31ln_parallel_residual_fwd_kernelINS_13Kernel_traitsIf13__nv_bfloat16fS2_fjLj256ELj1ELj4ELj1ELj16ENS_18Kernel_traits_baseILj256EfS2_fS2_fjLj128EEEEELb0ELb1ELb0EEEvNS_9FwdParamsE,@function
        .size           _ZN10layer_norm31ln_parallel_residual_fwd_kernelINS_13Kernel_traitsIf13__nv_bfloat16fS2_fjLj256ELj1ELj4ELj1ELj16ENS_18Kernel_traits_baseILj256EfS2_fS2_fjLj128EEEEELb0ELb1ELb0EEEvNS_9FwdParamsE,(.L_x_5949 - _ZN10layer_norm31ln_parallel_residual_fwd_kernelINS_13Kernel_traitsIf13__nv_bfloat16fS2_fjLj256ELj1ELj4ELj1ELj16ENS_18Kernel_traits_baseILj256EfS2_fS2_fjLj128EEEEELb0ELb1ELb0EEEvNS_9FwdParamsE)
        .other          _ZN10layer_norm31ln_parallel_residual_fwd_kernelINS_13Kernel_traitsIf13__nv_bfloat16fS2_fjLj256ELj1ELj4ELj1ELj16ENS_18Kernel_traits_baseILj256EfS2_fS2_fjLj128EEEEELb0ELb1ELb0EEEvNS_9FwdParamsE,@"STO_CUDA_ENTRY STV_DEFAULT"
_ZN10layer_norm31ln_parallel_residual_fwd_kernelINS_13Kernel_traitsIf13__nv_bfloat16fS2_fjLj256ELj1ELj4ELj1ELj16ENS_18Kernel_traits_baseILj256EfS2_fS2_fjLj128EEEEELb0ELb1ELb0EEEvNS_9FwdParamsE:
.text._ZN10layer_norm31ln_parallel_residual_fwd_kernelINS_13Kernel_traitsIf13__nv_bfloat16fS2_fjLj256ELj1ELj4ELj1ELj16ENS_18Kernel_traits_baseILj256EfS2_fS2_fjLj128EEEEELb0ELb1ELb0EEEvNS_9FwdParamsE:
        /* <DEDUP_REMOVED lines=31> */
.L_x_2285:
[----:B------:R-:W-:Y:S05]  /*01f0*/  BSYNC.RECONVERGENT B0 ;  /* 0x0000000000007941 */ /* 0x000fea0003800200 */
.L_x_2284:
        /* <DEDUP_REMOVED lines=9> */
.L_x_2295:
[----:B--2---:R-:W-:Y:S01]  /*0290*/  IMAD R0, R44, UR12, RZ ;  /* 0x0000000c2c007c24 */ /* 0x004fe2000f8e02ff */
[----:B------:R-:W-:Y:S04]  /*02a0*/  BSSY.RECONVERGENT B0, `(.L_x_2286) ;  /* 0x000008b000007945 */ /* 0x000fe80003800200 */
[----:B------:R-:W-:-:S04]  /*02b0*/  SHF.R.S32.HI R37, RZ, 0x1f, R0 ;  /* 0x0000001fff257819 */ /* 0x000fc80000011400 */
[----:B------:R-:W-:-:S04]  /*02c0*/  LEA.HI R37, R37, R0, RZ, 0x3 ;  /* 0x0000000025257211 */ /* 0x000fc800078f18ff */
        /* <DEDUP_REMOVED lines=12> */
[----:B------:R-:W4:Y:S01]  /*0390*/  @P0 LDG.E.128 R40, desc[UR6][R4.64] ;  /* 0x0000000604280981 */ /* 0x000f22000c1e1d00 */
[----:B--2---:R-:W-:-:S05]  /*03a0*/  @P1 IMAD.WIDE.U32 R6, R36, 0x20, R6 ;  /* 0x0000002024061825 */ /* 0x004fca00078e0006 */
        /* <DEDUP_REMOVED lines=23> */
.L_x_2289:
[C---:B-----5:R-:W-:Y:S02]  /*0520*/  PRMT R0, R32.reuse, 0x7632, R0 ;  /* 0x0000763220007816 */ /* 0x060fe40000000000 */
[----:B------:R-:W-:Y:S02]  /*0530*/  SHF.L.U32 R5, R32, 0x10, RZ ;  /* 0x0000001020057819 */ /* 0x000fe400000006ff */
[C---:B------:R-:W-:Y:S01]  /*0540*/  PRMT R4, R33.reuse, 0x7632, R4 ;  /* 0x0000763221047816 */ /* 0x040fe20000000004 */
[----:B------:R-:W-:Y:S01]  /*0550*/  IMAD.U32 R33, R33, 0x10000, RZ ;  /* 0x0001000021217824 */ /* 0x000fe200078e00ff */
[C---:B------:R-:W-:Y:S02]  /*0560*/  PRMT R6, R34.reuse, 0x7632, R6 ;  /* 0x0000763222067816 */ /* 0x040fe40000000006 */
[----:B------:R-:W-:Y:S02]  /*0570*/  PRMT R32, R35, 0x7632, R32 ;  /* 0x0000763223207816 */ /* 0x000fe40000000020 */
        /* <DEDUP_REMOVED lines=15> */
.L_x_2288:
[----:B------:R-:W-:-:S04]  /*0670*/  UISETP.NE.U32.AND UP0, UPT, UR10, URZ, UPT ;  /* 0x000000ff0a00728c */ /* 0x000fc8000bf05070 */
[----:B------:R-:W-:-:S09]  /*0680*/  UISETP.NE.AND.EX UP0, UPT, UR11, URZ, UPT, UP0 ;  /* 0x000000ff0b00728c */ /* 0x000fd2000bf05300 */
[----:B------:R-:W-:Y:S05]  /*0690*/  BRA.U UP0, `(.L_x_2291) ;  /* 0x0000000100807547 */ /* 0x000fea000b800000 */
[----:B-----5:R-:W-:Y:S01]  /*06a0*/  SHF.L.U32 R39, R32, 0x10, RZ ;  /* 0x0000001020277819 */ /* 0x020fe200000006ff */
[----:B------:R-:W-:Y:S01]  /*06b0*/  IMAD.U32 R47, R34, 0x10000, RZ ;  /* 0x00010000222f7824 */ /* 0x000fe200078e00ff */
[----:B------:R-:W-:Y:S02]  /*06c0*/  SHF.L.U32 R4, R40, 0x10, RZ ;  /* 0x0000001028047819 */ /* 0x000fe400000006ff */
[C---:B------:R-:W-:Y:S02]  /*06d0*/  PRMT R5, R33.reuse, 0x7632, R5 ;  /* 0x0000763221057816 */ /* 0x040fe40000000005 */
[----:B------:R-:W-:Y:S01]  /*06e0*/  SHF.L.U32 R45, R33, 0x10, RZ ;  /* 0x00000010212d7819 */ /* 0x000fe200000006ff */
[----:B------:R-:W-:Y:S01]  /*06f0*/  FADD.FTZ R4, R39, R4 ;  /* 0x0000000427047221 */ /* 0x000fe20000010000 */
[----:B------:R-:W-:Y:S01]  /*0700*/  PRMT R33, R34, 0x7632, R33 ;  /* 0x0000763222217816 */ /* 0x000fe20000000021 */
[----:B------:R-:W-:Y:S01]  /*0710*/  IMAD.U32 R46, R5, 0x10000, RZ ;  /* 0x00010000052e7824 */ /* 0x000fe200078e00ff */
[----:B------:R-:W-:-:S02]  /*0720*/  SHF.L.U32 R6, R41, 0x10, RZ ;  /* 0x0000001029067819 */ /* 0x000fc400000006ff */
[C---:B------:R-:W-:Y:S02]  /*0730*/  PRMT R7, R35.reuse, 0x7632, R7 ;  /* 0x0000763223077816 */ /* 0x040fe40000000007 */
[----:B------:R-:W-:Y:S01]  /*0740*/  SHF.L.U32 R34, R35, 0x10, RZ ;  /* 0x0000001023227819 */ /* 0x000fe200000006ff */
[----:B------:R-:W-:Y:S01]  /*0750*/  FADD.FTZ R6, R45, R6 ;  /* 0x000000062d067221 */ /* 0x000fe20000010000 */
[----:B------:R-:W-:Y:S02]  /*0760*/  SHF.L.U32 R35, R37, 0x10, RZ ;  /* 0x0000001025237819 */ /* 0x000fe400000006ff */
[----:B------:R-:W-:Y:S02]  /*0770*/  PRMT R0, R32, 0x7632, R0 ;  /* 0x0000763220007816 */ /* 0x000fe40000000000 */
[----:B------:R-:W-:Y:S02]  /*0780*/  PRMT R37, R40, 0x7632, R37 ;  /* 0x0000763228257816 */ /* 0x000fe40000000025 */
[----:B------:R-:W-:-:S02]  /*0790*/  PRMT R38, R42, 0x7632, R38 ;  /* 0x000076322a267816 */ /* 0x000fc40000000026 */
[C---:B------:R-:W-:Y:S02]  /*07a0*/  PRMT R39, R43.reuse, 0x7632, R39 ;  /* 0x000076322b277816 */ /* 0x040fe40000000027 */
        /* <DEDUP_REMOVED lines=15> */
.L_x_2291:
[C---:B-----5:R-:W-:Y:S02]  /*08a0*/  PRMT R6, R32.reuse, 0x7632, R6 ;  /* 0x0000763220067816 */ /* 0x060fe40000000006 */
[----:B------:R-:W-:Y:S02]  /*08b0*/  SHF.L.U32 R7, R32, 0x10, RZ ;  /* 0x0000001020077819 */ /* 0x000fe400000006ff */
[C---:B------:R-:W-:Y:S02]  /*08c0*/  PRMT R0, R33.reuse, 0x7632, R0 ;  /* 0x0000763221007816 */ /* 0x040fe40000000000 */
[----:B------:R-:W-:Y:S02]  /*08d0*/  SHF.L.U32 R32, R40, 0x10, RZ ;  /* 0x0000001028207819 */ /* 0x000fe400000006ff */
[----:B------:R-:W-:Y:S02]  /*08e0*/  SHF.L.U32 R33, R33, 0x10, RZ ;  /* 0x0000001021217819 */ /* 0x000fe400000006ff */
[C---:B------:R-:W-:Y:S01]  /*08f0*/  PRMT R4, R34.reuse, 0x7632, R4 ;  /* 0x0000763222047816 */ /* 0x040fe20000000004 */
[----:B------:R-:W-:Y:S01]  /*0900*/  FADD.FTZ R7, R7, R32 ;  /* 0x0000002007077221 */ /* 0x000fe20000010000 */
[----:B------:R-:W-:Y:S01]  /*0910*/  SHF.L.U32 R37, R34, 0x10, RZ ;  /* 0x0000001022257819 */ /* 0x000fe200000006ff */
[----:B------:R-:W-:Y:S01]  /*0920*/  IMAD.U32 R34, R41, 0x10000, RZ ;  /* 0x0001000029227824 */ /* 0x000fe200078e00ff */
[----:B------:R-:W-:-:S02]  /*0930*/  SHF.L.U32 R46, R42, 0x10, RZ ;  /* 0x000000102a2e7819 */ /* 0x000fc400000006ff */
[----:B------:R-:W-:Y:S01]  /*0940*/  SHF.L.U32 R32, R38, 0x10, RZ ;  /* 0x0000001026207819 */ /* 0x000fe200000006ff */
[----:B------:R-:W-:Y:S01]  /*0950*/  FADD.FTZ R33, R33, R34 ;  /* 0x0000002221217221 */ /* 0x000fe20000010000 */
        /* <DEDUP_REMOVED lines=27> */
.L_x_2290:
[----:B------:R-:W0:Y:S02]  /*0b10*/  LDC.64 R38, c[0x0][0x3a8] ;  /* 0x0000ea00ff267b82 */ /* 0x000e240000000a00 */
[----:B0-----:R-:W-:-:S05]  /*0b20*/  IMAD.WIDE.U32 R38, R36, 0x20, R38 ;  /* 0x0000002024267825 */ /* 0x001fca00078e0026 */
[----:B------:R1:W-:Y:S04]  /*0b30*/  STG.E.128 desc[UR6][R38.64], R4 ;  /* 0x0000000426007986 */ /* 0x0003e8000c101d06 */
[----:B------:R1:W-:Y:S02]  /*0b40*/  STG.E.128 desc[UR6][R38.64+0x10], R32 ;  /* 0x0000102026007986 */ /* 0x0003e4000c101d06 */
.L_x_2287:
[----:B0--34-:R-:W-:Y:S05]  /*0b50*/  BSYNC.RECONVERGENT B0 ;  /* 0x0000000000007941 */ /* 0x019fea0003800200 */
.L_x_2286:
[----:B------:R-:W-:Y:S01]  /*0b60*/  FADD.FTZ R0, RZ, R4 ;  /* 0x00000004ff007221 */ /* 0x000fe20000010000 */
        /* <DEDUP_REMOVED lines=16> */
[----:B-1----:R-:W0:Y:S02]  /*0c70*/  SHFL.BFLY PT, R38, R47, 0x2, 0x1f ;  /* 0x0c401f002f267f89 */ /* 0x002e2400000e0000 */
        /* <DEDUP_REMOVED lines=36> */
.L_x_2307:
        /* <DEDUP_REMOVED lines=19> */
[--C-:B0-----:R-:W-:Y:S01]  /*0ff0*/  FADD.FTZ R50, R7, -R37.reuse ;  /* 0x8000002507327221 */ /* 0x101fe20000010000 */
[--C-:B------:R-:W-:Y:S01]  /*1000*/  FADD.FTZ R51, R32, -R37.reuse ;  /* 0x8000002520337221 */ /* 0x100fe20000010000 */
[--C-:B------:R-:W-:Y:S01]  /*1010*/  FADD.FTZ R39, R34, -R37.reuse ;  /* 0x8000002522277221 */ /* 0x100fe20000010000 */
[----:B------:R-:W-:Y:S01]  /*1020*/  FADD.FTZ R49, R35, -R37 ;  /* 0x8000002523317221 */ /* 0x000fe20000010000 */
[C---:B------:R-:W-:Y:S01]  /*1030*/  FMUL.FTZ R37, R0.reuse, R45 ;  /* 0x0000002d00257220 */ /* 0x040fe20000410000 */
[C---:B------:R-:W-:Y:S01]  /*1040*/  FMUL.FTZ R45, R0.reuse, R38 ;  /* 0x00000026002d7220 */ /* 0x040fe20000410000 */
[C---:B------:R-:W-:Y:S01]  /*1050*/  FMUL.FTZ R38, R0.reuse, R47 ;  /* 0x0000002f00267220 */ /* 0x040fe20000410000 */
[C---:B------:R-:W-:Y:S01]  /*1060*/  FMUL.FTZ R48, R0.reuse, R53 ;  /* 0x0000003500307220 */ /* 0x040fe20000410000 */
[----:B------:R-:W0:Y:S01]  /*1070*/  LDC.64 R46, c[0x0][0x428] ;  /* 0x00010a00ff2e7b82 */ /* 0x000e220000000a00 */
[C---:B------:R-:W-:Y:S01]  /*1080*/  FMUL.FTZ R50, R0.reuse, R50 ;  /* 0x0000003200327220 */ /* 0x040fe20000410000 */
        /* <DEDUP_REMOVED lines=9> */
[----:B------:R-:W-:-:S02]  /*1120*/  FFMA.FTZ R45, R21, R48, R29 ;  /* 0x00000030152d7223 */ /* 0x000fc4000001001d */
[----:B------:R-:W-:Y:S01]  /*1130*/  F2FP.BF16.F32.PACK_AB R39, R0, R39 ;  /* 0x000000270027723e */ /* 0x000fe200000010ff */
[----:B------:R-:W-:Y:S01]  /*1140*/  FFMA.FTZ R0, R20, R37, R28 ;  /* 0x0000002514007223 */ /* 0x000fe2000001001c */
[----:B------:R-:W-:Y:S02]  /*1150*/  F2FP.BF16.F32.PACK_AB R38, R38, R51 ;  /* 0x000000332626723e */ /* 0x000fe400000010ff */
[----:B------:R-:W-:Y:S01]  /*1160*/  F2FP.BF16.F32.PACK_AB R37, R50, R49 ;  /* 0x000000313225723e */ /* 0x000fe200000010ff */
[----:B0-----:R-:W-:Y:S01]  /*1170*/  IMAD.WIDE.U32 R46, R36, 0x10, R46 ;  /* 0x00000010242e7825 */ /* 0x001fe200078e002e */
[----:B------:R-:W-:-:S05]  /*1180*/  F2FP.BF16.F32.PACK_AB R36, R45, R0 ;  /* 0x000000002d24723e */ /* 0x000fca00000010ff */
[----:B------:R2:W-:Y:S02]  /*1190*/  STG.E.128 desc[UR6][R46.64], R36 ;  /* 0x000000242e007986 */ /* 0x0005e4000c101d06 */
.L_x_2294:
[----:B------:R-:W-:Y:S05]  /*11a0*/  BSYNC.RECONVERGENT B0 ;  /* 0x0000000000007941 */ /* 0x000fea0003800200 */
.L_x_2293:
[----:B-12---:R-:W1:Y:S02]  /*11b0*/  LDC.64 R36, c[0x0][0x380] ;  /* 0x0000e000ff247b82 */ /* 0x006e640000000a00 */
[----:B-1----:R-:W-:-:S04]  /*11c0*/  LEA R44, R36, R44, 0x2 ;  /* 0x0000002c242c7211 */ /* 0x002fc800078e10ff */
[----:B------:R-:W-:-:S13]  /*11d0*/  ISETP.GE.AND P0, PT, R44, R37, PT ;  /* 0x000000252c00720c */ /* 0x000fda0003f06270 */
[----:B------:R-:W-:Y:S05]  /*11e0*/  @!P0 BRA `(.L_x_2295) ;  /* 0xfffffff000288947 */ /* 0x000fea000383ffff */
[----:B------:R-:W-:Y:S05]  /*11f0*/  EXIT ;  /* 0x000000000000794d */ /* 0x000fea0003800000 */
.L_x_2292:
[----:B------:R-:W-:Y:S01]  /*1200*/  HFMA2 R45, -RZ, RZ, 0, 5.9604644775390625e-08 ;  /* 0x00000001ff2d7431 */ /* 0x000fe200000001ff */
[----:B------:R-:W-:Y:S01]  /*1210*/  BSSY B0, `(.L_x_2296) ;  /* 0x0000007000007945 */ /* 0x000fe20003800000 */
[----:B------:R-:W-:Y:S02]  /*1220*/  MOV R52, R0 ;  /* 0x0000000000347202 */ /* 0x000fe40000000f00 */
[----:B------:R-:W-:Y:S02]  /*1230*/  MOV R46, 0x1f ;  /* 0x0000001f002e7802 */ /* 0x000fe40000000f00 */
[----:B-1----:R-:W-:-:S07]  /*1240*/  MOV R39, 0xffffffff ;  /* 0xffffffff00277802 */ /* 0x002fce0000000f00 */
[----:B-----5:R-:W-:Y:S05]  /*1250*/  WARPSYNC.COLLECTIVE R39, `(.L_x_2297) ;  /* 0x0000000027087348 */ /* 0x020fea0003c00000 */
[----:B------:R0:W1:Y:S02]  /*1260*/  SHFL.BFLY P4, R51, R52, R45, R46 ;  /* 0x0c00002d34337389 */ /* 0x000064000008002e */
[----:B01---5:R-:W-:Y:S05]  /*1270*/  ENDCOLLECTIVE ;  /* 0x000000000000791b */ /* 0x023fea0003800000 */
.L_x_2297:
[----:B------:R-:W-:Y:S05]  /*1280*/  BSYNC B0 ;  /* 0x0000000000007941 */ /* 0x000fea0003800000 */
.L_x_2296:
        /* <DEDUP_REMOVED lines=9> */
.L_x_2298:
[----:B------:R-:W-:Y:S01]  /*1320*/  HFMA2 R45, -RZ, RZ, 0, 2.384185791015625e-07 ;  /* 0x00000004ff2d7431 */ /* 0x000fe200000001ff */
[----:B------:R-:W-:-:S05]  /*1330*/  MOV R38, R51 ;  /* 0x0000003300267202 */ /* 0x000fca0000000f00 */
[----:B------:R-:W-:-:S05]  /*1340*/  FADD.FTZ R48, R47, R38 ;  /* 0x000000262f307221 */ /* 0x000fca0000010000 */
[----:B------:R-:W-:-:S07]  /*1350*/  MOV R52, R48 ;  /* 0x0000003000347202 */ /* 0x000fce0000000f00 */
[----:B------:R-:W-:Y:S05]  /*1360*/  WARPSYNC.COLLECTIVE R39, `(.L_x_2299) ;  /* 0x0000000027087348 */ /* 0x000fea0003c00000 */
[----:B------:R0:W1:Y:S02]  /*1370*/  SHFL.BFLY P4, R51, R52, R45, R46 ;  /* 0x0c00002d34337389 */ /* 0x000064000008002e */
[----:B01----:R-:W-:Y:S05]  /*1380*/  ENDCOLLECTIVE ;  /* 0x000000000000791b */ /* 0x003fea0003800000 */
.L_x_2299:
[----:B------:R-:W-:Y:S01]  /*1390*/  IMAD.MOV.U32 R45, RZ, RZ, 0x8 ;  /* 0x00000008ff2d7424 */ /* 0x000fe200078e00ff */
[----:B------:R-:W-:-:S05]  /*13a0*/  MOV R37, R51 ;  /* 0x0000003300257202 */ /* 0x000fca0000000f00 */
[----:B------:R-:W-:-:S05]  /*13b0*/  FADD.FTZ R49, R48, R37 ;  /* 0x0000002530317221 */ /* 0x000fca0000010000 */
[----:B------:R-:W-:-:S07]  /*13c0*/  MOV R52, R49 ;  /* 0x0000003100347202 */ /* 0x000fce0000000f00 */
[----:B------:R-:W-:Y:S05]  /*13d0*/  WARPSYNC.COLLECTIVE R39, `(.L_x_2300) ;  /* 0x0000000027087348 */ /* 0x000fea0003c00000 */
[----:B------:R0:W1:Y:S02]  /*13e0*/  SHFL.BFLY P4, R51, R52, R45, R46 ;  /* 0x0c00002d34337389 */ /* 0x000064000008002e */
[----:B01----:R-:W-:Y:S05]  /*13f0*/  ENDCOLLECTIVE ;  /* 0x000000000000791b */ /* 0x003fea0003800000 */
.L_x_2300:
        /* <DEDUP_REMOVED lines=8> */
.L_x_2301:
        /* <DEDUP_REMOVED lines=27> */
.L_x_2302:
[----:B------:R-:W-:Y:S01]  /*1630*/  IMAD.MOV.U32 R45, RZ, RZ, 0x2 ;  /* 0x00000002ff2d7424 */ /* 0x000fe200078e00ff */
[----:B------:R-:W-:-:S05]  /*1640*/  MOV R47, R51 ;  /* 0x00000033002f7202 */ /* 0x000fca0000000f00 */
[----:B------:R-:W-:-:S05]  /*1650*/  FADD.FTZ R47, R0, R47 ;  /* 0x0000002f002f7221 */ /* 0x000fca0000010000 */
[----:B------:R-:W-:-:S07]  /*1660*/  MOV R52, R47 ;  /* 0x0000002f00347202 */ /* 0x000fce0000000f00 */
[----:B------:R-:W-:Y:S05]  /*1670*/  WARPSYNC.COLLECTIVE R39, `(.L_x_2303) ;  /* 0x0000000027087348 */ /* 0x000fea0003c00000 */
[----:B------:R0:W1:Y:S02]  /*1680*/  SHFL.BFLY P4, R51, R52, R45, R46 ;  /* 0x0c00002d34337389 */ /* 0x000064000008002e */
[----:B01----:R-:W-:Y:S05]  /*1690*/  ENDCOLLECTIVE ;  /* 0x000000000000791b */ /* 0x003fea0003800000 */
.L_x_2303:
[----:B------:R-:W-:Y:S01]  /*16a0*/  HFMA2 R45, -RZ, RZ, 0, 2.384185791015625e-07 ;  /* 0x00000004ff2d7431 */ /* 0x000fe200000001ff */
[----:B------:R-:W-:-:S05]  /*16b0*/  MOV R48, R51 ;  /* 0x0000003300307202 */ /* 0x000fca0000000f00 */
[----:B------:R-:W-:-:S05]  /*16c0*/  FADD.FTZ R48, R47, R48 ;  /* 0x000000302f307221 */ /* 0x000fca0000010000 */
[----:B------:R-:W-:-:S07]  /*16d0*/  MOV R52, R48 ;  /* 0x0000003000347202 */ /* 0x000fce0000000f00 */
[----:B------:R-:W-:Y:S05]  /*16e0*/  WARPSYNC.COLLECTIVE R39, `(.L_x_2304) ;  /* 0x0000000027087348 */ /* 0x000fea0003c00000 */
[----:B------:R0:W1:Y:S02]  /*16f0*/  SHFL.BFLY P4, R51, R52, R45, R46 ;  /* 0x0c00002d34337389 */ /* 0x000064000008002e */
[----:B01----:R-:W-:Y:S05]  /*1700*/  ENDCOLLECTIVE ;  /* 0x000000000000791b */ /* 0x003fea0003800000 */
.L_x_2304:
[----:B------:R-:W-:Y:S01]  /*1710*/  HFMA2 R45, -RZ, RZ, 0, 4.76837158203125e-07 ;  /* 0x00000008ff2d7431 */ /* 0x000fe200000001ff */
[----:B------:R-:W-:-:S05]  /*1720*/  MOV R49, R51 ;  /* 0x0000003300317202 */ /* 0x000fca0000000f00 */
[----:B------:R-:W-:-:S05]  /*1730*/  FADD.FTZ R49, R48, R49 ;  /* 0x0000003130317221 */ /* 0x000fca0000010000 */
[----:B------:R-:W-:-:S07]  /*1740*/  MOV R52, R49 ;  /* 0x0000003100347202 */ /* 0x000fce0000000f00 */
[----:B------:R-:W-:Y:S05]  /*1750*/  WARPSYNC.COLLECTIVE R39, `(.L_x_2305) ;  /* 0x0000000027087348 */ /* 0x000fea0003c00000 */
[----:B------:R0:W1:Y:S02]  /*1760*/  SHFL.BFLY P4, R51, R52, R45, R46 ;  /* 0x0c00002d34337389 */ /* 0x000064000008002e */
[----:B01----:R-:W-:Y:S05]  /*1770*/  ENDCOLLECTIVE ;  /* 0x000000000000791b */ /* 0x003fea0003800000 */
.L_x_2305:
[----:B------:R-:W-:Y:S01]  /*1780*/  HFMA2 R45, -RZ, RZ, 0, 9.5367431640625e-07 ;  /* 0x00000010ff2d7431 */ /* 0x000fe200000001ff */
[----:B------:R-:W-:-:S05]  /*1790*/  MOV R50, R51 ;  /* 0x0000003300327202 */ /* 0x000fca0000000f00 */
[----:B------:R-:W-:-:S05]  /*17a0*/  FADD.FTZ R50, R49, R50 ;  /* 0x0000003231327221 */ /* 0x000fca0000010000 */
[----:B------:R-:W-:-:S07]  /*17b0*/  MOV R52, R50 ;  /* 0x0000003200347202 */ /* 0x000fce0000000f00 */
[----:B------:R-:W-:Y:S05]  /*17c0*/  WARPSYNC.COLLECTIVE R39, `(.L_x_2306) ;  /* 0x0000000027087348 */ /* 0x000fea0003c00000 */
[----:B------:R0:W1:Y:S02]  /*17d0*/  SHFL.BFLY P4, R51, R52, R45, R46 ;  /* 0x0c00002d34337389 */ /* 0x000064000008002e */
[----:B01----:R-:W-:Y:S05]  /*17e0*/  ENDCOLLECTIVE ;  /* 0x000000000000791b */ /* 0x003fea0003800000 */
.L_x_2306:
[----:B------:R-:W-:Y:S05]  /*17f0*/  BRA `(.L_x_2307) ;  /* 0xfffffff400b07947 */ /* 0x000fea000383ffff */
.L_x_2308:
        /* <DEDUP_REMOVED lines=16> */
.L_x_5949:


//--------------------- .text._ZN10layer_norm31ln_parallel_residual_fwd_kernelINS_13Kernel_traitsIf13__nv_bfloat16fS2_fjLj256ELj1ELj4ELj1ELj16ENS_18Kernel_traits_baseILj256EfS2_fS2_fjLj128EEEEELb0ELb1ELb1EEEvNS_9FwdParamsE --------------------------
	.section	.text._ZN10layer_norm31ln_parallel_residual_fwd_kernelINS_13Kernel_traitsIf13__nv_bfloat16fS2_fjLj256ELj1ELj4ELj1ELj16ENS_18Kernel_traits_baseILj256EfS2_fS2_fjLj128EEEEELb0ELb1ELb1EEEvNS_9FwdParamsE,"ax",@progbits
	.align	128
        .global         _ZN10layer_norm31ln_parallel_residual_fwd_kernelINS_13Kernel_traitsIf13__nv_bfloat16fS2_fjLj256ELj1ELj4ELj1ELj16ENS_18Kernel_traits_baseILj256EfS2_fS2_fjLj128EEEEELb0ELb1ELb1EEEvNS_9FwdParamsE
        .type           _ZN10layer_norm31ln_parallel_residual_fwd_kernelINS_13Kernel_traitsIf13__nv_bfloat16fS2_fjLj256ELj1ELj4ELj1ELj16ENS_18Kernel_traits_baseILj256EfS2_fS2_fjLj128EEEEELb0ELb1ELb1EEEvNS_9FwdParamsE,@function
        .size           _ZN10layer_norm31ln_parallel_residual_fwd_kernelINS_13Kernel_traitsIf13__nv_bfloat16fS2_fjLj256ELj1ELj4ELj1ELj16ENS_18Kernel_traits_baseILj256EfS2_fS2_fjLj128EEEEELb0ELb1ELb1EEEvNS_9FwdParamsE,(.L_x_5950 - _ZN10layer_norm31ln_parallel_residual_fwd_kernelINS_13Kernel_traitsIf13__nv_bfloat16fS2_fjLj256ELj1ELj4ELj1ELj16ENS_18Kernel_traits_baseILj256EfS2_fS2_fjLj128EEEEELb0ELb1ELb1EEEvNS_9FwdParamsE)
        .other          _ZN10layer_norm31ln_parallel_residual_fwd_kernelINS_13Kernel_traitsIf13__nv_bfloat16fS2_fjLj256ELj1ELj4ELj1ELj16ENS_18Kernel_traits_baseILj256EfS2_fS2_fjLj128EEEEELb0ELb1ELb1EEEvNS_9FwdParamsE,@"STO_CUDA_ENTRY STV_DEFAULT"
_ZN10layer_norm31ln_parallel_residual_fwd_kernelINS_13Kernel_traitsIf13__nv_bfloat16fS2_fjLj256ELj1ELj4ELj1ELj16ENS_18Kernel_traits_baseILj256EfS2_fS2_fjLj128EEEEELb0ELb1ELb1EEEvNS_9FwdParamsE:
.text._ZN10layer_norm31ln_parallel_residual_fwd_kernelINS_13Kernel_traitsIf13__nv_bfloat16fS2_fjLj256ELj1ELj4ELj1ELj16ENS_18Kernel_traits_baseILj256EfS2_fS2_fjLj128EEEEELb0ELb1ELb1EEEvNS_9FwdParamsE:
        /* <DEDUP_REMOVED lines=28> */
[----:B------:R-:W1:Y:S03]  /*01c0*/  LDCU.64 UR8, c[0x0][0x398] ;  /* 0x00007300ff0877ac */ /* 0x000e660008000a00 */
[----:B------:R0:W5:Y:S01]  /*01d0*/  LDG.E.128 R16, desc[UR6][R20.64+0x10] ;  /* 0x0000100614107981 */ /* 0x000162000c1e1d00 */
[----:B------:R-:W2:Y:S01]  /*01e0*/  LDCU.U8 UR4, c[0x0][0x410] ;  /* 0x00008200ff0477ac */ /* 0x000ea20008000000 */
[----:B------:R-:W3:Y:S01]  /*01f0*/  LDCU UR5, c[0x0][0x388] ;  /* 0x00007100ff0577ac */ /* 0x000ee20008000800 */
[----:B------:R-:W4:Y:S01]  /*0200*/  LDCU UR12, c[0x0][0x448] ;  /* 0x00008900ff0c77ac */ /* 0x000f220008000800 */
[----:B------:R-:W0:Y:S01]  /*0210*/  LDCU.64 UR14, c[0x0][0x398] ;  /* 0x00007300ff0e77ac */ /* 0x000e220008000a00 */
[----:B-1----:R-:W-:Y:S01]  /*0220*/  ISETP.NE.U32.AND P0, PT, RZ, UR8, PT ;  /* 0x00000008ff007c0c */ /* 0x002fe2000bf05070 */
[----:B------:R-:W1:Y:S03]  /*0230*/  LDCU.64 UR10, c[0x0][0x3a0] ;  /* 0x00007400ff0a77ac */ /* 0x000e660008000a00 */
[----:B------:R-:W-:-:S02]  /*0240*/  ISETP.NE.AND.EX P0, PT, RZ, UR9, PT, P0 ;  /* 0x00000009ff007c0c */ /* 0x000fc4000bf05300 */
[----:B--234-:R-:W-:-:S13]  /*0250*/  ISETP.NE.AND P2, PT, RZ, UR4, PT ;  /* 0x00000004ff007c0c */ /* 0x01cfda000bf45270 */
.L_x_2314:
[----:B-1----:R-:W-:Y:S01]  /*0260*/  ISETP.NE.U32.AND P1, PT, RZ, UR10, PT ;  /* 0x0000000aff007c0c */ /* 0x002fe2000bf25070 */
[----:B------:R-:W1:Y:S01]  /*0270*/  @P0 LDC.64 R28, c[0x0][0x398] ;  /* 0x0000e600ff1c0b82 */ /* 0x000e620000000a00 */
[----:B------:R-:W-:Y:S02]  /*0280*/  IMAD R0, R3, UR5, RZ ;  /* 0x0000000503007c24 */ /* 0x000fe4000f8e02ff */
[----:B------:R-:W-:-:S03]  /*0290*/  ISETP.NE.AND.EX P1, PT, RZ, UR11, PT, P1 ;  /* 0x0000000bff007c0c */ /* 0x000fc6000bf25310 */
[----:B------:R-:W-:Y:S02]  /*02a0*/  SHF.R.S32.HI R35, RZ, 0x1f, R0 ;  /* 0x0000001fff237819 */ /* 0x000fe40000011400 */
[----:B------:R-:W2:Y:S02]  /*02b0*/  LDC.64 R32, c[0x0][0x390] ;  /* 0x0000e400ff207b82 */ /* 0x000ea40000000a00 */
[----:B------:R-:W-:-:S04]  /*02c0*/  LEA.HI R35, R35, R0, RZ, 0x3 ;  /* 0x0000000023237211 */ /* 0x000fc800078f18ff */
[----:B------:R-:W-:Y:S02]  /*02d0*/  LEA.HI.SX32 R41, R35, R2, 0x1d ;  /* 0x0000000223297211 */ /* 0x000fe400078feaff */
[----:B------:R-:W3:Y:S03]  /*02e0*/  @P1 LDC.64 R30, c[0x0][0x3a0] ;  /* 0x0000e800ff1e1b82 */ /* 0x000ee60000000a00 */
[----:B-1----:R-:W-:-:S05]  /*02f0*/  @P0 IMAD.WIDE.U32 R28, R41, 0x10, R28 ;  /* 0x00000010291c0825 */ /* 0x002fca00078e001c */
[----:B------:R-:W4:Y:S01]  /*0300*/  @P0 LDG.E.128 R36, desc[UR6][R28.64] ;  /* 0x000000061c240981 */ /* 0x000f22000c1e1d00 */
[----:B--2---:R-:W-:-:S06]  /*0310*/  IMAD.WIDE.U32 R32, R41, 0x10, R32 ;  /* 0x0000001029207825 */ /* 0x004fcc00078e0020 */
[----:B-----5:R-:W5:Y:S01]  /*0320*/  LDG.E.128 R32, desc[UR6][R32.64] ;  /* 0x0000000620207981 */ /* 0x020f62000c1e1d00 */
[----:B---3--:R-:W-:-:S05]  /*0330*/  @P1 IMAD.WIDE.U32 R30, R41, 0x20, R30 ;  /* 0x00000020291e1825 */ /* 0x008fca00078e001e */
[----:B0-----:R0:W5:Y:S04]  /*0340*/  @P1 LDG.E.128 R20, desc[UR6][R30.64] ;  /* 0x000000061e141981 */ /* 0x001168000c1e1d00 */
[----:B------:R0:W5:Y:S01]  /*0350*/  @P1 LDG.E.128 R24, desc[UR6][R30.64+0x10] ;  /* 0x000010061e181981 */ /* 0x000162000c1e1d00 */
[----:B------:R-:W-:-:S04]  /*0360*/  UISETP.NE.U32.AND UP0, UPT, UR14, URZ, UPT ;  /* 0x000000ff0e00728c */ /* 0x000fc8000bf05070 */
[----:B------:R-:W-:Y:S01]  /*0370*/  UISETP.NE.AND.EX UP0, UPT, UR15, URZ, UPT, UP0 ;  /* 0x000000ff0f00728c */ /* 0x000fe2000bf05300 */
[C---:B----4-:R-:W-:Y:S02]  /*0380*/  PRMT R42, R39.reuse, 0x7632, R42 ;  /* 0x00007632272a7816 */ /* 0x050fe4000000002a */
[----:B------:R-:W-:Y:S02]  /*0390*/  PRMT R40, R39, 0x7632, R40 ;  /* 0x0000763227287816 */ /* 0x000fe40000000028 */
[C---:B------:R-:W-:Y:S02]  /*03a0*/  PRMT R44, R38.reuse, 0x7632, R44 ;  /* 0x00007632262c7816 */ /* 0x040fe4000000002c */
[----:B------:R-:W-:Y:S02]  /*03b0*/  PRMT R43, R38, 0x7632, R43 ;  /* 0x00007632262b7816 */ /* 0x000fe4000000002b */
        /* <DEDUP_REMOVED lines=17> */
.L_x_2310:
        /* <DEDUP_REMOVED lines=21> */
.L_x_2309:
[----:B------:R-:W-:-:S04]  /*0620*/  UISETP.NE.U32.AND UP0, UPT, UR10, URZ, UPT ;  /* 0x000000ff0a00728c */ /* 0x000fc8000bf05070 */
[----:B------:R-:W-:-:S09]  /*0630*/  UISETP.NE.AND.EX UP0, UPT, UR11, URZ, UPT, UP0 ;  /* 0x000000ff0b00728c */ /* 0x000fd2000bf05300 */
[----:B------:R-:W-:Y:S05]  /*0640*/  BRA.U UP0, `(.L_x_2312) ;  /* 0x00000001007c7547 */ /* 0x000fea000b800000 */
[----:B-----5:R-:W-:Y:S01]  /*0650*/  PRMT R0, R32, 0x7632, R0 ;  /* 0x0000763220007816 */ /* 0x020fe20000000000 */
[----:B------:R-:W-:Y:S01]  /*0660*/  IMAD.U32 R49, R34, 0x10000, RZ ;  /* 0x0001000022317824 */ /* 0x000fe200078e00ff */
[----:B------:R-:W-:Y:S02]  /*0670*/  SHF.L.U32 R45, R32, 0x10, RZ ;  /* 0x00000010202d7819 */ /* 0x000fe400000006ff */
[C---:B------:R-:W-:Y:S02]  /*0680*/  PRMT R29, R33.reuse, 0x7632, R29 ;  /* 0x00007632211d7816 */ /* 0x040fe4000000001d */
[----:B------:R-:W-:Y:S02]  /*0690*/  SHF.L.U32 R47, R33, 0x10, RZ ;  /* 0x00000010212f7819 */ /* 0x000fe400000006ff */
[----:B------:R-:W-:Y:S02]  /*06a0*/  PRMT R31, R34, 0x7632, R31 ;  /* 0x00007632221f7816 */ /* 0x000fe4000000001f */
[----:B------:R-:W-:-:S02]  /*06b0*/  SHF.L.U32 R30, R37, 0x10, RZ ;  /* 0x00000010251e7819 */ /* 0x000fc400000006ff */
[----:B------:R-:W-:Y:S02]  /*06c0*/  SHF.L.U32 R28, R36, 0x10, RZ ;  /* 0x00000010241c7819 */ /* 0x000fe400000006ff */
[----:B------:R-:W-:Y:S01]  /*06d0*/  SHF.L.U32 R32, R38, 0x10, RZ ;  /* 0x0000001026207819 */ /* 0x000fe200000006ff */
[----:B------:R-:W-:Y:S01]  /*06e0*/  FADD.FTZ R30, R47, R30 ;  /* 0x0000001e2f1e7221 */ /* 0x000fe20000010000 */
[----:B------:R-:W-:Y:S01]  /*06f0*/  PRMT R33, R35, 0x7632, R33 ;  /* 0x0000763223217816 */ /* 0x000fe20000000021 */
[----:B------:R-:W-:Y:S01]  /*0700*/  FADD.FTZ R28, R45, R28 ;  /* 0x0000001c2d1c7221 */ /* 0x000fe20000010000 */
[----:B------:R-:W-:Y:S01]  /*0710*/  SHF.L.U32 R34, R35, 0x10, RZ ;  /* 0x0000001023227819 */ /* 0x000fe200000006ff */
[----:B------:R-:W-:Y:S01]  /*0720*/  FADD.FTZ R32, R49, R32 ;  /* 0x0000002031207221 */ /* 0x000fe20000010000 */
[----:B------:R-:W-:Y:S02]  /*0730*/  SHF.L.U32 R35, R43, 0x10, RZ ;  /* 0x000000102b237819 */ /* 0x000fe400000006ff */
[----:B------:R-:W-:-:S02]  /*0740*/  PRMT R42, R36, 0x7632, R42 ;  /* 0x00007632242a7816 */ /* 0x000fc4000000002a */
[----:B------:R-:W-:Y:S02]  /*0750*/  PRMT R43, R37, 0x7632, R43 ;  /* 0x00007632252b7816 */ /* 0x000fe4000000002b */
[----:B------:R-:W-:Y:S02]  /*0760*/  SHF.L.U32 R47, R0, 0x10, RZ ;  /* 0x00000010002f7819 */ /* 0x000fe400000006ff */
[----:B------:R-:W-:Y:S02]  /*0770*/  SHF.L.U32 R44, R31, 0x10, RZ ;  /* 0x000000101f2c7819 */ /* 0x000fe400000006ff */
[----:B------:R-:W-:Y:S02]  /*0780*/  SHF.L.U32 R40, R40, 0x10, RZ ;  /* 0x0000001028287819 */ /* 0x000fe400000006ff */
        /* <DEDUP_REMOVED lines=8> */
[----:B------:R-:W-:Y:S02]  /*0810*/  FADD.FTZ R31, R0, R43 ;  /* 0x0000002b001f7221 */ /* 0x000fe40000010000 */
[----:B------:R-:W-:Y:S01]  /*0820*/  FADD.FTZ R35, R49, R40 ;  /* 0x0000002831237221 */ /* 0x000fe20000010000 */
[----:B------:R-:W-:Y:S06]  /*0830*/  BRA `(.L_x_2311) ;  /* 0x0000000000987947 */ /* 0x000fec0003800000 */
.L_x_2312:
[----:B-----5:R-:W-:Y:S01]  /*0840*/  PRMT R40, R32, 0x7632, R40 ;  /* 0x0000763220287816 */ /* 0x020fe20000000028 */
[----:B------:R-:W-:Y:S01]  /*0850*/  IMAD.U32 R29, R34, 0x10000, RZ ;  /* 0x00010000221d7824 */ /* 0x000fe200078e00ff */
[----:B------:R-:W-:Y:S02]  /*0860*/  SHF.L.U32 R31, R32, 0x10, RZ ;  /* 0x00000010201f7819 */ /* 0x000fe400000006ff */
[----:B------:R-:W-:Y:S02]  /*0870*/  SHF.L.U32 R32, R36, 0x10, RZ ;  /* 0x0000001024207819 */ /* 0x000fe400000006ff */
[----:B------:R-:W-:Y:S02]  /*0880*/  PRMT R0, R33, 0x7632, R0 ;  /* 0x0000763221007816 */ /* 0x000fe40000000000 */
[----:B------:R-:W-:Y:S01]  /*0890*/  PRMT R28, R34, 0x7632, R28 ;  /* 0x00007632221c7816 */ /* 0x000fe2000000001c */
[----:B------:R-:W-:Y:S01]  /*08a0*/  FADD.FTZ R31, R31, R32 ;  /* 0x000000201f1f7221 */ /* 0x000fe20000010000 */
[----:B------:R-:W-:-:S02]  /*08b0*/  SHF.L.U32 R33, R33, 0x10, RZ ;  /* 0x0000001021217819 */ /* 0x000fc400000006ff */
[----:B------:R-:W-:Y:S02]  /*08c0*/  SHF.L.U32 R34, R37, 0x10, RZ ;  /* 0x0000001025227819 */ /* 0x000fe400000006ff */
[----:B------:R-:W-:Y:S02]  /*08d0*/  SHF.L.U32 R46, R38, 0x10, RZ ;  /* 0x00000010262e7819 */ /* 0x000fe400000006ff */
[----:B------:R-:W-:Y:S01]  /*08e0*/  SHF.L.U32 R32, R44, 0x10, RZ ;  /* 0x000000102c207819 */ /* 0x000fe200000006ff */
        /* <DEDUP_REMOVED lines=27> */
.L_x_2311:
        /* <DEDUP_REMOVED lines=15> */
[----:B0-----:R-:W0:Y:S01]  /*0b90*/  SHFL.BFLY PT, R43, R0, 0x1, 0x1f ;  /* 0x0c201f00002b7f89 */ /* 0x001e2200000e0000 */
        /* <DEDUP_REMOVED lines=36> */
.L_x_2326:
[----:B------:R-:W-:Y:S01]  /*0de0*/  FMUL.FTZ R0, R40, R40 ;  /* 0x0000002828007220 */ /* 0x000fe20000410000 */
[----:B-1----:R-:W-:Y:S01]  /*0df0*/  FADD.FTZ R51, R48, R51 ;  /* 0x0000003330337221 */ /* 0x002fe20000010000 */
[----:B------:R-:W1:Y:S03]  /*0e00*/  LDC.64 R44, c[0x0][0x428] ;  /* 0x00010a00ff2c7b82 */ /* 0x000e660000000a00 */
[----:B------:R-:W-:Y:S01]  /*0e10*/  FSEL R43, R0, RZ, P2 ;  /* 0x000000ff002b7208 */ /* 0x000fe20001000000 */
[----:B------:R-:W-:-:S04]  /*0e20*/  FFMA.FTZ R42, R51, R42, UR12 ;  /* 0x0000000c332a7e23 */ /* 0x000fc8000801002a */
[----:B------:R-:W-:Y:S01]  /*0e30*/  FADD.FTZ R0, R42, R43 ;  /* 0x0000002b2a007221 */ /* 0x000fe20000010000 */
[----:B------:R-:W-:-:S05]  /*0e40*/  FSEL R42, R40, RZ, !P2 ;  /* 0x000000ff282a7208 */ /* 0x000fca0005000000 */
[----:B------:R-:W2:Y:S01]  /*0e50*/  MUFU.RSQ R0, R0 ;  /* 0x0000000000007308 */ /* 0x000ea20000001400 */
[C---:B------:R-:W-:Y:S01]  /*0e60*/  FADD.FTZ R43, -R42.reuse, R32 ;  /* 0x000000202a2b7221 */ /* 0x040fe20000010100 */
[C---:B------:R-:W-:Y:S01]  /*0e70*/  FADD.FTZ R49, -R42.reuse, R33 ;  /* 0x000000212a317221 */ /* 0x040fe20000010100 */
[C---:B------:R-:W-:Y:S01]  /*0e80*/  FADD.FTZ R35, -R42.reuse, R35 ;  /* 0x000000232a237221 */ /* 0x040fe20000010100 */
[C---:B------:R-:W-:Y:S01]  /*0e90*/  FADD.FTZ R51, -R42.reuse, R34 ;  /* 0x000000222a337221 */ /* 0x040fe20000010100 */
[----:B------:R-:W3:Y:S01]  /*0ea0*/  @!P1 LDC.64 R32, c[0x0][0x3c0] ;  /* 0x0000f000ff209b82 */ /* 0x000ee20000000a00 */
[C---:B------:R-:W-:Y:S01]  /*0eb0*/  FADD.FTZ R47, -R42.reuse, R28 ;  /* 0x0000001c2a2f7221 */ /* 0x040fe20000010100 */
[----:B------:R-:W-:Y:S01]  /*0ec0*/  FADD.FTZ R29, -R42, R29 ;  /* 0x0000001d2a1d7221 */ /* 0x000fe20000010100 */
[----:B-1----:R-:W-:-:S04]  /*0ed0*/  IMAD.WIDE.U32 R44, R41, 0x10, R44 ;  /* 0x00000010292c7825 */ /* 0x002fc800078e002c */
[C---:B--2---:R-:W-:Y:S01]  /*0ee0*/  FMUL.FTZ R43, R0.reuse, R43 ;  /* 0x0000002b002b7220 */ /* 0x044fe20000410000 */
[C---:B------:R-:W-:Y:S01]  /*0ef0*/  FMUL.FTZ R46, R0.reuse, R49 ;  /* 0x00000031002e7220 */ /* 0x040fe20000410000 */
[C---:B------:R-:W-:Y:S01]  /*0f00*/  FMUL.FTZ R50, R0.reuse, R35 ;  /* 0x0000002300327220 */ /* 0x040fe20000410000 */
[----:B------:R-:W-:Y:S01]  /*0f10*/  FMUL.FTZ R51, R0, R51 ;  /* 0x0000003300337220 */ /* 0x000fe20000410000 */
[----:B------:R-:W-:Y:S01]  /*0f20*/  FFMA.FTZ R28, R16, R43, R8 ;  /* 0x0000002b101c7223 */ /* 0x000fe20000010008 */
[----:B------:R-:W1:Y:S01]  /*0f30*/  @!P1 LDC.64 R34, c[0x0][0x3c8] ;  /* 0x0000f200ff229b82 */ /* 0x000e620000000a00 */
[----:B------:R-:W-:Y:S01]  /*0f40*/  FFMA.FTZ R49, R17, R46, R9 ;  /* 0x0000002e11317223 */ /* 0x000fe20000010009 */
[----:B------:R-:W-:Y:S01]  /*0f50*/  FADD.FTZ R43, -R42, R30 ;  /* 0x0000001e2a2b7221 */ /* 0x000fe20000010100 */
[----:B0-----:R-:W-:Y:S01]  /*0f60*/  FFMA.FTZ R48, R18, R51, R10 ;  /* 0x0000003312307223 */ /* 0x001fe2000001000a */
[----:B------:R-:W-:Y:S01]  /*0f70*/  FADD.FTZ R51, -R42, R31 ;  /* 0x0000001f2a337221 */ /* 0x000fe20000010100 */
[----:B------:R-:W-:Y:S01]  /*0f80*/  FFMA.FTZ R53, R19, R50, R11 ;  /* 0x0000003213357223 */ /* 0x000fe2000001000b */
[----:B------:R-:W-:Y:S01]  /*0f90*/  F2FP.BF16.F32.PACK_AB R30, R49, R28 ;  /* 0x0000001c311e723e */ /* 0x000fe200000010ff */
[C---:B------:R-:W-:Y:S01]  /*0fa0*/  FMUL.FTZ R49, R0.reuse, R43 ;  /* 0x0000002b00317220 */ /* 0x040fe20000410000 */
[C---:B------:R-:W-:Y:S01]  /*0fb0*/  FMUL.FTZ R28, R0.reuse, R51 ;  /* 0x00000033001c7220 */ /* 0x040fe20000410000 */
[----:B------:R-:W0:Y:S01]  /*0fc0*/  LDC.64 R42, c[0x0][0x380] ;  /* 0x0000e000ff2a7b82 */ /* 0x000e220000000a00 */
[C---:B------:R-:W-:Y:S01]  /*0fd0*/  FMUL.FTZ R47, R0.reuse, R47 ;  /* 0x0000002f002f7220 */ /* 0x040fe20000410000 */
[----:B------:R-:W-:Y:S01]  /*0fe0*/  FMUL.FTZ R46, R0, R29 ;  /* 0x0000001d002e7220 */ /* 0x000fe20000410000 */
[----:B------:R-:W-:Y:S01]  /*0ff0*/  F2FP.BF16.F32.PACK_AB R31, R53, R48 ;  /* 0x00000030351f723e */ /* 0x000fe200000010ff */
[----:B------:R-:W-:Y:S01]  /*1000*/  FFMA.FTZ R48, R15, R28, R7 ;  /* 0x0000001c0f307223 */ /* 0x000fe20000010007 */
[----:B------:R-:W-:Y:S01]  /*1010*/  FFMA.FTZ R28, R12, R47, R4 ;  /* 0x0000002f0c1c7223 */ /* 0x000fe20000010004 */
[----:B------:R-:W-:Y:S01]  /*1020*/  FFMA.FTZ R29, R14, R49, R6 ;  /* 0x000000310e1d7223 */ /* 0x000fe20000010006 */
[----:B------:R-:W-:Y:S01]  /*1030*/  FFMA.FTZ R47, R13, R46, R5 ;  /* 0x0000002e0d2f7223 */ /* 0x000fe20000010005 */
[----:B---3--:R-:W-:-:S03]  /*1040*/  @!P1 IMAD.WIDE R32, R3, 0x4, R32 ;  /* 0x0000000403209825 */ /* 0x008fc600078e0220 */
[----:B------:R-:W-:Y:S02]  /*1050*/  F2FP.BF16.F32.PACK_AB R29, R48, R29 ;  /* 0x0000001d301d723e */ /* 0x000fe400000010ff */
[----:B------:R-:W-:Y:S01]  /*1060*/  F2FP.BF16.F32.PACK_AB R28, R47, R28 ;  /* 0x0000001c2f1c723e */ /* 0x000fe200000010ff */
[----:B------:R2:W-:Y:S01]  /*1070*/  @!P1 STG.E desc[UR6][R32.64], R40 ;  /* 0x0000002820009986 */ /* 0x0005e2000c101906 */
[----:B-1----:R-:W-:-:S05]  /*1080*/  @!P1 IMAD.WIDE R34, R3, 0x4, R34 ;  /* 0x0000000403229825 */ /* 0x002fca00078e0222 */
[----:B------:R2:W-:Y:S04]  /*1090*/  @!P1 STG.E desc[UR6][R34.64], R0 ;  /* 0x0000000022009986 */ /* 0x0005e8000c101906 */
[----:B------:R2:W-:Y:S01]  /*10a0*/  STG.E.128 desc[UR6][R44.64], R28 ;  /* 0x0000001c2c007986 */ /* 0x0005e2000c101d06 */
[----:B0-----:R-:W-:-:S04]  /*10b0*/  LEA R3, R42, R3, 0x2 ;  /* 0x000000032a037211 */ /* 0x001fc800078e10ff */
[----:B------:R-:W-:-:S13]  /*10c0*/  ISETP.GE.AND P1, PT, R3, R43, PT ;  /* 0x0000002b0300720c */ /* 0x000fda0003f26270 */
[----:B--2---:R-:W-:Y:S05]  /*10d0*/  @!P1 BRA `(.L_x_2314) ;  /* 0xfffffff000609947 */ /* 0x004fea000383ffff */
[----:B------:R-:W-:Y:S05]  /*10e0*/  EXIT ;  /* 0x000000000000794d */ /* 0x000fea0003800000 */
.L_x_2313:
[----:B------:R-:W-:Y:S01]  /*10f0*/  HFMA2 R44, -RZ, RZ, 0, 1.847743988037109375e-06 ;  /* 0x0000001fff2c7431 */ /* 0x000fe200000001ff */
[----:B------:R-:W-:Y:S01]  /*1100*/  BSSY B0, `(.L_x_2315) ;  /* 0x0000007000007945 */ /* 0x000fe20003800000 */
[----:B------:R-:W-:Y:S01]  /*1110*/  MOV R50, R0 ;  /* 0x0000000000327202 */ /* 0x000fe20000000f00 */
[----:B------:R-:W-:Y:S01]  /*1120*/  IMAD.MOV.U32 R45, RZ, RZ, 0x1 ;  /* 0x00000001ff2d7424 */ /* 0x000fe200078e00ff */
[----:B0-----:R-:W-:-:S07]  /*1130*/  MOV R43, 0xffffffff ;  /* 0xffffffff002b7802 */ /* 0x001fce0000000f00 */
[----:B------:R-:W-:Y:S05]  /*1140*/  WARPSYNC.COLLECTIVE R43, `(.L_x_2316) ;  /* 0x000000002b087348 */ /* 0x000fea0003c00000 */
[----:B------:R0:W1:Y:S02]  /*1150*/  SHFL.BFLY P3, R51, R50, R45, R44 ;  /* 0x0c00002d32337389 */ /* 0x000064000006002c */
[----:B01----:R-:W-:Y:S05]  /*1160*/  ENDCOLLECTIVE ;  /* 0x000000000000791b */ /* 0x003fea0003800000 */
.L_x_2316:
[----:B------:R-:W-:Y:S05]  /*1170*/  BSYNC B0 ;  /* 0x0000000000007941 */ /* 0x000fea0003800000 */
.L_x_2315:
[----:B------:R-:W-:Y:S01]  /*1180*/  MOV R43, R51 ;  /* 0x00000033002b7202 */ /* 0x000fe20000000f00 */
[----:B------:R-:W-:Y:S01]  /*1190*/  HFMA2 R45, -RZ, RZ, 0, 1.1920928955078125e-07 ;  /* 0x00000002ff2d7431 */ /* 0x000fe200000001ff */
[----:B------:R-:W-:Y:S01]  /*11a0*/  MOV R44, 0x1f ;  /* 0x0000001f002c7802 */ /* 0x000fe20000000f00 */
[----:B------:R-:W0:Y:S02]  /*11b0*/  LDC R42, c[0x0][0x400] ;  /* 0x00010000ff2a7b82 */ /* 0x000e240000000800 */
[----:B------:R-:W-:Y:S01]  /*11c0*/  FADD.FTZ R46, R0, R43 ;  /* 0x0000002b002e7221 */ /* 0x000fe20000010000 */
[----:B------:R-:W-:-:S04]  /*11d0*/  MOV R43, 0xffffffff ;  /* 0xffffffff002b7802 */ /* 0x000fc80000000f00 */
[----:B------:R-:W-:-:S07]  /*11e0*/  MOV R50, R46 ;  /* 0x0000002e00327202 */ /* 0x000fce0000000f00 */
[----:B0-----:R-:W-:Y:S05]  /*11f0*/  WARPSYNC.COLLECTIVE R43, `(.L_x_2317) ;  /* 0x000000002b087348 */ /* 0x001fea0003c00000 */
[----:B------:R1:W2:Y:S02]  /*1200*/  SHFL.BFLY P3, R51, R50, R45, R44 ;  /* 0x0c00002d32337389 */ /* 0x0002a4000006002c */
[----:B012---:R-:W-:Y:S05]  /*1210*/  ENDCOLLECTIVE ;  /* 0x000000000000791b */ /* 0x007fea0003800000 */
.L_x_2317:
[----:B------:R-:W-:Y:S01]  /*1220*/  HFMA2 R45, -RZ, RZ, 0, 2.384185791015625e-07 ;  /* 0x00000004ff2d7431 */ /* 0x000fe200000001ff */
[----:B------:R-:W-:-:S05]  /*1230*/  MOV R47, R51 ;  /* 0x00000033002f7202 */ /* 0x000fca0000000f00 */
[----:B------:R-:W-:-:S05]  /*1240*/  FADD.FTZ R47, R46, R47 ;  /* 0x0000002f2e2f7221 */ /* 0x000fca0000010000 */
[----:B------:R-:W-:-:S07]  /*1250*/  MOV R50, R47 ;  /* 0x0000002f00327202 */ /* 0x000fce0000000f00 */
[----:B------:R-:W-:Y:S05]  /*1260*/  WARPSYNC.COLLECTIVE R43, `(.L_x_2318) ;  /* 0x000000002b087348 */ /* 0x000fea0003c00000 */
[----:B------:R0:W1:Y:S02]  /*1270*/  SHFL.BFLY P3, R51, R50, R45, R44 ;  /* 0x0c00002d32337389 */ /* 0x000064000006002c */
[----:B01----:R-:W-:Y:S05]  /*1280*/  ENDCOLLECTIVE ;  /* 0x000000000000791b */ /* 0x003fea0003800000 */
.L_x_2318:
[----:B------:R-:W-:Y:S01]  /*1290*/  HFMA2 R45, -RZ, RZ, 0, 4.76837158203125e-07 ;  /* 0x00000008ff2d7431 */ /* 0x000fe200000001ff */
[----:B------:R-:W-:-:S05]  /*12a0*/  MOV R40, R51 ;  /* 0x0000003300287202 */ /* 0x000fca0000000f00 */
[----:B------:R-:W-:-:S05]  /*12b0*/  FADD.FTZ R48, R47, R40 ;  /* 0x000000282f307221 */ /* 0x000fca0000010000 */
[----:B------:R-:W-:-:S07]  /*12c0*/  MOV R50, R48 ;  /* 0x0000003000327202 */ /* 0x000fce0000000f00 */
[----:B------:R-:W-:Y:S05]  /*12d0*/  WARPSYNC.COLLECTIVE R43, `(.L_x_2319) ;  /* 0x000000002b087348 */ /* 0x000fea0003c00000 */
[----:B------:R0:W1:Y:S02]  /*12e0*/  SHFL.BFLY P3, R51, R50, R45, R44 ;  /* 0x0c00002d32337389 */ /* 0x000064000006002c */
[----:B01----:R-:W-:Y:S05]  /*12f0*/  ENDCOLLECTIVE ;  /* 0x000000000000791b */ /* 0x003fea0003800000 */
.L_x_2319:
[----:B------:R-:W-:Y:S01]  /*1300*/  IMAD.MOV.U32 R45, RZ, RZ, 0x10 ;  /* 0x00000010ff2d7424 */ /* 0x000fe200078e00ff */
[----:B------:R-:W-:-:S05]  /*1310*/  MOV R49, R51 ;  /* 0x0000003300317202 */ /* 0x000fca0000000f00 */
[----:B------:R-:W-:-:S05]  /*1320*/  FADD.FTZ R49, R48, R49 ;  /* 0x0000003130317221 */ /* 0x000fca0000010000 */
[----:B------:R-:W-:-:S07]  /*1330*/  MOV R50, R49 ;  /* 0x0000003100327202 */ /* 0x000fce0000000f00 */
[----:B------:R-:W-:Y:S05]  /*1340*/  WARPSYNC.COLLECTIVE R43, `(.L_x_2320) ;  /* 0x000000002b087348 */ /* 0x000fea0003c00000 */
[----:B------:R0:W1:Y:S02]  /*1350*/  SHFL.BFLY P3, R51, R50, R45, R44 ;  /* 0x0c00002d32337389 */ /* 0x000064000006002c */
[----:B01----:R-:W-:Y:S05]  /*1360*/  ENDCOLLECTIVE ;  /* 0x000000000000791b */ /* 0x003fea0003800000 */
.L_x_2320:
        /* <DEDUP_REMOVED lines=25> */
.L_x_2321:
[----:B------:R-:W-:Y:S01]  /*1500*/  HFMA2 R45, -RZ, RZ, 0, 1.1920928955078125e-07 ;  /* 0x00000002ff2d7431 */ /* 0x000fe200000001ff */
[----:B------:R-:W-:-:S05]  /*1510*/  MOV R47, R51 ;  /* 0x00000033002f7202 */ /* 0x000fca0000000f00 */
[----:B------:R-:W-:-:S05]  /*1520*/  FADD.FTZ R47, R0, R47 ;  /* 0x0000002f002f7221 */ /* 0x000fca0000010000 */
[----:B------:R-:W-:-:S07]  /*1530*/  MOV R50, R47 ;  /* 0x0000002f00327202 */ /* 0x000fce0000000f00 */
[----:B------:R-:W-:Y:S05]  /*1540*/  WARPSYNC.COLLECTIVE R43, `(.L_x_2322) ;  /* 0x000000002b087348 */ /* 0x000fea0003c00000 */
[----:B------:R0:W1:Y:S02]  /*1550*/  SHFL.BFLY P3, R51, R50, R45, R44 ;  /* 0x0c00002d32337389 */ /* 0x000064000006002c */
[----:B01----:R-:W-:Y:S05]  /*1560*/  ENDCOLLECTIVE ;  /* 0x000000000000791b */ /* 0x003fea0003800000 */
.L_x_2322:
[----:B------:R-:W-:Y:S01]  /*1570*/  HFMA2 R45, -RZ, RZ, 0, 2.384185791015625e-07 ;  /* 0x00000004ff2d7431 */ /* 0x000fe200000001ff */
[----:B------:R-:W-:-:S05]  /*1580*/  MOV R46, R51 ;  /* 0x00000033002e7202 */ /* 0x000fca0000000f00 */
[----:B------:R-:W-:-:S05]  /*1590*/  FADD.FTZ R46, R47, R46 ;  /* 0x0000002e2f2e7221 */ /* 0x000fca0000010000 */
[----:B------:R-:W-:-:S07]  /*15a0*/  MOV R50, R46 ;  /* 0x0000002e00327202 */ /* 0x000fce0000000f00 */
[----:B------:R-:W-:Y:S05]  /*15b0*/  WARPSYNC.COLLECTIVE R43, `(.L_x_2323) ;  /* 0x000000002b087348 */ /* 0x000fea0003c00000 */
[----:B------:R0:W1:Y:S02]  /*15c0*/  SHFL.BFLY P3, R51, R50, R45, R44 ;  /* 0x0c00002d32337389 */ /* 0x000064000006002c */
[----:B01----:R-:W-:Y:S05]  /*15d0*/  ENDCOLLECTIVE ;  /* 0x000000000000791b */ /* 0x003fea0003800000 */
.L_x_2323:
[----:B------:R-:W-:Y:S01]  /*15e0*/  HFMA2 R45, -RZ, RZ, 0, 4.76837158203125e-07 ;  /* 0x00000008ff2d7431 */ /* 0x000fe200000001ff */
[----:B------:R-:W-:-:S05]  /*15f0*/  MOV R49, R51 ;  /* 0x0000003300317202 */ /* 0x000fca0000000f00 */
[----:B------:R-:W-:-:S05]  /*1600*/  FADD.FTZ R49, R46, R49 ;  /* 0x000000312e317221 */ /* 0x000fca0000010000 */
[----:B------:R-:W-:-:S07]  /*1610*/  MOV R50, R49 ;  /* 0x0000003100327202 */ /* 0x000fce0000000f00 */
[----:B------:R-:W-:Y:S05]  /*1620*/  WARPSYNC.COLLECTIVE R43, `(.L_x_2324) ;  /* 0x000000002b087348 */ /* 0x000fea0003c00000 */
[----:B------:R0:W1:Y:S02]  /*1630*/  SHFL.BFLY P3, R51, R50, R45, R44 ;  /* 0x0c00002d32337389 */ /* 0x000064000006002c */
[----:B01----:R-:W-:Y:S05]  /*1640*/  ENDCOLLECTIVE ;  /* 0x000000000000791b */ /* 0x003fea0003800000 */
.L_x_2324:
[----:B------:R-:W-:Y:S01]  /*1650*/  HFMA2 R45, -RZ, RZ, 0, 9.5367431640625e-07 ;  /* 0x00000010ff2d7431 */ /* 0x000fe200000001ff */
[----:B------:R-:W-:-:S05]  /*1660*/  MOV R48, R51 ;  /* 0x0000003300307202 */ /* 0x000fca0000000f00 */
[----:B------:R-:W-:-:S05]  /*1670*/  FADD.FTZ R48, R49, R48 ;  /* 0x0000003031307221 */ /* 0x000fca0000010000 */
[----:B------:R-:W-:-:S07]  /*1680*/  MOV R50, R48 ;  /* 0x0000003000327202 */ /* 0x000fce0000000f00 */
[----:B------:R-:W-:Y:S05]  /*1690*/  WARPSYNC.COLLECTIVE R43, `(.L_x_2325) ;  /* 0x000000002b087348 */ /* 0x000fea0003c00000 */
[----:B------:R0:W1:Y:S02]  /*16a0*/  SHFL.BFLY P3, R51, R50, R45, R44 ;  /* 0x0c00002d32337389 */ /* 0x000064000006002c */
[----:B01----:R-:W-:Y:S05]  /*16b0*/  ENDCOLLECTIVE ;  /* 0x000000000000791b */ /* 0x003fea0003800000 */
.L_x_2325:
[----:B------:R-:W-:Y:S05]  /*16c0*/  BRA `(.L_x_2326) ;  /* 0xfffffff400c47947 */ /* 0x000fea000383ffff */
.L_x_2327:
        /* <DEDUP_REMOVED lines=11> */
.L_x_5950:


//--------------------- .text._ZN10layer_norm31ln_parallel_residual_fwd_kernelINS_13Kernel_traitsIf13__nv_bfloat16fS2_fjLj256ELj1ELj4ELj1ELj16ENS_18Kernel_traits_baseILj256EfS2_fS2_fjLj128EEEEELb1ELb0ELb0EEEvNS_9FwdParamsE --------------------------
	.section	.text._ZN10layer_norm31ln_parallel_residual_fwd_kernelINS_13Kernel_traitsIf13__nv_bfloat16fS2_fjLj256ELj1ELj4ELj1ELj16ENS_18Kernel_traits_baseILj256EfS2_fS2_fjLj128EEEEELb1ELb0ELb0EEEvNS_9FwdParamsE,"ax",@progbits
	.align	128
        .global         _ZN10layer_norm31ln_parallel_residual_fwd_kernelINS_13Kernel_traitsIf13__nv_bfloat16fS2_fjLj256ELj1ELj4ELj1ELj16ENS_18Kernel_traits_baseILj256EfS2_fS2_fjLj128EEEEELb1ELb0ELb0EEEvNS_9FwdParamsE
        .type           _ZN10layer_norm31ln_parallel_residual_fwd_kernelINS_13Kernel_traitsIf13__nv_bfloat16fS2_fjLj256ELj1ELj4ELj1ELj16ENS_18Kernel_traits_baseILj256EfS2_fS2_fjLj128EEEEELb1ELb0ELb0EEEvNS_9FwdParamsE,@function
        .size           _ZN10layer_norm31ln_parallel_residual_fwd_kernelINS_13Kernel_traitsIf13__nv_bfloat16fS2_fjLj256ELj1ELj4ELj1ELj16ENS_18Kernel_traits_baseILj256EfS2_fS2_fjLj128EEEEELb1ELb0ELb0EEEvNS_9FwdParamsE,(.L_x_5951 - _ZN10layer_norm31ln_parallel_residual_fwd_kernelINS_13Kernel_traitsIf13__nv_bfloat16fS2_fjLj256ELj1ELj4ELj1ELj16ENS_18Kernel_traits_baseILj256EfS2_fS2_fjLj128EEEEELb1ELb0ELb0EEEvNS_9FwdParamsE)
        .other          _ZN10layer_norm31ln_parallel_residual_fwd_kernelINS_13Kernel_traitsIf13__nv_bfloat16fS2_fjLj256ELj1ELj4ELj1ELj16ENS_18Kernel_traits_baseILj256EfS2_fS2_fjLj128EEEEELb1ELb0ELb0EEEvNS_9FwdParamsE,@"STO_CUDA_ENTRY STV_DEFAULT"
_ZN10layer_norm31ln_parallel_residual_fwd_kernelINS_13Kernel_traitsIf13__nv_bfloat16fS2_fjLj256ELj1ELj4ELj1ELj16ENS_18Kernel_traits_baseILj256EfS2_fS2_fjLj128EEEEELb1ELb0ELb0EEEvNS_9FwdParamsE:
.text._ZN10layer_norm31ln_parallel_residual_fwd_kernelINS_13Kernel_traitsIf13__nv_bfloat16fS2_fjLj256ELj1ELj4ELj1ELj16ENS_18Kernel_traits_baseILj256EfS2_fS2_fjLj128EEEEELb1ELb0ELb0EEEvNS_9FwdParamsE:
        /* <DEDUP_REMOVED lines=67> */
.L_x_2329:
[----:B------:R-:W-:Y:S05]  /*0430*/  BSYNC.RECONVERGENT B0 ;  /* 0x0000000000007941 */ /* 0x000fea0003800200 */
.L_x_2328:
        /* <DEDUP_REMOVED lines=87> */
.L_x_2432:
        /* <DEDUP_REMOVED lines=13> */
[----:B0-----:R-:W-:-:S05]  /*0a80*/  IMAD.WIDE.U32 R52, R81, 0x10, R52 ;  /* 0x0000001051347825 */ /* 0x001fca00078e0034 */
[----:B------:R0:W5:Y:S01]  /*0a90*/  LDG.E.128 R56, desc[UR8][R52.64] ;  /* 0x0000000834387981 */ /* 0x000162000c1e1d00 */
[----:B-1----:R-:W-:-:S05]  /*0aa0*/  @P0 IMAD.WIDE.U32 R54, R81, 0x10, R54 ;  /* 0x0000001051360825 */ /* 0x002fca00078e0036 */
[----:B------:R0:W5:Y:S01]  /*0ab0*/  @P0 LDG.E.128 R16, desc[UR8][R54.64] ;  /* 0x0000000836100981 */ /* 0x000162000c1e1d00 */
[----:B--2---:R-:W-:-:S05]  /*0ac0*/  @P1 IMAD.WIDE.U32 R60, R81, 0x20, R60 ;  /* 0x00000020513c1825 */ /* 0x004fca00078e003c */
[----:B------:R0:W5:Y:S04]  /*0ad0*/  @P1 LDG.E.128 R12, desc[UR8][R60.64] ;  /* 0x000000083c0c1981 */ /* 0x000168000c1e1d00 */
        /* <DEDUP_REMOVED lines=14> */
.L_x_2335:
        /* <DEDUP_REMOVED lines=13> */
.L_x_2337:
[----:B------:R-:W-:Y:S05]  /*0c90*/  BSYNC.RECONVERGENT B3 ;  /* 0x0000000000037941 */ /* 0x000fea0003800200 */
.L_x_2336:
        /* <DEDUP_REMOVED lines=35> */
[----:B------:R-:W-:Y:S01]  /*0ed0*/  IMAD.MOV.U32 R62, RZ, RZ, RZ ;  /* 0x000000ffff3e7224 */ /* 0x000fe200078e00ff */
[----:B------:R-:W-:Y:S01]  /*0ee0*/  LOP3.LUT R54, R60, UR28, R77, 0x96, !PT ;  /* 0x0000001c3c367c12 */ /* 0x000fe2000f8e964d */
[----:B------:R-:W-:-:S04]  /*0ef0*/  IMAD.WIDE.U32 R78, R78, -0x326172a9, RZ ;  /* 0xcd9e8d574e4e7825 */ /* 0x000fc800078e00ff */
[----:B------:R-:W-:Y:S01]  /*0f00*/  IMAD.WIDE.U32 R54, R54, -0x2daee0ad, RZ ;  /* 0xd2511f5336367825 */ /* 0x000fe200078e00ff */
[----:B------:R-:W-:-:S03]  /*0f10*/  LOP3.LUT R76, R76, UR30, R79, 0x96, !PT ;  /* 0x0000001e4c4c7c12 */ /* 0x000fc6000f8e964f */
[----:B------:R-:W-:Y:S01]  /*0f20*/  IMAD.MOV.U32 R80, RZ, RZ, R54 ;  /* 0x000000ffff507224 */ /* 0x000fe200078e0036 */
[----:B------:R-:W-:-:S07]  /*0f30*/  LOP3.LUT R77, R52, UR31, R55, 0x96, !PT ;  /* 0x0000001f344d7c12 */ /* 0x000fce000f8e9637 */
.L_x_2334:
[----:B------:R-:W-:Y:S05]  /*0f40*/  BSYNC.RECONVERGENT B2 ;  /* 0x0000000000027941 */ /* 0x000fea0003800200 */
.L_x_2333:
[----:B------:R-:W0:Y:S01]  /*0f50*/  LDC R65, c[0x0][0x408] ;  /* 0x00010200ff417b82 */ /* 0x000e220000000800 */
[----:B------:R-:W-:Y:S01]  /*0f60*/  I2FP.F32.U32 R53, R63 ;  /* 0x0000003f00357245 */ /* 0x000fe20000201000 */
[----:B------:R-:W-:Y:S02]  /*0f70*/  HFMA2 R66, -RZ, RZ, 0.1171875, 0 ;  /* 0x2f800000ff427431 */ /* 0x000fe400000001ff */
[----:B-----5:R-:W-:-:S03]  /*0f80*/  IMAD.U32 R52, R56, 0x10000, RZ ;  /* 0x0001000038347824 */ /* 0x020fc600078e00ff */
[----:B------:R-:W-:Y:S01]  /*0f90*/  FFMA.FTZ R53, R53, R66, 1.1641532182693481445e-10 ;  /* 0x2f00000035357423 */ /* 0x000fe20000010042 */
[----:B------:R-:W1:Y:S01]  /*0fa0*/  LDC R64, c[0x0][0x404] ;  /* 0x00010100ff407b82 */ /* 0x000e620000000800 */
[----:B0-----:R-:W-:-:S03]  /*0fb0*/  FMUL.FTZ R52, R52, R65 ;  /* 0x0000004134347220 */ /* 0x001fc60000410000 */
        /* <DEDUP_REMOVED lines=21> */
.L_x_2341:
        /* <DEDUP_REMOVED lines=13> */
.L_x_2343:
[----:B------:R-:W-:Y:S05]  /*11e0*/  BSYNC.RECONVERGENT B3 ;  /* 0x0000000000037941 */ /* 0x000fea0003800200 */
.L_x_2342:
        /* <DEDUP_REMOVED lines=42> */
.L_x_2340:
[----:B------:R-:W-:Y:S05]  /*1490*/  BSYNC.RECONVERGENT B2 ;  /* 0x0000000000027941 */ /* 0x000fea0003800200 */
.L_x_2339:
        /* <DEDUP_REMOVED lines=11> */
.L_x_2338:
[----:B------:R-:W-:Y:S01]  /*1550*/  @P1 FADD.FTZ R52, R12, R52 ;  /* 0x000000340c341221 */ /* 0x000fe20000010000 */
[----:B------:R-:W-:Y:S01]  /*1560*/  IMAD.MOV.U32 R56, RZ, RZ, R80 ;  /* 0x000000ffff387224 */ /* 0x000fe200078e0050 */
[----:B------:R-:W-:-:S07]  /*1570*/  MOV R54, R62 ;  /* 0x0000003e00367202 */ /* 0x000fce0000000f00 */
.L_x_2344:
        /* <DEDUP_REMOVED lines=13> */
.L_x_2347:
        /* <DEDUP_REMOVED lines=13> */
.L_x_2349:
[----:B------:R-:W-:Y:S05]  /*1720*/  BSYNC.RECONVERGENT B3 ;  /* 0x0000000000037941 */ /* 0x000fea0003800200 */
.L_x_2348:
        /* <DEDUP_REMOVED lines=42> */
.L_x_2346:
[----:B------:R-:W-:Y:S05]  /*19d0*/  BSYNC.RECONVERGENT B2 ;  /* 0x0000000000027941 */ /* 0x000fea0003800200 */
.L_x_2345:
        /* <DEDUP_REMOVED lines=24> */
.L_x_2353:
        /* <DEDUP_REMOVED lines=13> */
.L_x_2355:
[----:B------:R-:W-:Y:S05]  /*1c30*/  BSYNC.RECONVERGENT B3 ;  /* 0x0000000000037941 */ /* 0x000fea0003800200 */
.L_x_2354:
        /* <DEDUP_REMOVED lines=41> */
.L_x_2352:
[----:B------:R-:W-:Y:S05]  /*1ed0*/  BSYNC.RECONVERGENT B2 ;  /* 0x0000000000027941 */ /* 0x000fea0003800200 */
.L_x_2351:
        /* <DEDUP_REMOVED lines=12> */
.L_x_2350:
[----:B------:R-:W-:Y:S01]  /*1fa0*/  @P1 FADD.FTZ R53, R13, R53 ;  /* 0x000000350d351221 */ /* 0x000fe20000010000 */
[----:B------:R-:W-:Y:S01]  /*1fb0*/  IMAD.MOV.U32 R54, RZ, RZ, R56 ;  /* 0x000000ffff367224 */ /* 0x000fe200078e0038 */
[----:B------:R-:W-:-:S07]  /*1fc0*/  MOV R60, R55 ;  /* 0x00000037003c7202 */ /* 0x000fce0000000f00 */
.L_x_2356:
        /* <DEDUP_REMOVED lines=13> */
.L_x_2359:
        /* <DEDUP_REMOVED lines=13> */
.L_x_2361:
[----:B------:R-:W-:Y:S05]  /*2170*/  BSYNC.RECONVERGENT B3 ;  /* 0x0000000000037941 */ /* 0x000fea0003800200 */
.L_x_2360:
        /* <DEDUP_REMOVED lines=41> */
[----:B------:R-:W-:-:S07]  /*2410*/  MOV R54, R60 ;  /* 0x0000003c00367202 */ /* 0x000fce0000000f00 */
.L_x_2358:
[----:B------:R-:W-:Y:S05]  /*2420*/  BSYNC.RECONVERGENT B2 ;  /* 0x0000000000027941 */ /* 0x000fea0003800200 */
.L_x_2357:
        /* <DEDUP_REMOVED lines=25> */
.L_x_2365:
        /* <DEDUP_REMOVED lines=13> */
.L_x_2367:
[----:B------:R-:W-:Y:S05]  /*2690*/  BSYNC.RECONVERGENT B3 ;  /* 0x0000000000037941 */ /* 0x000fea0003800200 */
.L_x_2366:
        /* <DEDUP_REMOVED lines=42> */
.L_x_2364:
[----:B------:R-:W-:Y:S05]  /*2940*/  BSYNC.RECONVERGENT B2 ;  /* 0x0000000000027941 */ /* 0x000fea0003800200 */
.L_x_2363:
        /* <DEDUP_REMOVED lines=11> */
.L_x_2362:
[----:B------:R-:W-:Y:S01]  /*2a00*/  @P1 FADD.FTZ R85, R14, R85 ;  /* 0x000000550e551221 */ /* 0x000fe20000010000 */
[----:B------:R-:W-:Y:S01]  /*2a10*/  MOV R80, R54 ;  /* 0x0000003600507202 */ /* 0x000fe20000000f00 */
[----:B------:R-:W-:Y:S02]  /*2a20*/  IMAD.MOV.U32 R57, RZ, RZ, R56 ;  /* 0x000000ffff397224 */ /* 0x000fe400078e0038 */
[----:B------:R-:W-:-:S07]  /*2a30*/  IMAD.MOV.U32 R54, RZ, RZ, R85 ;  /* 0x000000ffff367224 */ /* 0x000fce00078e0055 */
.L_x_2368:
        /* <DEDUP_REMOVED lines=13> */
.L_x_2371:
        /* <DEDUP_REMOVED lines=13> */
.L_x_2373:
[----:B------:R-:W-:Y:S05]  /*2be0*/  BSYNC.RECONVERGENT B3 ;  /* 0x0000000000037941 */ /* 0x000fea0003800200 */
.L_x_2372:
        /* <DEDUP_REMOVED lines=40> */
[----:B------:R-:W-:Y:S01]  /*2e70*/  LOP3.LUT R77, R60, UR31, R57, 0x96, !PT ;  /* 0x0000001f3c4d7c12 */ /* 0x000fe2000f8e9639 */
[----:B------:R-:W-:-:S07]  /*2e80*/  HFMA2 R60, -RZ, RZ, 0, 0 ;  /* 0x00000000ff3c7431 */ /* 0x000fce00000001ff */
.L_x_2370:
[----:B------:R-:W-:Y:S05]  /*2e90*/  BSYNC.RECONVERGENT B2 ;  /* 0x0000000000027941 */ /* 0x000fea0003800200 */
.L_x_2369:
        /* <DEDUP_REMOVED lines=24> */
.L_x_2377:
        /* <DEDUP_REMOVED lines=13> */
.L_x_2379:
[----:B------:R-:W-:Y:S05]  /*30f0*/  BSYNC.RECONVERGENT B3 ;  /* 0x0000000000037941 */ /* 0x000fea0003800200 */
.L_x_2378:
        /* <DEDUP_REMOVED lines=41> */
.L_x_2376:
[----:B------:R-:W-:Y:S05]  /*3390*/  BSYNC.RECONVERGENT B2 ;  /* 0x0000000000027941 */ /* 0x000fea0003800200 */
.L_x_2375:
        /* <DEDUP_REMOVED lines=12> */
.L_x_2374:
[----:B------:R-:W-:Y:S01]  /*3460*/  @P1 FADD.FTZ R55, R15, R55 ;  /* 0x000000370f371221 */ /* 0x000fe20000010000 */
[----:B------:R-:W-:Y:S01]  /*3470*/  IMAD.MOV.U32 R56, RZ, RZ, R80 ;  /* 0x000000ffff387224 */ /* 0x000fe200078e0050 */
[----:B------:R-:W-:-:S07]  /*3480*/  MOV R57, R60 ;  /* 0x0000003c00397202 */ /* 0x000fce0000000f00 */
.L_x_2380:
        /* <DEDUP_REMOVED lines=13> */
.L_x_2383:
        /* <DEDUP_REMOVED lines=13> */
.L_x_2385:
[----:B------:R-:W-:Y:S05]  /*3630*/  BSYNC.RECONVERGENT B3 ;  /* 0x0000000000037941 */ /* 0x000fea0003800200 */
.L_x_2384:
        /* <DEDUP_REMOVED lines=42> */
.L_x_2382:
[----:B------:R-:W-:Y:S05]  /*38e0*/  BSYNC.RECONVERGENT B2 ;  /* 0x0000000000027941 */ /* 0x000fea0003800200 */
.L_x_2381:
        /* <DEDUP_REMOVED lines=24> */
.L_x_2389:
        /* <DEDUP_REMOVED lines=13> */
.L_x_2391:
[----:B------:R-:W-:Y:S05]  /*3b40*/  BSYNC.RECONVERGENT B3 ;  /* 0x0000000000037941 */ /* 0x000fea0003800200 */
.L_x_2390:
        /* <DEDUP_REMOVED lines=42> */
.L_x_2388:
[----:B------:R-:W-:Y:S05]  /*3df0*/  BSYNC.RECONVERGENT B2 ;  /* 0x0000000000027941 */ /* 0x000fea0003800200 */
.L_x_2387:
        /* <DEDUP_REMOVED lines=11> */
.L_x_2386:
[----:B------:R-:W-:Y:S01]  /*3eb0*/  @P1 FADD.FTZ R85, R8, R85 ;  /* 0x0000005508551221 */ /* 0x000fe20000010000 */
[----:B------:R-:W-:Y:S01]  /*3ec0*/  IMAD.MOV.U32 R58, RZ, RZ, R56 ;  /* 0x000000ffff3a7224 */ /* 0x000fe200078e0038 */
[----:B------:R-:W-:Y:S02]  /*3ed0*/  MOV R61, R60 ;  /* 0x0000003c003d7202 */ /* 0x000fe40000000f00 */
[----:B------:R-:W-:-:S07]  /*3ee0*/  IMAD.MOV.U32 R56, RZ, RZ, R85 ;  /* 0x000000ffff387224 */ /* 0x000fce00078e0055 */
.L_x_2392:
        /* <DEDUP_REMOVED lines=13> */
.L_x_2395:
        /* <DEDUP_REMOVED lines=13> */
.L_x_2397:
[----:B------:R-:W-:Y:S05]  /*4090*/  BSYNC.RECONVERGENT B3 ;  /* 0x0000000000037941 */ /* 0x000fea0003800200 */
.L_x_2396:
        /* <DEDUP_REMOVED lines=42> */
.L_x_2394:
[----:B------:R-:W-:Y:S05]  /*4340*/  BSYNC.RECONVERGENT B2 ;  /* 0x0000000000027941 */ /* 0x000fea0003800200 */
.L_x_2393:
        /* <DEDUP_REMOVED lines=23> */
.L_x_2401:
        /* <DEDUP_REMOVED lines=13> */
.L_x_2403:
[----:B------:R-:W-:Y:S05]  /*4590*/  BSYNC.RECONVERGENT B3 ;  /* 0x0000000000037941 */ /* 0x000fea0003800200 */
.L_x_2402:
        /* <DEDUP_REMOVED lines=42> */
.L_x_2400:
[----:B------:R-:W-:Y:S05]  /*4840*/  BSYNC.RECONVERGENT B2 ;  /* 0x0000000000027941 */ /* 0x000fea0003800200 */
.L_x_2399:
        /* <DEDUP_REMOVED lines=12> */
.L_x_2398:
[----:B------:R-:W-:Y:S01]  /*4910*/  @P1 FADD.FTZ R57, R9, R57 ;  /* 0x0000003909391221 */ /* 0x000fe20000010000 */
[----:B------:R-:W-:Y:S01]  /*4920*/  MOV R80, R58 ;  /* 0x0000003a00507202 */ /* 0x000fe20000000f00 */
[----:B------:R-:W-:-:S07]  /*4930*/  IMAD.MOV.U32 R61, RZ, RZ, R60 ;  /* 0x000000ffff3d7224 */ /* 0x000fce00078e003c */
.L_x_2404:
        /* <DEDUP_REMOVED lines=13> */
.L_x_2407:
        /* <DEDUP_REMOVED lines=13> */
.L_x_2409:
[----:B------:R-:W-:Y:S05]  /*4ae0*/  BSYNC.RECONVERGENT B3 ;  /* 0x0000000000037941 */ /* 0x000fea0003800200 */
.L_x_2408:
        /* <DEDUP_REMOVED lines=42> */
.L_x_2406:
[----:B------:R-:W-:Y:S05]  /*4d90*/  BSYNC.RECONVERGENT B2 ;  /* 0x0000000000027941 */ /* 0x000fea0003800200 */
.L_x_2405:
        /* <DEDUP_REMOVED lines=24> */
.L_x_2413:
        /* <DEDUP_REMOVED lines=13> */
.L_x_2415:
[----:B------:R-:W-:Y:S05]  /*4ff0*/  BSYNC.RECONVERGENT B3 ;  /* 0x0000000000037941 */ /* 0x000fea0003800200 */
.L_x_2414:
        /* <DEDUP_REMOVED lines=41> */
.L_x_2412:
[----:B------:R-:W-:Y:S05]  /*5290*/  BSYNC.RECONVERGENT B2 ;  /* 0x0000000000027941 */ /* 0x000fea0003800200 */
.L_x_2411:
        /* <DEDUP_REMOVED lines=11> */
.L_x_2410:
[----:B------:R-:W-:Y:S01]  /*5350*/  @P1 FADD.FTZ R58, R10, R58 ;  /* 0x0000003a0a3a1221 */ /* 0x000fe20000010000 */
[----:B------:R-:W-:Y:S01]  /*5360*/  IMAD.MOV.U32 R86, RZ, RZ, R80 ;  /* 0x000000ffff567224 */ /* 0x000fe200078e0050 */
[----:B------:R-:W-:-:S07]  /*5370*/  MOV R61, R60 ;  /* 0x0000003c003d7202 */ /* 0x000fce0000000f00 */
.L_x_2416:
        /* <DEDUP_REMOVED lines=13> */
.L_x_2419:
        /* <DEDUP_REMOVED lines=13> */
.L_x_2421:
[----:B------:R-:W-:Y:S05]  /*5520*/  BSYNC.RECONVERGENT B3 ;  /* 0x0000000000037941 */ /* 0x000fea0003800200 */
.L_x_2420:
        /* <DEDUP_REMOVED lines=42> */
.L_x_2418:
[----:B------:R-:W-:Y:S05]  /*57d0*/  BSYNC.RECONVERGENT B2 ;  /* 0x0000000000027941 */ /* 0x000fea0003800200 */
.L_x_2417:
        /* <DEDUP_REMOVED lines=23> */
.L_x_2425:
        /* <DEDUP_REMOVED lines=15> */
.L_x_2427:
[----:B------:R-:W-:Y:S05]  /*5a40*/  BSYNC.RECONVERGENT B3 ;  /* 0x0000000000037941 */ /* 0x000fea0003800200 */
.L_x_2426:
        /* <DEDUP_REMOVED lines=40> */
[----:B------:R-:W-:Y:S01]  /*5cd0*/  IMAD.MOV.U32 R61, RZ, RZ, R86 ;  /* 0x000000ffff3d7224 */ /* 0x000fe200078e0056 */
[----:B------:R-:W-:-:S07]  /*5ce0*/  MOV R80, R60 ;  /* 0x0000003c00507202 */ /* 0x000fce0000000f00 */
.L_x_2424:
[----:B------:R-:W-:Y:S05]  /*5cf0*/  BSYNC.RECONVERGENT B2 ;  /* 0x0000000000027941 */ /* 0x000fea0003800200 */
.L_x_2423:
        /* <DEDUP_REMOVED lines=12> */
.L_x_2422:
[----:B------:R-:W-:Y:S01]  /*5dc0*/  @P1 FADD.FTZ R59, R11, R59 ;  /* 0x0000003b0b3b1221 */ /* 0x000fe20000010000 */
[----:B------:R-:W-:Y:S01]  /*5dd0*/  IMAD.MOV.U32 R80, RZ, RZ, R86 ;  /* 0x000000ffff507224 */ /* 0x000fe200078e0056 */
[----:B------:R-:W-:-:S07]  /*5de0*/  MOV R79, R60 ;  /* 0x0000003c004f7202 */ /* 0x000fce0000000f00 */
.L_x_2428:
[----:B------:R-:W0:Y:S01]  /*5df0*/  LDC.64 R64, c[0x0][0x3a8] ;  /* 0x0000ea00ff407b82 */ /* 0x000e220000000a00 */
[----:B------:R-:W-:Y:S02]  /*5e00*/  ISETP.NE.AND P6, PT, R67, RZ, PT ;  /* 0x000000ff4300720c */ /* 0x000fe40003fc5270 */
[----:B------:R-:W-:Y:S02]  /*5e10*/  SEL R85, RZ, 0x1000000, P5 ;  /* 0x01000000ff557807 */ /* 0x000fe40002800000 */
[----:B------:R-:W-:Y:S02]  /*5e20*/  SEL R67, RZ, 0x10000, P4 ;  /* 0x00010000ff437807 */ /* 0x000fe40002000000 */
[----:B------:R-:W-:Y:S01]  /*5e30*/  ISETP.NE.AND P5, PT, R83, RZ, PT ;  /* 0x000000ff5300720c */ /* 0x000fe20003fa5270 */
[----:B------:R-:W1:Y:S01]  /*5e40*/  LDC.64 R60, c[0x0][0x3b0] ;  /* 0x0000ec00ff3c7b82 */ /* 0x000e620000000a00 */
[----:B------:R-:W-:Y:S02]  /*5e50*/  ISETP.NE.AND P4, PT, R84, RZ, PT ;  /* 0x000000ff5400720c */ /* 0x000fe40003f85270 */
[----:B------:R-:W-:-:S02]  /*5e60*/  ISETP.NE.AND P1, PT, R82, RZ, PT ;  /* 0x000000ff5200720c */ /* 0x000fc40003f25270 */
[----:B------:R-:W-:Y:S02]  /*5e70*/  SEL R82, RZ, 0x100, P3 ;  /* 0x00000100ff527807 */ /* 0x000fe40001800000 */
[----:B------:R-:W-:Y:S02]  /*5e80*/  SEL R66, RZ, 0x1000000, P4 ;  /* 0x01000000ff427807 */ /* 0x000fe40002000000 */
[----:B------:R-:W-:Y:S02]  /*5e90*/  SEL R63, RZ, 0x10000, P5 ;  /* 0x00010000ff3f7807 */ /* 0x000fe40002800000 */
[----:B------:R-:W-:Y:S02]  /*5ea0*/  SEL R62, RZ, 0x100, P6 ;  /* 0x00000100ff3e7807 */ /* 0x000fe40003000000 */
        /* <DEDUP_REMOVED lines=28> */
.L_x_2332:
[----:B------:R-:W-:Y:S05]  /*6070*/  BSYNC.RECONVERGENT B0 ;  /* 0x0000000000007941 */ /* 0x000fea0003800200 */
.L_x_2331:
        /* <DEDUP_REMOVED lines=54> */
.L_x_2444:
        /* <DEDUP_REMOVED lines=15> */
[----:B------:R-:W-:-:S04]  /*64d0*/  PLOP3.LUT P0, PT, PT, PT, UP0, 0x40, 0x4 ;  /* 0x000000000004781c */ /* 0x000fc80003f0e808 */
[----:B0-----:R-:W-:-:S05]  /*64e0*/  FSEL R65, R65, RZ, P0 ;  /* 0x000000ff41417208 */ /* 0x001fca0000000000 */
[--C-:B------:R-:W-:Y:S01]  /*64f0*/  FADD.FTZ R84, R58, -R65.reuse ;  /* 0x800000413a547221 */ /* 0x100fe20000010000 */
[--C-:B------:R-:W-:Y:S01]  /*6500*/  FADD.FTZ R88, R59, -R65.reuse ;  /* 0x800000413b587221 */ /* 0x100fe20000010000 */
[--C-:B------:R-:W-:Y:S01]  /*6510*/  FADD.FTZ R60, R52, -R65.reuse ;  /* 0x80000041343c7221 */ /* 0x100fe20000010000 */
[--C-:B------:R-:W-:Y:S01]  /*6520*/  FADD.FTZ R64, R53, -R65.reuse ;  /* 0x8000004135407221 */ /* 0x100fe20000010000 */
[C---:B------:R-:W-:Y:S01]  /*6530*/  FMUL.FTZ R61, R67.reuse, R84 ;  /* 0x00000054433d7220 */ /* 0x040fe20000410000 */
[----:B------:R-:W-:Y:S01]  /*6540*/  FMUL.FTZ R88, R67, R88 ;  /* 0x0000005843587220 */ /* 0x000fe20000410000 */
[--C-:B------:R-:W-:Y:S01]  /*6550*/  FADD.FTZ R62, R54, -R65.reuse ;  /* 0x80000041363e7221 */ /* 0x100fe20000010000 */
[--C-:B------:R-:W-:Y:S01]  /*6560*/  FADD.FTZ R66, R55, -R65.reuse ;  /* 0x8000004137427221 */ /* 0x100fe20000010000 */
[--C-:B------:R-:W-:Y:S01]  /*6570*/  FADD.FTZ R82, R56, -R65.reuse ;  /* 0x8000004138527221 */ /* 0x100fe20000010000 */
[----:B------:R-:W-:Y:S01]  /*6580*/  FADD.FTZ R86, R57, -R65 ;  /* 0x8000004139567221 */ /* 0x000fe20000010000 */
[----:B------:R-:W-:Y:S01]  /*6590*/  FMUL.FTZ R65, R67, R60 ;  /* 0x0000003c43417220 */ /* 0x000fe20000410000 */
[-C--:B------:R-:W-:Y:S01]  /*65a0*/  FFMA.FTZ R63, R30, R61.reuse, R46 ;  /* 0x0000003d1e3f7223 */ /* 0x080fe2000001002e */
[-C--:B------:R-:W-:Y:S01]  /*65b0*/  FFMA.FTZ R60, R31, R88.reuse, R47 ;  /* 0x000000581f3c7223 */ /* 0x080fe2000001002f */
[----:B------:R-:W-:Y:S01]  /*65c0*/  FFMA.FTZ R61, R22, R61, R38 ;  /* 0x0000003d163d7223 */ /* 0x000fe20000010026 */
[----:B------:R-:W-:Y:S01]  /*65d0*/  FFMA.FTZ R88, R23, R88, R39 ;  /* 0x0000005817587223 */ /* 0x000fe20000010027 */
[C---:B------:R-:W-:Y:S01]  /*65e0*/  FMUL.FTZ R64, R67.reuse, R64 ;  /* 0x0000004043407220 */ /* 0x040fe20000410000 */
[C---:B------:R-:W-:Y:S01]  /*65f0*/  FMUL.FTZ R89, R67.reuse, R62 ;  /* 0x0000003e43597220 */ /* 0x040fe20000410000 */
[C---:B------:R-:W-:Y:S01]  /*6600*/  FMUL.FTZ R66, R67.reuse, R66 ;  /* 0x0000004243427220 */ /* 0x040fe20000410000 */
[C---:B------:R-:W-:Y:S01]  /*6610*/  FMUL.FTZ R87, R67.reuse, R82 ;  /* 0x0000005243577220 */ /* 0x040fe20000410000 */
[----:B------:R-:W-:Y:S01]  /*6620*/  FMUL.FTZ R86, R67, R86 ;  /* 0x0000005643567220 */ /* 0x000fe20000410000 */
[----:B------:R-:W-:Y:S01]  /*6630*/  F2FP.BF16.F32.PACK_AB R63, R60, R63 ;  /* 0x0000003f3c3f723e */ /* 0x000fe200000010ff */
[----:B------:R-:W-:Y:S01]  /*6640*/  FFMA.FTZ R60, R32, R65, R48 ;  /* 0x00000041203c7223 */ /* 0x000fe20000010030 */
[----:B------:R-:W-:Y:S01]  /*6650*/  F2FP.BF16.F32.PACK_AB R67, R88, R61 ;  /* 0x0000003d5843723e */ /* 0x000fe200000010ff */
[----:B------:R-:W-:Y:S01]  /*6660*/  FFMA.FTZ R61, R33, R64, R49 ;  /* 0x00000040213d7223 */ /* 0x000fe20000010031 */
[----:B------:R-:W-:Y:S01]  /*6670*/  FFMA.FTZ R62, R34, R89, R50 ;  /* 0x00000059223e7223 */ /* 0x000fe20000010032 */
[----:B------:R-:W-:Y:S01]  /*6680*/  FFMA.FTZ R83, R35, R66, R51 ;  /* 0x0000004223537223 */ /* 0x000fe20000010033 */
[----:B------:R-:W0:Y:S01]  /*6690*/  LDC.64 R84, c[0x0][0x428] ;  /* 0x00010a00ff547b82 */ /* 0x000e220000000a00 */
[----:B------:R-:W-:Y:S01]  /*66a0*/  FFMA.FTZ R88, R24, R65, R40 ;  /* 0x0000004118587223 */ /* 0x000fe20000010028 */
[----:B------:R-:W-:Y:S01]  /*66b0*/  F2FP.BF16.F32.PACK_AB R60, R61, R60 ;  /* 0x0000003c3d3c723e */ /* 0x000fe200000010ff */
[----:B------:R-:W-:Y:S01]  /*66c0*/  FFMA.FTZ R65, R26, R89, R42 ;  /* 0x000000591a417223 */ /* 0x000fe2000001002a */
[----:B------:R-:W-:Y:S01]  /*66d0*/  F2FP.BF16.F32.PACK_AB R61, R83, R62 ;  /* 0x0000003e533d723e */ /* 0x000fe200000010ff */
[-C--:B------:R-:W-:Y:S01]  /*66e0*/  FFMA.FTZ R62, R28, R87.reuse, R44 ;  /* 0x000000571c3e7223 */ /* 0x080fe2000001002c */
[-C--:B------:R-:W-:Y:S01]  /*66f0*/  FFMA.FTZ R91, R29, R86.reuse, R45 ;  /* 0x000000561d5b7223 */ /* 0x080fe2000001002d */
[----:B------:R-:W-:Y:S01]  /*6700*/  FFMA.FTZ R89, R20, R87, R36 ;  /* 0x0000005714597223 */ /* 0x000fe20000010024 */
[----:B------:R-:W1:Y:S01]  /*6710*/  LDC.64 R82, c[0x0][0x430] ;  /* 0x00010c00ff527b82 */ /* 0x000e620000000a00 */
[----:B------:R-:W-:Y:S01]  /*6720*/  FFMA.FTZ R90, R21, R86, R37 ;  /* 0x00000056155a7223 */ /* 0x000fe20000010025 */
[----:B------:R-:W-:Y:S01]  /*6730*/  FFMA.FTZ R86, R27, R66, R43 ;  /* 0x000000421b567223 */ /* 0x000fe2000001002b */
[----:B------:R-:W-:Y:S01]  /*6740*/  FFMA.FTZ R87, R25, R64, R41 ;  /* 0x0000004019577223 */ /* 0x000fe20000010029 */
[----:B------:R-:W-:-:S02]  /*6750*/  F2FP.BF16.F32.PACK_AB R62, R91, R62 ;  /* 0x0000003e5b3e723e */ /* 0x000fc400000010ff */
[----:B------:R-:W-:Y:S02]  /*6760*/  F2FP.BF16.F32.PACK_AB R66, R90, R89 ;  /* 0x000000595a42723e */ /* 0x000fe400000010ff */
[----:B------:R-:W-:Y:S02]  /*6770*/  F2FP.BF16.F32.PACK_AB R65, R86, R65 ;  /* 0x000000415641723e */ /* 0x000fe400000010ff */
[----:B------:R-:W-:Y:S01]  /*6780*/  F2FP.BF16.F32.PACK_AB R64, R87, R88 ;  /* 0x000000585740723e */ /* 0x000fe200000010ff */
[----:B0-----:R-:W-:-:S05]  /*6790*/  IMAD.WIDE.U32 R84, R81, 0x10, R84 ;  /* 0x0000001051547825 */ /* 0x001fca00078e0054 */
[----:B------:R2:W-:Y:S01]  /*67a0*/  STG.E.128 desc[UR8][R84.64], R60 ;  /* 0x0000003c54007986 */ /* 0x0005e2000c101d08 */
[----:B-1----:R-:W-:-:S05]  /*67b0*/  IMAD.WIDE.U32 R82, R81, 0x10, R82 ;  /* 0x0000001051527825 */ /* 0x002fca00078e0052 */
[----:B------:R2:W-:Y:S02]  /*67c0*/  STG.E.128 desc[UR8][R82.64], R64 ;  /* 0x0000004052007986 */ /* 0x0005e4000c101d08 */
.L_x_2431:
[----:B------:R-:W-:Y:S05]  /*67d0*/  BSYNC.RECONVERGENT B0 ;  /* 0x0000000000007941 */ /* 0x000fea0003800200 */
.L_x_2430:
[----:B0-2---:R-:W0:Y:S02]  /*67e0*/  LDC.64 R60, c[0x0][0x380] ;  /* 0x0000e000ff3c7b82 */ /* 0x005e240000000a00 */
[----:B0-----:R-:W-:-:S05]  /*67f0*/  IMAD R4, R60, 0x4, R4 ;  /* 0x000000043c047824 */ /* 0x001fca00078e0204 */
[----:B------:R-:W-:-:S13]  /*6800*/  ISETP.GE.AND P0, PT, R4, R61, PT ;  /* 0x0000003d0400720c */ /* 0x000fda0003f06270 */
[----:B------:R-:W-:Y:S05]  /*6810*/  @!P0 BRA `(.L_x_2432) ;  /* 0xffffffa000648947 */ /* 0x000fea000383ffff */
[----:B------:R-:W-:Y:S05]  /*6820*/  BSYNC B1 ;  /* 0x0000000000017941 */ /* 0x000fea0003800000 */
.L_x_2330:
[----:B------:R-:W-:Y:S05]  /*6830*/  EXIT ;  /* 0x000000000000794d */ /* 0x000fea0003800000 */
.L_x_2429:
        /* <DEDUP_REMOVED lines=8> */
.L_x_2434:
[----:B------:R-:W-:Y:S05]  /*68c0*/  BSYNC B0 ;  /* 0x0000000000007941 */ /* 0x000fea0003800000 */
.L_x_2433:
        /* <DEDUP_REMOVED lines=9> */
.L_x_2435:
[----:B------:R-:W-:Y:S02]  /*6960*/  IMAD.MOV.U32 R84, RZ, RZ, 0x4 ;  /* 0x00000004ff547424 */ /* 0x000fe400078e00ff */
[----:B------:R-:W-:-:S04]  /*6970*/  IMAD.MOV.U32 R62, RZ, RZ, R67 ;  /* 0x000000ffff3e7224 */ /* 0x000fc800078e0043 */
[----:B------:R-:W-:-:S05]  /*6980*/  FADD.FTZ R62, R61, R62 ;  /* 0x0000003e3d3e7221 */ /* 0x000fca0000010000 */
[----:B------:R-:W-:-:S07]  /*6990*/  MOV R83, R62 ;  /* 0x0000003e00537202 */ /* 0x000fce0000000f00 */
[----:B------:R-:W-:Y:S05]  /*69a0*/  WARPSYNC.COLLECTIVE R82, `(.L_x_2436) ;  /* 0x0000000052087348 */ /* 0x000fea0003c00000 */
[----:B------:R0:W1:Y:S02]  /*69b0*/  SHFL.BFLY P3, R67, R83, R84, R85 ;  /* 0x0c00005453437389 */ /* 0x0000640000060055 */
[----:B01----:R-:W-:Y:S05]  /*69c0*/  ENDCOLLECTIVE ;  /* 0x000000000000791b */ /* 0x003fea0003800000 */
.L_x_2436:
[----:B------:R-:W-:Y:S01]  /*69d0*/  HFMA2 R84, -RZ, RZ, 0, 4.76837158203125e-07 ;  /* 0x00000008ff547431 */ /* 0x000fe200000001ff */
[----:B------:R-:W-:-:S05]  /*69e0*/  MOV R63, R67 ;  /* 0x00000043003f7202 */ /* 0x000fca0000000f00 */
[----:B------:R-:W-:-:S04]  /*69f0*/  FADD.FTZ R63, R62, R63 ;  /* 0x0000003f3e3f7221 */ /* 0x000fc80000010000 */
[----:B------:R-:W-:-:S07]  /*6a00*/  IMAD.MOV.U32 R83, RZ, RZ, R63 ;  /* 0x000000ffff537224 */ /* 0x000fce00078e003f */
[----:B------:R-:W-:Y:S05]  /*6a10*/  WARPSYNC.COLLECTIVE R82, `(.L_x_2437) ;  /* 0x0000000052087348 */ /* 0x000fea0003c00000 */
[----:B------:R0:W1:Y:S02]  /*6a20*/  SHFL.BFLY P3, R67, R83, R84, R85 ;  /* 0x0c00005453437389 */ /* 0x0000640000060055 */
[----:B01----:R-:W-:Y:S05]  /*6a30*/  ENDCOLLECTIVE ;  /* 0x000000000000791b */ /* 0x003fea0003800000 */
.L_x_2437:
        /* <DEDUP_REMOVED lines=8> */
.L_x_2438:
        /* <DEDUP_REMOVED lines=26> */
.L_x_2439:
[----:B------:R-:W-:Y:S02]  /*6c60*/  IMAD.MOV.U32 R84, RZ, RZ, 0x2 ;  /* 0x00000002ff547424 */ /* 0x000fe400078e00ff */
[----:B------:R-:W-:-:S04]  /*6c70*/  IMAD.MOV.U32 R61, RZ, RZ, R67 ;  /* 0x000000ffff3d7224 */ /* 0x000fc800078e0043 */
[----:B------:R-:W-:-:S05]  /*6c80*/  FADD.FTZ R61, R60, R61 ;  /* 0x0000003d3c3d7221 */ /* 0x000fca0000010000 */
[----:B------:R-:W-:-:S07]  /*6c90*/  MOV R83, R61 ;  /* 0x0000003d00537202 */ /* 0x000fce0000000f00 */
[----:B------:R-:W-:Y:S05]  /*6ca0*/  WARPSYNC.COLLECTIVE R82, `(.L_x_2440) ;  /* 0x0000000052087348 */ /* 0x000fea0003c00000 */
[----:B------:R0:W1:Y:S02]  /*6cb0*/  SHFL.BFLY P3, R67, R83, R84, R85 ;  /* 0x0c00005453437389 */ /* 0x0000640000060055 */
[----:B01----:R-:W-:Y:S05]  /*6cc0*/  ENDCOLLECTIVE ;  /* 0x000000000000791b */ /* 0x003fea0003800000 */
.L_x_2440:
[----:B------:R-:W-:Y:S01]  /*6cd0*/  HFMA2 R84, -RZ, RZ, 0, 2.384185791015625e-07 ;  /* 0x00000004ff547431 */ /* 0x000fe200000001ff */
[----:B------:R-:W-:-:S05]  /*6ce0*/  MOV R62, R67 ;  /* 0x00000043003e7202 */ /* 0x000fca0000000f00 */
[----:B------:R-:W-:-:S04]  /*6cf0*/  FADD.FTZ R62, R61, R62 ;  /* 0x0000003e3d3e7221 */ /* 0x000fc80000010000 */
[----:B------:R-:W-:-:S07]  /*6d00*/  IMAD.MOV.U32 R83, RZ, RZ, R62 ;  /* 0x000000ffff537224 */ /* 0x000fce00078e003e */
[----:B------:R-:W-:Y:S05]  /*6d10*/  WARPSYNC.COLLECTIVE R82, `(.L_x_2441) ;  /* 0x0000000052087348 */ /* 0x000fea0003c00000 */
[----:B------:R0:W1:Y:S02]  /*6d20*/  SHFL.BFLY P3, R67, R83, R84, R85 ;  /* 0x0c00005453437389 */ /* 0x0000640000060055 */
[----:B01----:R-:W-:Y:S05]  /*6d30*/  ENDCOLLECTIVE ;  /* 0x000000000000791b */ /* 0x003fea0003800000 */
.L_x_2441:
[----:B------:R-:W-:Y:S02]  /*6d40*/  IMAD.MOV.U32 R84, RZ, RZ, 0x8 ;  /* 0x00000008ff547424 */ /* 0x000fe400078e00ff */
[----:B------:R-:W-:-:S04]  /*6d50*/  IMAD.MOV.U32 R63, RZ, RZ, R67 ;  /* 0x000000ffff3f7224 */ /* 0x000fc800078e0043 */
[----:B------:R-:W-:-:S05]  /*6d60*/  FADD.FTZ R63, R62, R63 ;  /* 0x0000003f3e3f7221 */ /* 0x000fca0000010000 */
[----:B------:R-:W-:-:S07]  /*6d70*/  MOV R83, R63 ;  /* 0x0000003f00537202 */ /* 0x000fce0000000f00 */
[----:B------:R-:W-:Y:S05]  /*6d80*/  WARPSYNC.COLLECTIVE R82, `(.L_x_2442) ;  /* 0x0000000052087348 */ /* 0x000fea0003c00000 */
[----:B------:R0:W1:Y:S02]  /*6d90*/  SHFL.BFLY P3, R67, R83, R84, R85 ;  /* 0x0c00005453437389 */ /* 0x0000640000060055 */
[----:B01----:R-:W-:Y:S05]  /*6da0*/  ENDCOLLECTIVE ;  /* 0x000000000000791b */ /* 0x003fea0003800000 */
.L_x_2442:
[----:B------:R-:W-:Y:S01]  /*6db0*/  HFMA2 R84, -RZ, RZ, 0, 9.5367431640625e-07 ;  /* 0x00000010ff547431 */ /* 0x000fe200000001ff */
[----:B------:R-:W-:-:S05]  /*6dc0*/  MOV R66, R67 ;  /* 0x0000004300427202 */ /* 0x000fca0000000f00 */
[----:B------:R-:W-:-:S04]  /*6dd0*/  FADD.FTZ R66, R63, R66 ;  /* 0x000000423f427221 */ /* 0x000fc80000010000 */
[----:B------:R-:W-:-:S07]  /*6de0*/  IMAD.MOV.U32 R83, RZ, RZ, R66 ;  /* 0x000000ffff537224 */ /* 0x000fce00078e0042 */
[----:B------:R-:W-:Y:S05]  /*6df0*/  WARPSYNC.COLLECTIVE R82, `(.L_x_2443) ;  /* 0x0000000052087348 */ /* 0x000fea0003c00000 */
[----:B------:R0:W1:Y:S02]  /*6e00*/  SHFL.BFLY P3, R67, R83, R84, R85 ;  /* 0x0c00005453437389 */ /* 0x0000640000060055 */
[----:B01----:R-:W-:Y:S05]  /*6e10*/  ENDCOLLECTIVE ;  /* 0x000000000000791b */ /* 0x003fea0003800000 */
.L_x_2443:
[----:B------:R-:W-:Y:S05]  /*6e20*/  BRA `(.L_x_2444) ;  /* 0xfffffff4006c7947 */ /* 0x000fea000383ffff */
.L_x_2445:
        /* <DEDUP_REMOVED lines=13> */
.L_x_5951:


//--------------------- .text._ZN10layer_norm31ln_parallel_residual_fwd_kernelINS_13Kernel_traitsIf13__nv_bfloat16fS2_fjLj256ELj1ELj4ELj1ELj16ENS_18Kernel_traits_baseILj256EfS2_fS2_fjLj128EEEEELb1ELb0ELb1EEEvNS_9FwdParamsE --------------------------
	.section	.text._ZN10layer_norm31ln_parallel_residual_fwd_kernelINS_13Kernel_traitsIf13__nv_bfloat16fS2_fjLj256ELj1ELj4ELj1ELj16ENS_18Kernel_traits_baseILj256EfS2_fS2_fjLj128EEEEELb1ELb0ELb1EEEvNS_9FwdParamsE,"ax",@progbits
	.align	128
        .global         _ZN10layer_norm31ln_parallel_residual_fwd_kernelINS_13Kernel_traitsIf13__nv_bfloat16fS2_fjLj256ELj1ELj4ELj1ELj16ENS_18Kernel_traits_baseILj256EfS2_fS2_fjLj128EEEEELb1ELb0ELb1EEEvNS_9FwdParamsE
        .type           _ZN10layer_norm31ln_parallel_residual_fwd_kernelINS_13Kernel_traitsIf13__nv_bfloat16fS2_fjLj256ELj1ELj4ELj1ELj16ENS_18Kernel_traits_baseILj256EfS2_fS2_fjLj128EEEEELb1ELb0ELb1EEEvNS_9FwdParamsE,@function
        .size           _ZN10layer_norm31ln_parallel_residual_fwd_kernelINS_13Kernel_traitsIf13__nv_bfloat16fS2_fjLj256ELj1ELj4ELj1ELj16ENS_18Kernel_traits_baseILj256EfS2_fS2_fjLj128EEEEELb1ELb0ELb1EEEvNS_9FwdParamsE,(.L_x_5952 - _ZN10layer_norm31ln_parallel_residual_fwd_kernelINS_13Kernel_traitsIf13__nv_bfloat16fS2_fjLj256ELj1ELj4ELj1ELj16ENS_18Kernel_traits_baseILj256EfS2_fS2_fjLj128EEEEELb1ELb0ELb1EEEvNS_9FwdParamsE)
        .other          _ZN10layer_norm31ln_parallel_residual_fwd_kernelINS_13Kernel_traitsIf13__nv_bfloat16fS2_fjLj256ELj1ELj4ELj1ELj16ENS_18Kernel_traits_baseILj256EfS2_fS2_fjLj128EEEEELb1ELb0ELb1EEEvNS_9FwdParamsE,@"STO_CUDA_ENTRY STV_DEFAULT"
_ZN10layer_norm31ln_parallel_residual_fwd_kernelINS_13Kernel_traitsIf13__nv_bfloat16fS2_fjLj256ELj1ELj4ELj1ELj16ENS_18Kernel_traits_baseILj256EfS2_fS2_fjLj128EEEEELb1ELb0ELb1EEEvNS_9FwdParamsE:
.text._ZN10layer_norm31ln_parallel_residual_fwd_kernelINS_13Kernel_traitsIf13__nv_bfloat16fS2_fjLj256ELj1ELj4ELj1ELj16ENS_18Kernel_traits_baseILj256EfS2_fS2_fjLj128EEEEELb1ELb0ELb1EEEvNS_9FwdParamsE:
        /* <DEDUP_REMOVED lines=13> */
[----:B------:R-:W2:Y:S01]  /*00d0*/  LDC R13, c[0x0][0x45c] ;  /* 0x00011700ff0d7b82 */ /* 0x000ea20000000800 */
        /* <DEDUP_REMOVED lines=8> */
[----:B---3--:R-:W3:Y:S01]  /*0160*/  @P2 LDG.E.64 R2, desc[UR8][R2.64] ;  /* 0x0000000802022981 */ /* 0x008ee2000c1e1b00 */
[----:B------:R-:W-:-:S02]  /*0170*/  CS2R R48, SRZ ;  /* 0x0000000000307805 */ /* 0x000fc4000001ff00 */
[----:B------:R-:W-:Y:S02]  /*0180*/  CS2R R50, SRZ ;  /* 0x0000000000327805 */ /* 0x000fe4000001ff00 */
[----:B------:R-:W-:Y:S02]  /*0190*/  CS2R R44, SRZ ;  /* 0x00000000002c7805 */ /* 0x000fe4000001ff00 */
[----:B------:R-:W-:Y:S01]  /*01a0*/  CS2R R46, SRZ ;  /* 0x00000000002e7805 */ /* 0x000fe2000001ff00 */
[----:B------:R-:W0:Y:S01]  /*01b0*/  LDCU UR10, c[0x0][0x384] ;  /* 0x00007080ff0a77ac */ /* 0x000e220008000800 */
[----:B------:R-:W0:Y:S01]  /*01c0*/  @P1 LDC.64 R10, c[0x0][0x440] ;  /* 0x00011000ff0a1b82 */ /* 0x000e220000000a00 */
[----:B-1----:R-:W-:Y:S02]  /*01d0*/  SHF.R.U32.HI R6, RZ, 0x5, R7 ;  /* 0x00000005ff067819 */ /* 0x002fe40000011607 */
[----:B----4-:R-:W-:-:S05]  /*01e0*/  @P2 MOV R4, R0 ;  /* 0x0000000000042202 */ /* 0x010fca0000000f00 */
[----:B------:R-:W1:Y:S01]  /*01f0*/  @P0 LDC.64 R8, c[0x0][0x438] ;  /* 0x00010e00ff080b82 */ /* 0x000e620000000a00 */
[----:B--2---:R-:W-:-:S06]  /*0200*/  @P2 IMAD.MOV.U32 R5, RZ, RZ, R13 ;  /* 0x000000ffff052224 */ /* 0x004fcc00078e000d */
[----:B------:R-:W5:Y:S01]  /*0210*/  @P2 LDG.E.64 R4, desc[UR8][R4.64] ;  /* 0x0000000804042981 */ /* 0x000f62000c1e1b00 */
[----:B0-----:R-:W-:Y:S01]  /*0220*/  IMAD R12, R12, UR5, R7 ;  /* 0x000000050c0c7c24 */ /* 0x001fe2000f8e0207 */
[----:B------:R-:W-:Y:S01]  /*0230*/  LOP3.LUT R7, R7, 0x1f, RZ, 0xc0, !PT ;  /* 0x0000001f07077812 */ /* 0x000fe200078ec0ff */
[----:B------:R-:W-:-:S04]  /*0240*/  USHF.L.U32 UR4, UR5, 0x2, URZ ;  /* 0x0000000205047899 */ /* 0x000fc800080006ff */
[----:B------:R-:W-:Y:S02]  /*0250*/  @P1 IMAD.WIDE.U32 R10, R7, 0x20, R10 ;  /* 0x00000020070a1825 */ /* 0x000fe400078e000a */
[----:B------:R-:W-:-:S03]  /*0260*/  LOP3.LUT R6, R6, UR4, RZ, 0xfc, !PT ;  /* 0x0000000406067c12 */ /* 0x000fc6000f8efcff */
[----:B------:R0:W5:Y:S01]  /*0270*/  @P1 LDG.E.128 R48, desc[UR8][R10.64] ;  /* 0x000000080a301981 */ /* 0x000162000c1e1d00 */
[----:B------:R-:W-:Y:S01]  /*0280*/  ISETP.GE.AND P3, PT, R6, UR10, PT ;  /* 0x0000000a06007c0c */ /* 0x000fe2000bf66270 */
[----:B-1----:R-:W-:Y:S02]  /*0290*/  @P0 IMAD.WIDE.U32 R8, R7, 0x20, R8 ;  /* 0x0000002007080825 */ /* 0x002fe400078e0008 */
[----:B------:R0:W5:Y:S04]  /*02a0*/  @P1 LDG.E.128 R44, desc[UR8][R10.64+0x10] ;  /* 0x000010080a2c1981 */ /* 0x000168000c1e1d00 */
[----:B------:R0:W5:Y:S04]  /*02b0*/  @P0 LDG.E.128 R56, desc[UR8][R8.64] ;  /* 0x0000000808380981 */ /* 0x000168000c1e1d00 */
[----:B------:R0:W5:Y:S01]  /*02c0*/  @P0 LDG.E.128 R52, desc[UR8][R8.64+0x10] ;  /* 0x0000100808340981 */ /* 0x000162000c1e1d00 */
[----:B---3--:R-:W-:-:S02]  /*02d0*/  @P2 R2UR UR6, R2 ;  /* 0x00000000020622ca */ /* 0x008fc400000e0000 */
[----:B------:R-:W-:Y:S01]  /*02e0*/  @P2 R2UR UR7, R3 ;  /* 0x00000000030722ca */ /* 0x000fe200000e0000 */
[----:B0-----:R-:W-:-:S14]  /*02f0*/  @P3 EXIT ;  /* 0x000000000000394d */ /* 0x001fdc0003800000 */
        /* <DEDUP_REMOVED lines=9> */
[----:B------:R-:W-:Y:S02]  /*0390*/  UIADD3 UR18, UPT, UPT, UR7, 0x32370b8f, URZ ;  /* 0x32370b8f07127890 */ /* 0x000fe4000fffe0ff */
[----:B------:R-:W-:Y:S01]  /*03a0*/  @P2 IMAD.X R13, RZ, RZ, R5, P0 ;  /* 0x000000ffff0d2224 */ /* 0x000fe200000e0605 */
[----:B------:R-:W-:Y:S01]  /*03b0*/  MOV R5, R12 ;  /* 0x0000000c00057202 */ /* 0x000fe20000000f00 */
[----:B------:R-:W-:Y:S01]  /*03c0*/  UIADD3 UR19, UPT, UPT, UR6, 0x78dde6e4, URZ ;  /* 0x78dde6e406137890 */ /* 0x000fe2000fffe0ff */
[----:B-1----:R-:W-:Y:S01]  /*03d0*/  IMAD.WIDE.U32 R2, R7, 0x20, R2 ;  /* 0x0000002007027825 */ /* 0x002fe200078e0002 */
[----:B------:R-:W-:Y:S01]  /*03e0*/  UIADD3 UR20, UPT, UPT, UR7, -0x126145ec, URZ ;  /* 0xed9eba1407147890 */ /* 0x000fe2000fffe0ff */
[----:B------:R-:W-:Y:S01]  /*03f0*/  SHF.R.U64 R4, R0, 0x2, R13 ;  /* 0x0000000200047819 */ /* 0x000fe2000000120d */
[----:B------:R-:W-:Y:S01]  /*0400*/  UIADD3 UR21, UPT, UPT, UR6, 0x1715609d, URZ ;  /* 0x1715609d06157890 */ /* 0x000fe2000fffe0ff */
[----:B------:R-:W-:Y:S01]  /*0410*/  IMAD.HI.U32 R10, R5, -0x326172a9, RZ ;  /* 0xcd9e8d57050a7827 */ /* 0x000fe200078e00ff */
[----:B------:R-:W5:Y:S01]  /*0420*/  LDG.E.128 R40, desc[UR8][R2.64] ;  /* 0x0000000802287981 */ /* 0x000f62000c1e1d00 */
[----:B------:R-:W-:-:S02]  /*0430*/  UIADD3 UR22, UPT, UPT, UR7, -0x56f99767, URZ ;  /* 0xa906689907167890 */ /* 0x000fc4000fffe0ff */
[----:B--2---:R-:W-:Y:S01]  /*0440*/  IMAD.WIDE.U32 R8, R7, 0x20, R8 ;  /* 0x0000002007087825 */ /* 0x004fe200078e0008 */
[----:B------:R0:W5:Y:S01]  /*0450*/  LDG.E.128 R36, desc[UR8][R2.64+0x10] ;  /* 0x0000100802247981 */ /* 0x000162000c1e1d00 */
[----:B------:R-:W-:Y:S02]  /*0460*/  UIADD3 UR23, UPT, UPT, UR6, -0x4ab325aa, URZ ;  /* 0xb54cda5606177890 */ /* 0x000fe4000fffe0ff */
[C---:B------:R-:W-:Y:S01]  /*0470*/  IMAD R12, R4.reuse, -0x2daee0ad, RZ ;  /* 0xd2511f53040c7824 */ /* 0x040fe200078e02ff */
[----:B------:R-:W5:Y:S01]  /*0480*/  LDG.E.128 R32, desc[UR8][R8.64] ;  /* 0x0000000808207981 */ /* 0x000f62000c1e1d00 */
[----:B------:R-:W-:Y:S01]  /*0490*/  UIADD3 UR24, UPT, UPT, UR7, 0x646e171e, URZ ;  /* 0x646e171e07187890 */ /* 0x000fe2000fffe0ff */
[----:B------:R-:W1:Y:S02]  /*04a0*/  LDCU.64 UR4, c[0x0][0x398] ;  /* 0x00007300ff0477ac */ /* 0x000e640008000a00 */
[----:B------:R2:W5:Y:S01]  /*04b0*/  LDG.E.128 R28, desc[UR8][R8.64+0x10] ;  /* 0x00001008081c7981 */ /* 0x000562000c1e1d00 */
[----:B0-----:R-:W-:Y:S01]  /*04c0*/  IMAD.HI.U32 R2, R4, -0x2daee0ad, RZ ;  /* 0xd2511f5304027827 */ /* 0x001fe200078e00ff */
[----:B------:R-:W-:Y:S01]  /*04d0*/  SHF.R.U32.HI R3, RZ, 0x2, R13 ;  /* 0x00000002ff037819 */ /* 0x000fe2000001160d */
[----:B------:R-:W-:-:S02]  /*04e0*/  UIADD3 UR25, UPT, UPT, UR6, 0x5384540f, URZ ;  /* 0x5384540f06197890 */ /* 0x000fc4000fffe0ff */
[----:B------:R-:W-:Y:S01]  /*04f0*/  UIADD3 UR26, UPT, UPT, UR7, 0x1fd5c5a3, URZ ;  /* 0x1fd5c5a3071a7890 */ /* 0x000fe2000fffe0ff */
[----:B------:R-:W-:Y:S01]  /*0500*/  LOP3.LUT R10, R3, UR6, R10, 0x96, !PT ;  /* 0x00000006030a7c12 */ /* 0x000fe2000f8e960a */
[----:B------:R-:W-:Y:S01]  /*0510*/  UIADD3 UR27, UPT, UPT, UR6, -0xe443238, URZ ;  /* 0xf1bbcdc8061b7890 */ /* 0x000fe2000fffe0ff */
[----:B------:R-:W-:Y:S01]  /*0520*/  LOP3.LUT R2, R2, UR7, RZ, 0x3c, !PT ;  /* 0x0000000702027c12 */ /* 0x000fe2000f8e3cff */
[----:B--2---:R-:W-:Y:S01]  /*0530*/  IMAD R9, R5, -0x326172a9, RZ ;  /* 0xcd9e8d5705097824 */ /* 0x004fe200078e02ff */
[----:B------:R-:W-:Y:S01]  /*0540*/  UIADD3 UR28, UPT, UPT, UR7, -0x24c28bd8, URZ ;  /* 0xdb3d7428071c7890 */ /* 0x000fe2000fffe0ff */
[----:B------:R-:W-:Y:S01]  /*0550*/  IMAD.HI.U32 R11, R10, -0x2daee0ad, RZ ;  /* 0xd2511f530a0b7827 */ /* 0x000fe200078e00ff */
[----:B------:R-:W-:Y:S02]  /*0560*/  UIADD3 UR29, UPT, UPT, UR6, -0x700cb87f, URZ ;  /* 0x8ff34781061d7890 */ /* 0x000fe4000fffe0ff */
[----:B------:R-:W-:Y:S01]  /*0570*/  UIADD3 UR30, UPT, UPT, UR7, -0x695add53, URZ ;  /* 0x96a522ad071e7890 */ /* 0x000fe2000fffe0ff */
[----:B------:R-:W-:Y:S01]  /*0580*/  IMAD.HI.U32 R8, R2, -0x326172a9, RZ ;  /* 0xcd9e8d5702087827 */ /* 0x000fe200078e00ff */
[----:B------:R-:W-:Y:S01]  /*0590*/  LOP3.LUT R11, R12, UR14, R11, 0x96, !PT ;  /* 0x0000000e0c0b7c12 */ /* 0x000fe2000f8e960b */
[----:B------:R-:W0:Y:S03]  /*05a0*/  LDCU UR12, c[0x0][0x448] ;  /* 0x00008900ff0c77ac */ /* 0x000e260008000800 */
[----:B------:R-:W-:Y:S01]  /*05b0*/  LOP3.LUT R8, R9, UR13, R8, 0x96, !PT ;  /* 0x0000000d09087c12 */ /* 0x000fe2000f8e9608 */
[----:B------:R-:W-:Y:S01]  /*05c0*/  IMAD R9, R2, -0x326172a9, RZ ;  /* 0xcd9e8d5702097824 */ /* 0x000fe200078e02ff */
[----:B------:R-:W2:Y:S01]  /*05d0*/  LDCU.64 UR32, c[0x0][0x398] ;  /* 0x00007300ff2077ac */ /* 0x000ea20008000a00 */
[----:B------:R-:W-:-:S02]  /*05e0*/  IMAD R13, R10, -0x2daee0ad, RZ ;  /* 0xd2511f530a0d7824 */ /* 0x000fc400078e02ff */
[----:B------:R-:W-:Y:S01]  /*05f0*/  IMAD.HI.U32 R2, R11, -0x326172a9, RZ ;  /* 0xcd9e8d570b027827 */ /* 0x000fe200078e00ff */
[----:B------:R-:W3:Y:S03]  /*0600*/  LDCU.64 UR10, c[0x0][0x3a0] ;  /* 0x00007400ff0a77ac */ /* 0x000ee60008000a00 */
[----:B------:R-:W-:Y:S01]  /*0610*/  IMAD.HI.U32 R10, R8, -0x2daee0ad, RZ ;  /* 0xd2511f53080a7827 */ /* 0x000fe200078e00ff */
[----:B------:R-:W-:-:S04]  /*0620*/  LOP3.LUT R2, R9, UR15, R2, 0x96, !PT ;  /* 0x0000000f09027c12 */ /* 0x000fc8000f8e9602 */
[----:B------:R-:W-:Y:S01]  /*0630*/  LOP3.LUT R10, R13, UR16, R10, 0x96, !PT ;  /* 0x000000100d0a7c12 */ /* 0x000fe2000f8e960a */
[----:B------:R-:W-:Y:S02]  /*0640*/  IMAD R12, R8, -0x2daee0ad, RZ ;  /* 0xd2511f53080c7824 */ /* 0x000fe400078e02ff */
[----:B------:R-:W-:-:S04]  /*0650*/  IMAD.HI.U32 R9, R2, -0x2daee0ad, RZ ;  /* 0xd2511f5302097827 */ /* 0x000fc800078e00ff */
[----:B------:R-:W-:Y:S02]  /*0660*/  IMAD R11, R11, -0x326172a9, RZ ;  /* 0xcd9e8d570b0b7824 */ /* 0x000fe400078e02ff */
[----:B------:R-:W-:Y:S01]  /*0670*/  IMAD.HI.U32 R8, R10, -0x326172a9, RZ ;  /* 0xcd9e8d570a087827 */ /* 0x000fe200078e00ff */
[----:B------:R-:W-:-:S04]  /*0680*/  LOP3.LUT R9, R12, UR18, R9, 0x96, !PT ;  /* 0x000000120c097c12 */ /* 0x000fc8000f8e9609 */
[----:B------:R-:W-:Y:S01]  /*0690*/  LOP3.LUT R8, R11, UR17, R8, 0x96, !PT ;  /* 0x000000110b087c12 */ /* 0x000fe2000f8e9608 */
[----:B------:R-:W-:Y:S02]  /*06a0*/  IMAD R11, R10, -0x326172a9, RZ ;  /* 0xcd9e8d570a0b7824 */ /* 0x000fe400078e02ff */
[----:B------:R-:W-:Y:S02]  /*06b0*/  IMAD R13, R2, -0x2daee0ad, RZ ;  /* 0xd2511f53020d7824 */ /* 0x000fe400078e02ff */
[----:B------:R-:W-:-:S04]  /*06c0*/  IMAD.HI.U32 R10, R9, -0x326172a9, RZ ;  /* 0xcd9e8d57090a7827 */ /* 0x000fc800078e00ff */
        /* <DEDUP_REMOVED lines=21> */
[----:B-1----:R-:W-:Y:S01]  /*0820*/  UISETP.NE.U32.AND UP0, UPT, UR4, URZ, UPT ;  /* 0x000000ff0400728c */ /* 0x002fe2000bf05070 */
[----:B------:R-:W-:Y:S01]  /*0830*/  IMAD R11, R10, -0x326172a9, RZ ;  /* 0xcd9e8d570a0b7824 */ /* 0x000fe200078e02ff */
[----:B------:R-:W1:Y:S01]  /*0840*/  LDCU.U8 UR4, c[0x0][0x410] ;  /* 0x00008200ff0477ac */ /* 0x000e620008000000 */
[----:B------:R-:W-:Y:S02]  /*0850*/  IMAD R13, R2, -0x2daee0ad, RZ ;  /* 0xd2511f53020d7824 */ /* 0x000fe400078e02ff */
[----:B------:R-:W-:-:S04]  /*0860*/  IMAD.HI.U32 R10, R9, -0x326172a9, RZ ;  /* 0xcd9e8d57090a7827 */ /* 0x000fc800078e00ff */
[----:B------:R-:W-:Y:S01]  /*0870*/  IMAD.HI.U32 R2, R8, -0x2daee0ad, RZ ;  /* 0xd2511f5308027827 */ /* 0x000fe200078e00ff */
[----:B------:R-:W-:-:S04]  /*0880*/  LOP3.LUT R10, R11, UR27, R10, 0x96, !PT ;  /* 0x0000001b0b0a7c12 */ /* 0x000fc8000f8e960a */
[----:B------:R-:W-:Y:S01]  /*0890*/  LOP3.LUT R13, R13, UR28, R2, 0x96, !PT ;  /* 0x0000001c0d0d7c12 */ /* 0x000fe2000f8e9602 */
[----:B------:R-:W-:Y:S01]  /*08a0*/  UISETP.NE.AND.EX UP0, UPT, UR5, URZ, UPT, UP0 ;  /* 0x000000ff0500728c */ /* 0x000fe2000bf05300 */
[----:B------:R-:W-:Y:S01]  /*08b0*/  IMAD R11, R8, -0x2daee0ad, RZ ;  /* 0xd2511f53080b7824 */ /* 0x000fe200078e02ff */
[----:B------:R-:W-:Y:S01]  /*08c0*/  BSSY B0, `(.L_x_2446) ;  /* 0x00005f4000007945 */ /* 0x000fe20003800000 */
[----:B------:R-:W-:Y:S01]  /*08d0*/  IMAD.HI.U32 R70, R10, -0x2daee0ad, RZ ;  /* 0xd2511f530a467827 */ /* 0x000fe200078e00ff */
[----:B------:R-:W-:Y:S01]  /*08e0*/  LOP3.LUT R71, R0, 0x3, RZ, 0xc0, !PT ;  /* 0x0000000300477812 */ /* 0x000fe200078ec0ff */
[----:B------:R-:W4:Y:S02]  /*08f0*/  LDCU UR5, c[0x0][0x388] ;  /* 0x00007100ff0577ac */ /* 0x000f240008000800 */
[----:B------:R-:W-:Y:S02]  /*0900*/  IMAD R9, R9, -0x326172a9, RZ ;  /* 0xcd9e8d5709097824 */ /* 0x000fe400078e02ff */
[----:B------:R-:W-:Y:S01]  /*0910*/  IMAD.HI.U32 R68, R13, -0x326172a9, RZ ;  /* 0xcd9e8d570d447827 */ /* 0x000fe200078e00ff */
[----:B------:R-:W-:-:S02]  /*0920*/  LOP3.LUT R70, R11, UR30, R70, 0x96, !PT ;  /* 0x0000001e0b467c12 */ /* 0x000fc4000f8e9646 */
[----:B------:R-:W-:Y:S01]  /*0930*/  PLOP3.LUT P0, PT, PT, PT, UP0, 0x80, 0x8 ;  /* 0x000000000008781c */ /* 0x000fe20003f0f008 */
[----:B------:R-:W-:Y:S01]  /*0940*/  IMAD.MOV.U32 R2, RZ, RZ, RZ ;  /* 0x000000ffff027224 */ /* 0x000fe200078e00ff */
[----:B------:R-:W-:Y:S01]  /*0950*/  LOP3.LUT R68, R9, UR29, R68, 0x96, !PT ;  /* 0x0000001d09447c12 */ /* 0x000fe2000f8e9644 */
[----:B------:R-:W-:Y:S02]  /*0960*/  IMAD R74, R10, -0x2daee0ad, RZ ;  /* 0xd2511f530a4a7824 */ /* 0x000fe400078e02ff */
[----:B------:R-:W-:Y:S01]  /*0970*/  IMAD R72, R13, -0x326172a9, RZ ;  /* 0xcd9e8d570d487824 */ /* 0x000fe200078e02ff */
[----:B0123--:R-:W-:-:S11]  /*0980*/  UISETP.NE.AND UP1, UPT, UR4, URZ, UPT ;  /* 0x000000ff0400728c */ /* 0x00ffd6000bf25270 */
.L_x_2553:
[----:B------:R-:W-:Y:S01]  /*0990*/  ISETP.NE.U32.AND P1, PT, RZ, UR10, PT ;  /* 0x0000000aff007c0c */ /* 0x000fe2000bf25070 */
[----:B------:R-:W0:Y:S01]  /*09a0*/  @P0 LDC.64 R12, c[0x0][0x398] ;  /* 0x0000e600ff0c0b82 */ /* 0x000e220000000a00 */
[----:B----4-:R-:W-:Y:S02]  /*09b0*/  IMAD R0, R6, UR5, RZ ;  /* 0x0000000506007c24 */ /* 0x010fe4000f8e02ff */
        /* <DEDUP_REMOVED lines=10> */
[----:B------:R0:W5:Y:S04]  /*0a60*/  LDG.E.128 R60, desc[UR8][R14.64] ;  /* 0x000000080e3c7981 */ /* 0x000168000c1e1d00 */
        /* <DEDUP_REMOVED lines=15> */
.L_x_2449:
        /* <DEDUP_REMOVED lines=13> */
.L_x_2451:
[----:B------:R-:W-:Y:S05]  /*0c30*/  BSYNC.RECONVERGENT B2 ;  /* 0x0000000000027941 */ /* 0x000fea0003800200 */
.L_x_2450:
        /* <DEDUP_REMOVED lines=42> */
.L_x_2448:
[----:B------:R-:W-:Y:S05]  /*0ee0*/  BSYNC.RECONVERGENT B1 ;  /* 0x0000000000017941 */ /* 0x000fea0003800200 */
.L_x_2447:
[----:B------:R-:W0:Y:S01]  /*0ef0*/  LDC R69, c[0x0][0x404] ;  /* 0x00010100ff457b82 */ /* 0x000e220000000800 */
[----:B------:R-:W-:Y:S01]  /*0f00*/  I2FP.F32.U32 R12, R75 ;  /* 0x0000004b000c7245 */ /* 0x000fe20000201000 */
[----:B------:R-:W-:Y:S02]  /*0f10*/  HFMA2 R79, -RZ, RZ, 0.1171875, 0 ;  /* 0x2f800000ff4f7431 */ /* 0x000fe400000001ff */
[----:B-----5:R-:W-:Y:S01]  /*0f20*/  IMAD.U32 R13, R60, 0x10000, RZ ;  /* 0x000100003c0d7824 */ /* 0x020fe200078e00ff */
[----:B------:R-:W-:Y:S02]  /*0f30*/  BSSY.RECONVERGENT B1, `(.L_x_2452) ;  /* 0x0000060000017945 */ /* 0x000fe40003800200 */
[----:B------:R-:W-:Y:S01]  /*0f40*/  FFMA.FTZ R12, R12, R79, 1.1641532182693481445e-10 ;  /* 0x2f0000000c0c7423 */ /* 0x000fe2000001004f */
[----:B------:R-:W1:Y:S04]  /*0f50*/  LDC R78, c[0x0][0x408] ;  /* 0x00010200ff4e7b82 */ /* 0x000e680000000800 */
[----:B0-----:R-:W-:-:S04]  /*0f60*/  FSETP.GTU.FTZ.AND P2, PT, R12, R69, PT ;  /* 0x000000450c00720b */ /* 0x001fc80003f5c000 */
[----:B------:R-:W-:Y:S01]  /*0f70*/  P2R R81, PR, RZ, 0x4 ;  /* 0x00000004ff517803 */ /* 0x000fe20000000000 */
[----:B-1----:R-:W-:Y:S01]  /*0f80*/  FMUL.FTZ R12, R13, R78 ;  /* 0x0000004e0d0c7220 */ /* 0x002fe20000410000 */
[----:B------:R-:W-:-:S04]  /*0f90*/  PRMT R13, R60, 0x7632, R13 ;  /* 0x000076323c0d7816 */ /* 0x000fc8000000000d */
        /* <DEDUP_REMOVED lines=18> */
.L_x_2456:
        /* <DEDUP_REMOVED lines=13> */
.L_x_2458:
[----:B------:R-:W-:Y:S05]  /*1190*/  BSYNC.RECONVERGENT B3 ;  /* 0x0000000000037941 */ /* 0x000fea0003800200 */
.L_x_2457:
        /* <DEDUP_REMOVED lines=42> */
.L_x_2455:
[----:B------:R-:W-:Y:S05]  /*1440*/  BSYNC.RECONVERGENT B2 ;  /* 0x0000000000027941 */ /* 0x000fea0003800200 */
.L_x_2454:
        /* <DEDUP_REMOVED lines=11> */
.L_x_2453:
[----:B------:R-:W-:Y:S01]  /*1500*/  @P1 FADD.FTZ R12, R20, R12 ;  /* 0x0000000c140c1221 */ /* 0x000fe20000010000 */
[----:B------:R-:W-:Y:S01]  /*1510*/  IMAD.MOV.U32 R60, RZ, RZ, R74 ;  /* 0x000000ffff3c7224 */ /* 0x000fe200078e004a */
[----:B------:R-:W-:-:S07]  /*1520*/  MOV R14, R73 ;  /* 0x00000049000e7202 */ /* 0x000fce0000000f00 */
.L_x_2459:
[----:B------:R-:W-:Y:S05]  /*1530*/  BSYNC.RECONVERGENT B1 ;  /* 0x0000000000017941 */ /* 0x000fea0003800200 */
.L_x_2452:
        /* <DEDUP_REMOVED lines=13> */
.L_x_2462:
        /* <DEDUP_REMOVED lines=13> */
.L_x_2464:
[----:B------:R-:W-:Y:S05]  /*16e0*/  BSYNC.RECONVERGENT B2 ;  /* 0x0000000000027941 */ /* 0x000fea0003800200 */
.L_x_2463:
        /* <DEDUP_REMOVED lines=42> */
.L_x_2461:
[----:B------:R-:W-:Y:S05]  /*1990*/  BSYNC.RECONVERGENT B1 ;  /* 0x0000000000017941 */ /* 0x000fea0003800200 */
.L_x_2460:
        /* <DEDUP_REMOVED lines=25> */
.L_x_2469:
        /* <DEDUP_REMOVED lines=13> */
.L_x_2471:
[----:B------:R-:W-:Y:S05]  /*1c00*/  BSYNC.RECONVERGENT B3 ;  /* 0x0000000000037941 */ /* 0x000fea0003800200 */
.L_x_2470:
        /* <DEDUP_REMOVED lines=40> */
[----:B------:R-:W-:-:S07]  /*1e90*/  LOP3.LUT R70, R70, UR30, R15, 0x96, !PT ;  /* 0x0000001e46467c12 */ /* 0x000fce000f8e960f */
.L_x_2468:
[----:B------:R-:W-:Y:S05]  /*1ea0*/  BSYNC.RECONVERGENT B2 ;  /* 0x0000000000027941 */ /* 0x000fea0003800200 */
.L_x_2467:
[----:B------:R-:W-:Y:S02]  /*1eb0*/  I2FP.F32.U32 R60, R9 ;  /* 0x00000009003c7245 */ /* 0x000fe40000201000 */
[----:B------:R-:W-:-:S03]  /*1ec0*/  PRMT R9, R24, 0x7632, R9 ;  /* 0x0000763218097816 */ /* 0x000fc60000000009 */
[----:B------:R-:W-:Y:S01]  /*1ed0*/  FFMA.FTZ R60, R60, R79, 1.1641532182693481445e-10 ;  /* 0x2f0000003c3c7423 */ /* 0x000fe2000001004f */
[----:B------:R-:W-:-:S04]  /*1ee0*/  SHF.L.U32 R9, R9, 0x10, RZ ;  /* 0x0000001009097819 */ /* 0x000fc800000006ff */
[----:B------:R-:W-:Y:S01]  /*1ef0*/  FSETP.GTU.FTZ.AND P2, PT, R60, R69, PT ;  /* 0x000000453c00720b */ /* 0x000fe20003f5c000 */
[----:B------:R-:W-:-:S05]  /*1f00*/  FMUL.FTZ R9, R9, R78 ;  /* 0x0000004e09097220 */ /* 0x000fca0000410000 */
[----:B------:R-:W-:Y:S02]  /*1f10*/  FSEL R60, R9, RZ, !P2 ;  /* 0x000000ff093c7208 */ /* 0x000fe40005000000 */
[----:B------:R-:W-:-:S03]  /*1f20*/  SEL R9, RZ, 0x1, P2 ;  /* 0x00000001ff097807 */ /* 0x000fc60001000000 */
[----:B------:R-:W-:-:S04]  /*1f30*/  FADD.FTZ R60, R13, R60 ;  /* 0x0000003c0d3c7221 */ /* 0x000fc80000010000 */
[--C-:B------:R-:W-:Y:S01]  /*1f40*/  @P1 FADD.FTZ R13, R21, R60.reuse ;  /* 0x0000003c150d1221 */ /* 0x100fe20000010000 */
[----:B------:R-:W-:Y:S01]  /*1f50*/  @!P1 IMAD.MOV.U32 R13, RZ, RZ, R60 ;  /* 0x000000ffff0d9224 */ /* 0x000fe200078e003c */
[----:B------:R-:W-:Y:S06]  /*1f60*/  BRA `(.L_x_2472) ;  /* 0x00000000000c7947 */ /* 0x000fec0003800000 */
.L_x_2466:
[----:B------:R-:W-:Y:S01]  /*1f70*/  @P1 FADD.FTZ R13, R21, R13 ;  /* 0x0000000d150d1221 */ /* 0x000fe20000010000 */
[----:B------:R-:W-:Y:S01]  /*1f80*/  IMAD.MOV.U32 R14, RZ, RZ, R60 ;  /* 0x000000ffff0e7224 */ /* 0x000fe200078e003c */
[----:B------:R-:W-:-:S07]  /*1f90*/  MOV R71, R15 ;  /* 0x0000000f00477202 */ /* 0x000fce0000000f00 */
.L_x_2472:
[----:B------:R-:W-:Y:S05]  /*1fa0*/  BSYNC.RECONVERGENT B1 ;  /* 0x0000000000017941 */ /* 0x000fea0003800200 */
.L_x_2465:
        /* <DEDUP_REMOVED lines=13> */
.L_x_2475:
        /* <DEDUP_REMOVED lines=13> */
.L_x_2477:
[----:B------:R-:W-:Y:S05]  /*2150*/  BSYNC.RECONVERGENT B2 ;  /* 0x0000000000027941 */ /* 0x000fea0003800200 */
.L_x_2476:
        /* <DEDUP_REMOVED lines=42> */
.L_x_2474:
[----:B------:R-:W-:Y:S05]  /*2400*/  BSYNC.RECONVERGENT B1 ;  /* 0x0000000000017941 */ /* 0x000fea0003800200 */
.L_x_2473:
        /* <DEDUP_REMOVED lines=26> */
.L_x_2482:
        /* <DEDUP_REMOVED lines=13> */
.L_x_2484:
[----:B------:R-:W-:Y:S05]  /*2680*/  BSYNC.RECONVERGENT B3 ;  /* 0x0000000000037941 */ /* 0x000fea0003800200 */
.L_x_2483:
        /* <DEDUP_REMOVED lines=37> */
[----:B------:R-:W-:Y:S02]  /*28e0*/  HFMA2 R61, -RZ, RZ, 0, 0 ;  /* 0x00000000ff3d7431 */ /* 0x000fe400000001ff */
[----:B------:R-:W-:Y:S01]  /*28f0*/  IMAD.WIDE.U32 R76, R76, -0x2daee0ad, RZ ;  /* 0xd2511f534c4c7825 */ /* 0x000fe200078e00ff */
[----:B------:R-:W-:-:S04]  /*2900*/  LOP3.LUT R68, R60, UR29, R73, 0x96, !PT ;  /* 0x0000001d3c447c12 */ /* 0x000fc8000f8e9649 */
[----:B------:R-:W-:-:S07]  /*2910*/  LOP3.LUT R70, R70, UR30, R77, 0x96, !PT ;  /* 0x0000001e46467c12 */ /* 0x000fce000f8e964d */
.L_x_2481:
[----:B------:R-:W-:Y:S05]  /*2920*/  BSYNC.RECONVERGENT B2 ;  /* 0x0000000000027941 */ /* 0x000fea0003800200 */
.L_x_2480:
[----:B------:R-:W-:Y:S01]  /*2930*/  I2FP.F32.U32 R10, R10 ;  /* 0x0000000a000a7245 */ /* 0x000fe20000201000 */
[----:B------:R-:W-:-:S04]  /*2940*/  IMAD.U32 R71, R25, 0x10000, RZ ;  /* 0x0001000019477824 */ /* 0x000fc800078e00ff */
[----:B------:R-:W-:Y:S01]  /*2950*/  FFMA.FTZ R10, R10, R79, 1.1641532182693481445e-10 ;  /* 0x2f0000000a0a7423 */ /* 0x000fe2000001004f */
[----:B------:R-:W-:-:S04]  /*2960*/  FMUL.FTZ R71, R71, R78 ;  /* 0x0000004e47477220 */ /* 0x000fc80000410000 */
[----:B------:R-:W-:-:S04]  /*2970*/  FSETP.GTU.FTZ.AND P2, PT, R10, R69, PT ;  /* 0x000000450a00720b */ /* 0x000fc80003f5c000 */
[----:B------:R-:W-:-:S05]  /*2980*/  FSEL R10, R71, RZ, !P2 ;  /* 0x000000ff470a7208 */ /* 0x000fca0005000000 */
[----:B------:R-:W-:Y:S01]  /*2990*/  FADD.FTZ R83, R83, R10 ;  /* 0x0000000a53537221 */ /* 0x000fe20000010000 */
[----:B------:R-:W-:-:S03]  /*29a0*/  SEL R10, RZ, 0x1, P2 ;  /* 0x00000001ff0a7807 */ /* 0x000fc60001000000 */
[----:B------:R-:W-:Y:S01]  /*29b0*/  @P1 FADD.FTZ R14, R22, R83 ;  /* 0x00000053160e1221 */ /* 0x000fe20000010000 */
[----:B------:R-:W-:Y:S01]  /*29c0*/  @!P1 MOV R14, R83 ;  /* 0x00000053000e9202 */ /* 0x000fe20000000f00 */
[----:B------:R-:W-:Y:S06]  /*29d0*/  BRA `(.L_x_2485) ;  /* 0x0000000000107947 */ /* 0x000fec0003800000 */
.L_x_2479:
[----:B------:R-:W-:Y:S01]  /*29e0*/  @P1 FADD.FTZ R83, R22, R83 ;  /* 0x0000005316531221 */ /* 0x000fe20000010000 */
[----:B------:R-:W-:Y:S01]  /*29f0*/  IMAD.MOV.U32 R76, RZ, RZ, R14 ;  /* 0x000000ffff4c7224 */ /* 0x000fe200078e000e */
[----:B------:R-:W-:Y:S02]  /*2a00*/  MOV R61, R60 ;  /* 0x0000003c003d7202 */ /* 0x000fe40000000f00 */
[----:B------:R-:W-:-:S07]  /*2a10*/  IMAD.MOV.U32 R14, RZ, RZ, R83 ;  /* 0x000000ffff0e7224 */ /* 0x000fce00078e0053 */
.L_x_2485:
[----:B------:R-:W-:Y:S05]  /*2a20*/  BSYNC.RECONVERGENT B1 ;  /* 0x0000000000017941 */ /* 0x000fea0003800200 */
.L_x_2478:
        /* <DEDUP_REMOVED lines=13> */
.L_x_2488:
        /* <DEDUP_REMOVED lines=13> */
.L_x_2490:
[----:B------:R-:W-:Y:S05]  /*2bd0*/  BSYNC.RECONVERGENT B2 ;  /* 0x0000000000027941 */ /* 0x000fea0003800200 */
.L_x_2489:
        /* <DEDUP_REMOVED lines=40> */
[----:B------:R-:W-:Y:S02]  /*2e60*/  LOP3.LUT R70, R70, UR30, R61, 0x96, !PT ;  /* 0x0000001e46467c12 */ /* 0x000fe4000f8e963d */
[----:B------:R-:W-:-:S07]  /*2e70*/  MOV R76, R60 ;  /* 0x0000003c004c7202 */ /* 0x000fce0000000f00 */
.L_x_2487:
[----:B------:R-:W-:Y:S05]  /*2e80*/  BSYNC.RECONVERGENT B1 ;  /* 0x0000000000017941 */ /* 0x000fea0003800200 */
.L_x_2486:
        /* <DEDUP_REMOVED lines=25> */
.L_x_2495:
        /* <DEDUP_REMOVED lines=13> */
.L_x_2497:
[----:B------:R-:W-:Y:S05]  /*30f0*/  BSYNC.RECONVERGENT B3 ;  /* 0x0000000000037941 */ /* 0x000fea0003800200 */
.L_x_2496:
        /* <DEDUP_REMOVED lines=40> */
[----:B------:R-:W-:-:S07]  /*3380*/  HFMA2 R61, -RZ, RZ, 0, 0 ;  /* 0x00000000ff3d7431 */ /* 0x000fce00000001ff */
.L_x_2494:
[----:B------:R-:W-:Y:S05]  /*3390*/  BSYNC.RECONVERGENT B2 ;  /* 0x0000000000027941 */ /* 0x000fea0003800200 */
.L_x_2493:
[----:B------:R-:W-:Y:S02]  /*33a0*/  I2FP.F32.U32 R74, R11 ;  /* 0x0000000b004a7245 */ /* 0x000fe40000201000 */
[----:B------:R-:W-:-:S03]  /*33b0*/  PRMT R11, R25, 0x7632, R11 ;  /* 0x00007632190b7816 */ /* 0x000fc6000000000b */
[----:B------:R-:W-:Y:S02]  /*33c0*/  FFMA.FTZ R74, R74, R79, 1.1641532182693481445e-10 ;  /* 0x2f0000004a4a7423 */ /* 0x000fe4000001004f */
[----:B------:R-:W-:-:S03]  /*33d0*/  IMAD.U32 R11, R11, 0x10000, RZ ;  /* 0x000100000b0b7824 */ /* 0x000fc600078e00ff */
[----:B------:R-:W-:Y:S01]  /*33e0*/  FSETP.GTU.FTZ.AND P2, PT, R74, R69, PT ;  /* 0x000000454a00720b */ /* 0x000fe20003f5c000 */
[----:B------:R-:W-:-:S05]  /*33f0*/  FMUL.FTZ R11, R11, R78 ;  /* 0x0000004e0b0b7220 */ /* 0x000fca0000410000 */
[----:B------:R-:W-:Y:S02]  /*3400*/  FSEL R74, R11, RZ, !P2 ;  /* 0x000000ff0b4a7208 */ /* 0x000fe40005000000 */
[----:B------:R-:W-:-:S03]  /*3410*/  SEL R11, RZ, 0x1, P2 ;  /* 0x00000001ff0b7807 */ /* 0x000fc60001000000 */
[----:B------:R-:W-:-:S04]  /*3420*/  FADD.FTZ R74, R15, R74 ;  /* 0x0000004a0f4a7221 */ /* 0x000fc80000010000 */
[----:B------:R-:W-:Y:S01]  /*3430*/  @P1 FADD.FTZ R15, R23, R74 ;  /* 0x0000004a170f1221 */ /* 0x000fe20000010000 */
[----:B------:R-:W-:Y:S01]  /*3440*/  @!P1 MOV R15, R74 ;  /* 0x0000004a000f9202 */ /* 0x000fe20000000f00 */
[----:B------:R-:W-:Y:S06]  /*3450*/  BRA `(.L_x_2498) ;  /* 0x00000000000c7947 */ /* 0x000fec0003800000 */
.L_x_2492:
[----:B------:R-:W-:Y:S01]  /*3460*/  @P1 FADD.FTZ R15, R23, R15 ;  /* 0x0000000f170f1221 */ /* 0x000fe20000010000 */
[----:B------:R-:W-:Y:S01]  /*3470*/  IMAD.MOV.U32 R60, RZ, RZ, R76 ;  /* 0x000000ffff3c7224 */ /* 0x000fe200078e004c */
[----:B------:R-:W-:-:S07]  /*3480*/  MOV R61, R71 ;  /* 0x00000047003d7202 */ /* 0x000fce0000000f00 */
.L_x_2498:
[----:B------:R-:W-:Y:S05]  /*3490*/  BSYNC.RECONVERGENT B1 ;  /* 0x0000000000017941 */ /* 0x000fea0003800200 */
.L_x_2491:
        /* <DEDUP_REMOVED lines=13> */
.L_x_2501:
        /* <DEDUP_REMOVED lines=13> */
.L_x_2503:
[----:B------:R-:W-:Y:S05]  /*3640*/  BSYNC.RECONVERGENT B2 ;  /* 0x0000000000027941 */ /* 0x000fea0003800200 */
.L_x_2502:
        /* <DEDUP_REMOVED lines=38> */
[----:B------:R-:W-:Y:S02]  /*38b0*/  LOP3.LUT R68, R76, UR29, R73, 0x96, !PT ;  /* 0x0000001d4c447c12 */ /* 0x000fe4000f8e9649 */
[----:B------:R-:W-:Y:S01]  /*38c0*/  MOV R73, R60 ;  /* 0x0000003c00497202 */ /* 0x000fe20000000f00 */
[----:B------:R-:W-:Y:S01]  /*38d0*/  IMAD.MOV.U32 R60, RZ, RZ, R74 ;  /* 0x000000ffff3c7224 */ /* 0x000fe200078e004a */
[----:B------:R-:W-:-:S07]  /*38e0*/  LOP3.LUT R70, R70, UR30, R75, 0x96, !PT ;  /* 0x0000001e46467c12 */ /* 0x000fce000f8e964b */
.L_x_2500:
[----:B------:R-:W-:Y:S05]  /*38f0*/  BSYNC.RECONVERGENT B1 ;  /* 0x0000000000017941 */ /* 0x000fea0003800200 */
.L_x_2499:
[----:B------:R-:W-:Y:S01]  /*3900*/  I2FP.F32.U32 R74, R73 ;  /* 0x00000049004a7245 */ /* 0x000fe20000201000 */
[----:B------:R-:W-:Y:S01]  /*3910*/  IMAD.U32 R61, R62, 0x10000, RZ ;  /* 0x000100003e3d7824 */ /* 0x000fe200078e00ff */
[----:B------:R-:W-:Y:S03]  /*3920*/  BSSY.RECONVERGENT B1, `(.L_x_2504) ;  /* 0x000005f000017945 */ /* 0x000fe60003800200 */
[----:B------:R-:W-:Y:S01]  /*3930*/  FFMA.FTZ R74, R74, R79, 1.1641532182693481445e-10 ;  /* 0x2f0000004a4a7423 */ /* 0x000fe2000001004f */
[----:B------:R-:W-:Y:S01]  /*3940*/  FMUL.FTZ R85, R61, R78 ;  /* 0x0000004e3d557220 */ /* 0x000fe20000410000 */
[----:B------:R-:W-:-:S03]  /*3950*/  PRMT R61, R62, 0x7632, R61 ;  /* 0x000076323e3d7816 */ /* 0x000fc6000000003d */
        /* <DEDUP_REMOVED lines=19> */
.L_x_2508:
        /* <DEDUP_REMOVED lines=13> */
.L_x_2510:
[----:B------:R-:W-:Y:S05]  /*3b60*/  BSYNC.RECONVERGENT B3 ;  /* 0x0000000000037941 */ /* 0x000fea0003800200 */
.L_x_2509:
        /* <DEDUP_REMOVED lines=40> */
[----:B------:R-:W-:Y:S02]  /*3df0*/  LOP3.LUT R70, R70, UR30, R75, 0x96, !PT ;  /* 0x0000001e46467c12 */ /* 0x000fe4000f8e964b */
[----:B------:R-:W-:-:S07]  /*3e00*/  MOV R62, R74 ;  /* 0x0000004a003e7202 */ /* 0x000fce0000000f00 */
.L_x_2507:
[----:B------:R-:W-:Y:S05]  /*3e10*/  BSYNC.RECONVERGENT B2 ;  /* 0x0000000000027941 */ /* 0x000fea0003800200 */
.L_x_2506:
        /* <DEDUP_REMOVED lines=11> */
.L_x_2505:
[----:B------:R-:W-:Y:S01]  /*3ed0*/  @P1 FADD.FTZ R85, R16, R85 ;  /* 0x0000005510551221 */ /* 0x000fe20000010000 */
[----:B------:R-:W-:Y:S01]  /*3ee0*/  IMAD.MOV.U32 R62, RZ, RZ, R60 ;  /* 0x000000ffff3e7224 */ /* 0x000fe200078e003c */
[----:B------:R-:W-:Y:S02]  /*3ef0*/  MOV R73, R71 ;  /* 0x0000004700497202 */ /* 0x000fe40000000f00 */
[----:B------:R-:W-:-:S07]  /*3f00*/  IMAD.MOV.U32 R60, RZ, RZ, R85 ;  /* 0x000000ffff3c7224 */ /* 0x000fce00078e0055 */
.L_x_2511:
[----:B------:R-:W-:Y:S05]  /*3f10*/  BSYNC.RECONVERGENT B1 ;  /* 0x0000000000017941 */ /* 0x000fea0003800200 */
.L_x_2504:
        /* <DEDUP_REMOVED lines=13> */
.L_x_2514:
        /* <DEDUP_REMOVED lines=13> */
.L_x_2516:
[----:B------:R-:W-:Y:S05]  /*40c0*/  BSYNC.RECONVERGENT B2 ;  /* 0x0000000000027941 */ /* 0x000fea0003800200 */
.L_x_2515:
        /* <DEDUP_REMOVED lines=40> */
[----:B------:R-:W-:Y:S01]  /*4350*/  IMAD.MOV.U32 R75, RZ, RZ, R62 ;  /* 0x000000ffff4b7224 */ /* 0x000fe200078e003e */
[----:B------:R-:W-:-:S07]  /*4360*/  MOV R62, R74 ;  /* 0x0000004a003e7202 */ /* 0x000fce0000000f00 */
.L_x_2513:
[----:B------:R-:W-:Y:S05]  /*4370*/  BSYNC.RECONVERGENT B1 ;  /* 0x0000000000017941 */ /* 0x000fea0003800200 */
.L_x_2512:
        /* <DEDUP_REMOVED lines=24> */
.L_x_2521:
        /* <DEDUP_REMOVED lines=13> */
.L_x_2523:
[----:B------:R-:W-:Y:S05]  /*45d0*/  BSYNC.RECONVERGENT B3 ;  /* 0x0000000000037941 */ /* 0x000fea0003800200 */
.L_x_2522:
        /* <DEDUP_REMOVED lines=40> */
[----:B------:R-:W-:-:S07]  /*4860*/  LOP3.LUT R70, R70, UR30, R87, 0x96, !PT ;  /* 0x0000001e46467c12 */ /* 0x000fce000f8e9657 */
.L_x_2520:
[----:B------:R-:W-:Y:S05]  /*4870*/  BSYNC.RECONVERGENT B2 ;  /* 0x0000000000027941 */ /* 0x000fea0003800200 */
.L_x_2519:
        /* <DEDUP_REMOVED lines=12> */
.L_x_2518:
[----:B------:R-:W-:Y:S01]  /*4940*/  @P1 FADD.FTZ R61, R17, R61 ;  /* 0x0000003d113d1221 */ /* 0x000fe20000010000 */
[----:B------:R-:W-:Y:S01]  /*4950*/  IMAD.MOV.U32 R86, RZ, RZ, R62 ;  /* 0x000000ffff567224 */ /* 0x000fe200078e003e */
[----:B------:R-:W-:-:S07]  /*4960*/  MOV R73, R71 ;  /* 0x0000004700497202 */ /* 0x000fce0000000f00 */
.L_x_2524:
[----:B------:R-:W-:Y:S05]  /*4970*/  BSYNC.RECONVERGENT B1 ;  /* 0x0000000000017941 */ /* 0x000fea0003800200 */
.L_x_2517:
        /* <DEDUP_REMOVED lines=13> */
.L_x_2527:
        /* <DEDUP_REMOVED lines=13> */
.L_x_2529:
[----:B------:R-:W-:Y:S05]  /*4b20*/  BSYNC.RECONVERGENT B2 ;  /* 0x0000000000027941 */ /* 0x000fea0003800200 */
.L_x_2528:
        /* <DEDUP_REMOVED lines=42> */
.L_x_2526:
[----:B------:R-:W-:Y:S05]  /*4dd0*/  BSYNC.RECONVERGENT B1 ;  /* 0x0000000000017941 */ /* 0x000fea0003800200 */
.L_x_2525:
        /* <DEDUP_REMOVED lines=25> */
.L_x_2534:
        /* <DEDUP_REMOVED lines=13> */
.L_x_2536:
[----:B------:R-:W-:Y:S05]  /*5040*/  BSYNC.RECONVERGENT B3 ;  /* 0x0000000000037941 */ /* 0x000fea0003800200 */
.L_x_2535:
        /* <DEDUP_REMOVED lines=40> */
[----:B------:R-:W-:-:S07]  /*52d0*/  LOP3.LUT R70, R70, UR30, R85, 0x96, !PT ;  /* 0x0000001e46467c12 */ /* 0x000fce000f8e9655 */
.L_x_2533:
[----:B------:R-:W-:Y:S05]  /*52e0*/  BSYNC.RECONVERGENT B2 ;  /* 0x0000000000027941 */ /* 0x000fea0003800200 */
.L_x_2532:
        /* <DEDUP_REMOVED lines=11> */
.L_x_2531:
[----:B------:R-:W-:Y:S01]  /*53a0*/  @P1 FADD.FTZ R62, R18, R62 ;  /* 0x0000003e123e1221 */ /* 0x000fe20000010000 */
[----:B------:R-:W-:Y:S01]  /*53b0*/  MOV R84, R86 ;  /* 0x0000005600547202 */ /* 0x000fe20000000f00 */
[----:B------:R-:W-:-:S07]  /*53c0*/  IMAD.MOV.U32 R73, RZ, RZ, R71 ;  /* 0x000000ffff497224 */ /* 0x000fce00078e0047 */
.L_x_2537:
[----:B------:R-:W-:Y:S05]  /*53d0*/  BSYNC.RECONVERGENT B1 ;  /* 0x0000000000017941 */ /* 0x000fea0003800200 */
.L_x_2530:
        /* <DEDUP_REMOVED lines=13> */
.L_x_2540:
        /* <DEDUP_REMOVED lines=13> */
.L_x_2542:
[----:B------:R-:W-:Y:S05]  /*5580*/  BSYNC.RECONVERGENT B2 ;  /* 0x0000000000027941 */ /* 0x000fea0003800200 */
.L_x_2541:
        /* <DEDUP_REMOVED lines=42> */
.L_x_2539:
[----:B------:R-:W-:Y:S05]  /*5830*/  BSYNC.RECONVERGENT B1 ;  /* 0x0000000000017941 */ /* 0x000fea0003800200 */
.L_x_2538:
        /* <DEDUP_REMOVED lines=24> */
.L_x_2547:
        /* <DEDUP_REMOVED lines=13> */
.L_x_2549:
[----:B------:R-:W-:Y:S05]  /*5a90*/  BSYNC.RECONVERGENT B3 ;  /* 0x0000000000037941 */ /* 0x000fea0003800200 */
.L_x_2548:
        /* <DEDUP_REMOVED lines=39> */
[----:B------:R-:W-:-:S04]  /*5d10*/  LOP3.LUT R68, R76, UR29, R73, 0x96, !PT ;  /* 0x0000001d4c447c12 */ /* 0x000fc8000f8e9649 */
[----:B------:R-:W-:-:S07]  /*5d20*/  LOP3.LUT R70, R70, UR30, R75, 0x96, !PT ;  /* 0x0000001e46467c12 */ /* 0x000fce000f8e964b */
.L_x_2546:
[----:B------:R-:W-:Y:S05]  /*5d30*/  BSYNC.RECONVERGENT B2 ;  /* 0x0000000000027941 */ /* 0x000fea0003800200 */
.L_x_2545:
        /* <DEDUP_REMOVED lines=12> */
.L_x_2544:
[----:B------:R-:W-:Y:S01]  /*5e00*/  @P1 FADD.FTZ R63, R19, R63 ;  /* 0x0000003f133f1221 */ /* 0x000fe20000010000 */
[----:B------:R-:W-:Y:S01]  /*5e10*/  IMAD.MOV.U32 R74, RZ, RZ, R84 ;  /* 0x000000ffff4a7224 */ /* 0x000fe200078e0054 */
[----:B------:R-:W-:-:S07]  /*5e20*/  MOV R71, R75 ;  /* 0x0000004b00477202 */ /* 0x000fce0000000f00 */
.L_x_2550:
[----:B------:R-:W-:Y:S05]  /*5e30*/  BSYNC.RECONVERGENT B1 ;  /* 0x0000000000017941 */ /* 0x000fea0003800200 */
.L_x_2543:
        /* <DEDUP_REMOVED lines=8> */
[----:B------:R-:W-:Y:S01]  /*5ec0*/  ISETP.NE.AND P1, PT, R80, RZ, PT ;  /* 0x000000ff5000720c */ /* 0x000fe20003f25270 */
[----:B------:R-:W-:Y:S01]  /*5ed0*/  FADD.FTZ R80, RZ, R12 ;  /* 0x0000000cff507221 */ /* 0x000fe20000010000 */
[----:B------:R-:W-:-:S02]  /*5ee0*/  ISETP.NE.AND P5, PT, R83, RZ, PT ;  /* 0x000000ff5300720c */ /* 0x000fc40003fa5270 */
[----:B------:R-:W-:Y:S02]  /*5ef0*/  LOP3.LUT R84, R84, R73, R69, 0xfe, !PT ;  /* 0x0000004954547212 */ /* 0x000fe400078efe45 */
[----:B------:R-:W-:Y:S02]  /*5f00*/  SEL R69, RZ, 0x1000000, P5 ;  /* 0x01000000ff457807 */ /* 0x000fe40002800000 */
[----:B------:R-:W-:Y:S02]  /*5f10*/  SEL R82, RZ, 0x10000, P6 ;  /* 0x00010000ff527807 */ /* 0x000fe40003000000 */
[----:B------:R-:W-:Y:S02]  /*5f20*/  SEL R73, RZ, 0x100, P1 ;  /* 0x00000100ff497807 */ /* 0x000fe40000800000 */
[----:B------:R-:W-:Y:S02]  /*5f30*/  ISETP.NE.AND P0, PT, R81, RZ, PT ;  /* 0x000000ff5100720c */ /* 0x000fe40003f05270 */
[----:B------:R-:W-:Y:S01]  /*5f40*/  LOP3.LUT R73, R73, R69, R82, 0xfe, !PT ;  /* 0x0000004549497212 */ /* 0x000fe200078efe52 */
[----:B------:R-:W-:Y:S01]  /*5f50*/  FADD.FTZ R69, R80, R13 ;  /* 0x0000000d50457221 */ /* 0x000fe20000010000 */
[----:B------:R-:W-:Y:S01]  /*5f60*/  SEL R81, RZ, 0x1, P2 ;  /* 0x00000001ff517807 */ /* 0x000fe20001000000 */
[----:B0-----:R-:W-:Y:S01]  /*5f70*/  IMAD.WIDE.U32 R78, R0, 0x20, R78 ;  /* 0x00000020004e7825 */ /* 0x001fe200078e004e */
[----:B------:R-:W-:-:S02]  /*5f80*/  SEL R82, RZ, 0x1, P0 ;  /* 0x00000001ff527807 */ /* 0x000fc40000000000 */
[----:B------:R-:W-:Y:S02]  /*5f90*/  LOP3.LUT R81, R84, R81, RZ, 0xfc, !PT ;  /* 0x0000005154517212 */ /* 0x000fe400078efcff */
[----:B------:R-:W-:Y:S01]  /*5fa0*/  LOP3.LUT R80, R73, R82, RZ, 0xfc, !PT ;  /* 0x0000005249507212 */ /* 0x000fe200078efcff */
[----:B-1----:R-:W-:Y:S01]  /*5fb0*/  IMAD.WIDE.U32 R76, R0, 0x8, R76 ;  /* 0x00000008004c7825 */ /* 0x002fe200078e004c */
[----:B------:R0:W-:Y:S03]  /*5fc0*/  STG.E.128 desc[UR8][R78.64], R12 ;  /* 0x0000000c4e007986 */ /* 0x0001e6000c101d08 */
[----:B------:R-:W-:Y:S01]  /*5fd0*/  FADD.FTZ R82, R69, R14 ;  /* 0x0000000e45527221 */ /* 0x000fe20000010000 */
[----:B------:R-:W-:Y:S01]  /*5fe0*/  PLOP3.LUT P0, PT, PT, PT, UP0, 0x80, 0x8 ;  /* 0x000000000008781c */ /* 0x000fe20003f0f008 */
[----:B------:R0:W-:Y:S02]  /*5ff0*/  STG.E.128 desc[UR8][R78.64+0x10], R60 ;  /* 0x0000103c4e007986 */ /* 0x0001e4000c101d08 */
[----:B------:R-:W-:Y:S01]  /*6000*/  FADD.FTZ R69, R82, R15 ;  /* 0x0000000f52457221 */ /* 0x000fe20000010000 */
[----:B------:R-:W-:Y:S01]  /*6010*/  ISETP.NE.AND P1, PT, R7, RZ, PT ;  /* 0x000000ff0700720c */ /* 0x000fe20003f25270 */
[----:B------:R0:W-:Y:S02]  /*6020*/  STG.E.64 desc[UR8][R76.64], R80 ;  /* 0x000000504c007986 */ /* 0x0001e4000c101b08 */
[----:B------:R-:W-:-:S04]  /*6030*/  FADD.FTZ R82, R69, R60 ;  /* 0x0000003c45527221 */ /* 0x000fc80000010000 */
[----:B------:R-:W-:-:S04]  /*6040*/  FADD.FTZ R69, R82, R61 ;  /* 0x0000003d52457221 */ /* 0x000fc80000010000 */
[----:B------:R-:W-:Y:S01]  /*6050*/  FADD.FTZ R84, R69, R62 ;  /* 0x0000003e45547221 */ /* 0x000fe20000010000 */
[----:B------:R-:W-:Y:S06]  /*6060*/  @!P0 BRA `(.L_x_2551) ;  /* 0x0000000000408947 */ /* 0x000fec0003800000 */
[----:B------:R-:W-:Y:S01]  /*6070*/  IMAD.U32 R69, R66, 0x10000, RZ ;  /* 0x0001000042457824 */ /* 0x000fe200078e00ff */
[----:B0-----:R-:W0:Y:S01]  /*6080*/  LDC.64 R76, c[0x0][0x3b8] ;  /* 0x0000ee00ff4c7b82 */ /* 0x001e220000000a00 */
[----:B------:R-:W-:-:S03]  /*6090*/  IMAD.WIDE.U32 R82, R11, 0x1000000, RZ ;  /* 0x010000000b527825 */ /* 0x000fc600078e00ff */
[----:B------:R-:W-:Y:S01]  /*60a0*/  LOP3.LUT R78, R69, 0xff0000, RZ, 0xc0, !PT ;  /* 0x00ff0000454e7812 */ /* 0x000fe200078ec0ff */
[----:B------:R-:W-:Y:S01]  /*60b0*/  IMAD.WIDE.U32 R80, R10, 0x10000, RZ ;  /* 0x000100000a507825 */ /* 0x000fe200078e00ff */
[----:B------:R-:W-:Y:S02]  /*60c0*/  SHF.L.U32 R69, R65, 0x8, RZ ;  /* 0x0000000841457819 */ /* 0x000fe400000006ff */
[----:B------:R-:W-:-:S04]  /*60d0*/  PRMT R78, R78, 0x4210, R67 ;  /* 0x000042104e4e7816 */ /* 0x000fc80000000043 */
        /* <DEDUP_REMOVED lines=9> */
.L_x_2551:
[----:B------:R-:W-:Y:S01]  /*6170*/  UMOV UR4, 0xffffffff ;  /* 0xffffffff00047882 */ /* 0x000fe20000000000 */
[----:B------:R-:W-:Y:S02]  /*6180*/  FADD.FTZ R84, R84, R63 ;  /* 0x0000003f54547221 */ /* 0x000fe40000010000 */
[----:B------:R-:W-:Y:S05]  /*6190*/  BRA.DIV UR4, `(.L_x_2552) ;  /* 0x0000000604a07947 */ /* 0x000fea000b800000 */
[----:B------:R-:W0:Y:S01]  /*61a0*/  SHFL.BFLY PT, R69, R84, 0x1, 0x1f ;  /* 0x0c201f0054457f89 */ /* 0x000e2200000e0000 */
[----:B------:R-:W2:Y:S01]  /*61b0*/  LDC R75, c[0x0][0x400] ;  /* 0x00010000ff4b7b82 */ /* 0x000ea20000000800 */
[----:B01----:R-:W-:-:S05]  /*61c0*/  FADD.FTZ R76, R84, R69 ;  /* 0x00000045544c7221 */ /* 0x003fca0000010000 */
        /* <DEDUP_REMOVED lines=8> */
[----:B--2---:R-:W-:-:S04]  /*6250*/  FMUL.FTZ R73, R80, R75 ;  /* 0x0000004b50497220 */ /* 0x004fc80000410000 */
        /* <DEDUP_REMOVED lines=25> */
.L_x_2565:
[----:B------:R-:W-:Y:S01]  /*63f0*/  FMUL.FTZ R69, R73, R73 ;  /* 0x0000004949457220 */ /* 0x000fe20000410000 */
[----:B------:R-:W-:Y:S01]  /*6400*/  PLOP3.LUT P2, PT, PT, PT, UP1, 0x40, 0x4 ;  /* 0x000000000004781c */ /* 0x000fe20003f4e818 */
[----:B-1----:R-:W-:Y:S01]  /*6410*/  FADD.FTZ R80, R79, R80 ;  /* 0x000000504f507221 */ /* 0x002fe20000010000 */
[----:B------:R-:W1:Y:S02]  /*6420*/  @!P1 LDC.64 R84, c[0x0][0x3c0] ;  /* 0x0000f000ff549b82 */ /* 0x000e640000000a00 */
[----:B------:R-:W-:Y:S01]  /*6430*/  FSEL R76, R69, RZ, !P2 ;  /* 0x000000ff454c7208 */ /* 0x000fe20005000000 */
[----:B------:R-:W-:Y:S01]  /*6440*/  FFMA.FTZ R75, R80, R75, UR12 ;  /* 0x0000000c504b7e23 */ /* 0x000fe2000801004b */
[----:B------:R-:W-:-:S03]  /*6450*/  PLOP3.LUT P2, PT, PT, PT, UP1, 0x40, 0x4 ;  /* 0x000000000004781c */ /* 0x000fc60003f4e818 */
[----:B------:R-:W-:Y:S01]  /*6460*/  FADD.FTZ R69, R75, R76 ;  /* 0x0000004c4b457221 */ /* 0x000fe20000010000 */
[----:B------:R-:W-:-:S05]  /*6470*/  FSEL R75, R73, RZ, P2 ;  /* 0x000000ff494b7208 */ /* 0x000fca0001000000 */
        /* <DEDUP_REMOVED lines=11> */
[C---:B--2---:R-:W-:Y:S01]  /*6530*/  FMUL.FTZ R61, R69.reuse, R62 ;  /* 0x0000003e453d7220 */ /* 0x044fe20000410000 */
[C---:B------:R-:W-:Y:S01]  /*6540*/  FMUL.FTZ R13, R69.reuse, R78 ;  /* 0x0000004e450d7220 */ /* 0x040fe20000410000 */
[C---:B------:R-:W-:Y:S01]  /*6550*/  FMUL.FTZ R80, R69.reuse, R80 ;  /* 0x0000005045507220 */ /* 0x040fe20000410000 */
[----:B------:R-:W-:Y:S01]  /*6560*/  FMUL.FTZ R82, R69, R82 ;  /* 0x0000005245527220 */ /* 0x000fe20000410000 */
[-C--:B------:R-:W-:Y:S01]  /*6570*/  FFMA.FTZ R63, R38, R61.reuse, R54 ;  /* 0x0000003d263f7223 */ /* 0x080fe20000010036 */
[----:B------:R-:W-:Y:S01]  /*6580*/  FFMA.FTZ R77, R30, R61, R46 ;  /* 0x0000003d1e4d7223 */ /* 0x000fe2000001002e */
[-C--:B------:R-:W-:Y:S01]  /*6590*/  FFMA.FTZ R62, R28, R13.reuse, R44 ;  /* 0x0000000d1c3e7223 */ /* 0x080fe2000001002c */
[----:B------:R-:W-:Y:S01]  /*65a0*/  FFMA.FTZ R78, R39, R82, R55 ;  /* 0x00000052274e7223 */ /* 0x000fe20000010037 */
[----:B------:R-:W-:Y:S01]  /*65b0*/  FFMA.FTZ R61, R29, R80, R45 ;  /* 0x000000501d3d7223 */ /* 0x000fe2000001002d */
[----:B------:R-:W-:Y:S01]  /*65c0*/  FFMA.FTZ R82, R31, R82, R47 ;  /* 0x000000521f527223 */ /* 0x000fe2000001002f */
[----:B------:R-:W-:Y:S01]  /*65d0*/  FFMA.FTZ R14, R36, R13, R52 ;  /* 0x0000000d240e7223 */ /* 0x000fe20000010034 */
[----:B------:R-:W-:Y:S01]  /*65e0*/  FFMA.FTZ R13, R37, R80, R53 ;  /* 0x00000050250d7223 */ /* 0x000fe20000010035 */
[----:B------:R-:W-:Y:S01]  /*65f0*/  F2FP.BF16.F32.PACK_AB R15, R78, R63 ;  /* 0x0000003f4e0f723e */ /* 0x000fe200000010ff */
[----:B------:R-:W-:Y:S01]  /*6600*/  FMUL.FTZ R76, R69, R76 ;  /* 0x0000004c454c7220 */ /* 0x000fe20000410000 */
[----:B------:R-:W-:Y:S01]  /*6610*/  F2FP.BF16.F32.PACK_AB R62, R61, R62 ;  /* 0x0000003e3d3e723e */ /* 0x000fe200000010ff */
[C---:B------:R-:W-:Y:S01]  /*6620*/  FMUL.FTZ R61, R69.reuse, R60 ;  /* 0x0000003c453d7220 */ /* 0x040fe20000410000 */
[----:B------:R-:W-:Y:S01]  /*6630*/  F2FP.BF16.F32.PACK_AB R63, R82, R77 ;  /* 0x0000004d523f723e */ /* 0x000fe200000010ff */
[C---:B------:R-:W-:Y:S01]  /*6640*/  FMUL.FTZ R77, R69.reuse, R12 ;  /* 0x0000000c454d7220 */ /* 0x040fe20000410000 */
[----:B------:R-:W-:Y:S01]  /*6650*/  FMUL.FTZ R86, R69, R86 ;  /* 0x0000005645567220 */ /* 0x000fe20000410000 */
[----:B------:R-:W-:Y:S01]  /*6660*/  F2FP.BF16.F32.PACK_AB R14, R13, R14 ;  /* 0x0000000e0d0e723e */ /* 0x000fe200000010ff */
[----:B------:R-:W-:Y:S01]  /*6670*/  FFMA.FTZ R12, R40, R61, R56 ;  /* 0x0000003d280c7223 */ /* 0x000fe20000010038 */
[----:B------:R-:W-:Y:S01]  /*6680*/  FFMA.FTZ R13, R41, R76, R57 ;  /* 0x0000004c290d7223 */ /* 0x000fe20000010039 */
[----:B------:R-:W-:Y:S01]  /*6690*/  FFMA.FTZ R60, R42, R77, R58 ;  /* 0x0000004d2a3c7223 */ /* 0x000fe2000001003a */
[-C--:B------:R-:W-:Y:S01]  /*66a0*/  FFMA.FTZ R75, R43, R86.reuse, R59 ;  /* 0x000000562b4b7223 */ /* 0x080fe2000001003b */
[----:B------:R-:W2:Y:S01]  /*66b0*/  @!P1 LDC.64 R82, c[0x0][0x3c8] ;  /* 0x0000f200ff529b82 */ /* 0x000ea20000000a00 */
[----:B------:R-:W-:Y:S01]  /*66c0*/  FFMA.FTZ R86, R35, R86, R51 ;  /* 0x0000005623567223 */ /* 0x000fe20000010033 */
[----:B------:R-:W-:-:S02]  /*66d0*/  F2FP.BF16.F32.PACK_AB R12, R13, R12 ;  /* 0x0000000c0d0c723e */ /* 0x000fc400000010ff */
[----:B------:R-:W-:Y:S01]  /*66e0*/  F2FP.BF16.F32.PACK_AB R13, R75, R60 ;  /* 0x0000003c4b0d723e */ /* 0x000fe200000010ff */
[----:B------:R-:W-:Y:S01]  /*66f0*/  FFMA.FTZ R60, R32, R61, R48 ;  /* 0x0000003d203c7223 */ /* 0x000fe20000010030 */
[----:B------:R-:W-:Y:S01]  /*6700*/  FFMA.FTZ R75, R33, R76, R49 ;  /* 0x0000004c214b7223 */ /* 0x000fe20000010031 */
[----:B------:R-:W-:Y:S01]  /*6710*/  FFMA.FTZ R61, R34, R77, R50 ;  /* 0x0000004d223d7223 */ /* 0x000fe20000010032 */
[----:B------:R-:W3:Y:S03]  /*6720*/  LDC.64 R80, c[0x0][0x428] ;  /* 0x00010a00ff507b82 */ /* 0x000ee60000000a00 */
[----:B------:R-:W-:Y:S02]  /*6730*/  F2FP.BF16.F32.PACK_AB R60, R75, R60 ;  /* 0x0000003c4b3c723e */ /* 0x000fe400000010ff */
[----:B------:R-:W-:-:S03]  /*6740*/  F2FP.BF16.F32.PACK_AB R61, R86, R61 ;  /* 0x0000003d563d723e */ /* 0x000fc600000010ff */
[----:B0-----:R-:W0:Y:S08]  /*6750*/  LDC.64 R78, c[0x0][0x430] ;  /* 0x00010c00ff4e7b82 */ /* 0x001e300000000a00 */
[----:B------:R-:W4:Y:S01]  /*6760*/  LDC.64 R76, c[0x0][0x380] ;  /* 0x0000e000ff4c7b82 */ /* 0x000f220000000a00 */
[----:B--2---:R-:W-:-:S05]  /*6770*/  @!P1 IMAD.WIDE R82, R6, 0x4, R82 ;  /* 0x0000000406529825 */ /* 0x004fca00078e0252 */
[----:B------:R1:W-:Y:S01]  /*6780*/  @!P1 STG.E desc[UR8][R82.64], R69 ;  /* 0x0000004552009986 */ /* 0x0003e2000c101908 */
[----:B---3--:R-:W-:-:S05]  /*6790*/  IMAD.WIDE.U32 R80, R0, 0x10, R80 ;  /* 0x0000001000507825 */ /* 0x008fca00078e0050 */
[----:B------:R1:W-:Y:S01]  /*67a0*/  STG.E.128 desc[UR8][R80.64], R12 ;  /* 0x0000000c50007986 */ /* 0x0003e2000c101d08 */
[----:B0-----:R-:W-:-:S05]  /*67b0*/  IMAD.WIDE.U32 R78, R0, 0x10, R78 ;  /* 0x00000010004e7825 */ /* 0x001fca00078e004e */
[----:B------:R1:W-:Y:S01]  /*67c0*/  STG.E.128 desc[UR8][R78.64], R60 ;  /* 0x0000003c4e007986 */ /* 0x0003e2000c101d08 */
[----:B----4-:R-:W-:-:S05]  /*67d0*/  IMAD R6, R76, 0x4, R6 ;  /* 0x000000044c067824 */ /* 0x010fca00078e0206 */
[----:B------:R-:W-:-:S13]  /*67e0*/  ISETP.GE.AND P1, PT, R6, R77, PT ;  /* 0x0000004d0600720c */ /* 0x000fda0003f26270 */
[----:B-1----:R-:W-:Y:S05]  /*67f0*/  @!P1 BRA `(.L_x_2553) ;  /* 0xffffffa000649947 */ /* 0x002fea000383ffff */
[----:B------:R-:W-:Y:S05]  /*6800*/  BSYNC B0 ;  /* 0x0000000000007941 */ /* 0x000fea0003800000 */
.L_x_2446:
[----:B------:R-:W-:Y:S05]  /*6810*/  EXIT ;  /* 0x000000000000794d */ /* 0x000fea0003800000 */
.L_x_2552:
[----:B------:R-:W-:Y:S01]  /*6820*/  HFMA2 R82, -RZ, RZ, 0, 5.9604644775390625e-08 ;  /* 0x00000001ff527431 */ /* 0x000fe200000001ff */
[----:B------:R-:W-:Y:S01]  /*6830*/  BSSY B1, `(.L_x_2554) ;  /* 0x0000006000017945 */ /* 0x000fe20003800000 */
[----:B------:R-:W-:Y:S01]  /*6840*/  IMAD.MOV.U32 R83, RZ, RZ, 0x1f ;  /* 0x0000001fff537424 */ /* 0x000fe200078e00ff */
[----:B0-----:R-:W-:-:S07]  /*6850*/  MOV R81, 0xffffffff ;  /* 0xffffffff00517802 */ /* 0x001fce0000000f00 */
[----:B-1----:R-:W-:Y:S05]  /*6860*/  WARPSYNC.COLLECTIVE R81, `(.L_x_2555) ;  /* 0x0000000051087348 */ /* 0x002fea0003c00000 */
[----:B------:R0:W2:Y:S02]  /*6870*/  SHFL.BFLY P2, R80, R84, R82, R83 ;  /* 0x0c00005254507389 */ /* 0x0000a40000040053 */
[----:B012---:R-:W-:Y:S05]  /*6880*/  ENDCOLLECTIVE ;  /* 0x000000000000791b */ /* 0x007fea0003800000 */
.L_x_2555:
[----:B------:R-:W-:Y:S05]  /*6890*/  BSYNC B1 ;  /* 0x0000000000017941 */ /* 0x000fea0003800000 */
.L_x_2554:
        /* <DEDUP_REMOVED lines=10> */
.L_x_2556:
[----:B------:R-:W-:Y:S01]  /*6940*/  HFMA2 R82, -RZ, RZ, 0, 2.384185791015625e-07 ;  /* 0x00000004ff527431 */ /* 0x000fe200000001ff */
[----:B------:R-:W-:-:S05]  /*6950*/  MOV R69, R80 ;  /* 0x0000005000457202 */ /* 0x000fca0000000f00 */
[----:B------:R-:W-:-:S04]  /*6960*/  FADD.FTZ R77, R76, R69 ;  /* 0x000000454c4d7221 */ /* 0x000fc80000010000 */
[----:B------:R-:W-:-:S07]  /*6970*/  IMAD.MOV.U32 R84, RZ, RZ, R77 ;  /* 0x000000ffff547224 */ /* 0x000fce00078e004d */
[----:B------:R-:W-:Y:S05]  /*6980*/  WARPSYNC.COLLECTIVE R81, `(.L_x_2557) ;  /* 0x0000000051087348 */ /* 0x000fea0003c00000 */
[----:B------:R0:W1:Y:S02]  /*6990*/  SHFL.BFLY P2, R80, R84, R82, R83 ;  /* 0x0c00005254507389 */ /* 0x0000640000040053 */
[----:B01----:R-:W-:Y:S05]  /*69a0*/  ENDCOLLECTIVE ;  /* 0x000000000000791b */ /* 0x003fea0003800000 */
.L_x_2557:
[----:B------:R-:W-:Y:S02]  /*69b0*/  IMAD.MOV.U32 R82, RZ, RZ, 0x8 ;  /* 0x00000008ff527424 */ /* 0x000fe400078e00ff */
[----:B------:R-:W-:-:S04]  /*69c0*/  IMAD.MOV.U32 R78, RZ, RZ, R80 ;  /* 0x000000ffff4e7224 */ /* 0x000fc800078e0050 */
[----:B------:R-:W-:-:S05]  /*69d0*/  FADD.FTZ R78, R77, R78 ;  /* 0x0000004e4d4e7221 */ /* 0x000fca0000010000 */
[----:B------:R-:W-:-:S07]  /*69e0*/  MOV R84, R78 ;  /* 0x0000004e00547202 */ /* 0x000fce0000000f00 */
[----:B------:R-:W-:Y:S05]  /*69f0*/  WARPSYNC.COLLECTIVE R81, `(.L_x_2558) ;  /* 0x0000000051087348 */ /* 0x000fea0003c00000 */
[----:B------:R0:W1:Y:S02]  /*6a00*/  SHFL.BFLY P2, R80, R84, R82, R83 ;  /* 0x0c00005254507389 */ /* 0x0000640000040053 */
[----:B01----:R-:W-:Y:S05]  /*6a10*/  ENDCOLLECTIVE ;  /* 0x000000000000791b */ /* 0x003fea0003800000 */
.L_x_2558:
[----:B------:R-:W-:Y:S01]  /*6a20*/  HFMA2 R82, -RZ, RZ, 0, 9.5367431640625e-07 ;  /* 0x00000010ff527431 */ /* 0x000fe200000001ff */
[----:B------:R-:W-:-:S05]  /*6a30*/  MOV R69, R80 ;  /* 0x0000005000457202 */ /* 0x000fca0000000f00 */
[----:B------:R-:W-:-:S04]  /*6a40*/  FADD.FTZ R79, R78, R69 ;  /* 0x000000454e4f7221 */ /* 0x000fc80000010000 */
[----:B------:R-:W-:-:S07]  /*6a50*/  IMAD.MOV.U32 R84, RZ, RZ, R79 ;  /* 0x000000ffff547224 */ /* 0x000fce00078e004f */
[----:B------:R-:W-:Y:S05]  /*6a60*/  WARPSYNC.COLLECTIVE R81, `(.L_x_2559) ;  /* 0x0000000051087348 */ /* 0x000fea0003c00000 */
[----:B------:R0:W1:Y:S02]  /*6a70*/  SHFL.BFLY P2, R80, R84, R82, R83 ;  /* 0x0c00005254507389 */ /* 0x0000640000040053 */
[----:B01----:R-:W-:Y:S05]  /*6a80*/  ENDCOLLECTIVE ;  /* 0x000000000000791b */ /* 0x003fea0003800000 */
.L_x_2559:
        /* <DEDUP_REMOVED lines=23> */
.L_x_2560:
[----:B------:R-:W-:Y:S02]  /*6c00*/  IMAD.MOV.U32 R82, RZ, RZ, 0x2 ;  /* 0x00000002ff527424 */ /* 0x000fe400078e00ff */
[----:B------:R-:W-:-:S04]  /*6c10*/  IMAD.MOV.U32 R76, RZ, RZ, R80 ;  /* 0x000000ffff4c7224 */ /* 0x000fc800078e0050 */
[----:B------:R-:W-:-:S05]  /*6c20*/  FADD.FTZ R76, R69, R76 ;  /* 0x0000004c454c7221 */ /* 0x000fca0000010000 */
[----:B------:R-:W-:-:S07]  /*6c30*/  MOV R84, R76 ;  /* 0x0000004c00547202 */ /* 0x000fce0000000f00 */
[----:B------:R-:W-:Y:S05]  /*6c40*/  WARPSYNC.COLLECTIVE R81, `(.L_x_2561) ;  /* 0x0000000051087348 */ /* 0x000fea0003c00000 */
[----:B------:R0:W1:Y:S02]  /*6c50*/  SHFL.BFLY P2, R80, R84, R82, R83 ;  /* 0x0c00005254507389 */ /* 0x0000640000040053 */
[----:B01----:R-:W-:Y:S05]  /*6c60*/  ENDCOLLECTIVE ;  /* 0x000000000000791b */ /* 0x003fea0003800000 */
.L_x_2561:
[----:B------:R-:W-:Y:S01]  /*6c70*/  HFMA2 R82, -RZ, RZ, 0, 2.384185791015625e-07 ;  /* 0x00000004ff527431 */ /* 0x000fe200000001ff */
[----:B------:R-:W-:-:S05]  /*6c80*/  MOV R77, R80 ;  /* 0x00000050004d7202 */ /* 0x000fca0000000f00 */
[----:B------:R-:W-:-:S04]  /*6c90*/  FADD.FTZ R77, R76, R77 ;  /* 0x0000004d4c4d7221 */ /* 0x000fc80000010000 */
[----:B------:R-:W-:-:S07]  /*6ca0*/  IMAD.MOV.U32 R84, RZ, RZ, R77 ;  /* 0x000000ffff547224 */ /* 0x000fce00078e004d */
[----:B------:R-:W-:Y:S05]  /*6cb0*/  WARPSYNC.COLLECTIVE R81, `(.L_x_2562) ;  /* 0x0000000051087348 */ /* 0x000fea0003c00000 */
[----:B------:R0:W1:Y:S02]  /*6cc0*/  SHFL.BFLY P2, R80, R84, R82, R83 ;  /* 0x0c00005254507389 */ /* 0x0000640000040053 */
[----:B01----:R-:W-:Y:S05]  /*6cd0*/  ENDCOLLECTIVE ;  /* 0x000000000000791b */ /* 0x003fea0003800000 */
.L_x_2562:
[----:B------:R-:W-:Y:S02]  /*6ce0*/  IMAD.MOV.U32 R82, RZ, RZ, 0x8 ;  /* 0x00000008ff527424 */ /* 0x000fe400078e00ff */
[----:B------:R-:W-:-:S04]  /*6cf0*/  IMAD.MOV.U32 R78, RZ, RZ, R80 ;  /* 0x000000ffff4e7224 */ /* 0x000fc800078e0050 */
[----:B------:R-:W-:-:S05]  /*6d00*/  FADD.FTZ R78, R77, R78 ;  /* 0x0000004e4d4e7221 */ /* 0x000fca0000010000 */
[----:B------:R-:W-:-:S07]  /*6d10*/  MOV R84, R78 ;  /* 0x0000004e00547202 */ /* 0x000fce0000000f00 */
[----:B------:R-:W-:Y:S05]  /*6d20*/  WARPSYNC.COLLECTIVE R81, `(.L_x_2563) ;  /* 0x0000000051087348 */ /* 0x000fea0003c00000 */
[----:B------:R0:W1:Y:S02]  /*6d30*/  SHFL.BFLY P2, R80, R84, R82, R83 ;  /* 0x0c00005254507389 */ /* 0x0000640000040053 */
[----:B01----:R-:W-:Y:S05]  /*6d40*/  ENDCOLLECTIVE ;  /* 0x000000000000791b */ /* 0x003fea0003800000 */
.L_x_2563:
[----:B------:R-:W-:Y:S01]  /*6d50*/  HFMA2 R82, -RZ, RZ, 0, 9.5367431640625e-07 ;  /* 0x00000010ff527431 */ /* 0x000fe200000001ff */
[----:B------:R-:W-:-:S05]  /*6d60*/  MOV R79, R80 ;  /* 0x00000050004f7202 */ /* 0x000fca0000000f00 */
[----:B------:R-:W-:-:S04]  /*6d70*/  FADD.FTZ R79, R78, R79 ;  /* 0x0000004f4e4f7221 */ /* 0x000fc80000010000 */
[----:B------:R-:W-:-:S07]  /*6d80*/  IMAD.MOV.U32 R84, RZ, RZ, R79 ;  /* 0x000000ffff547224 */ /* 0x000fce00078e004f */
[----:B------:R-:W-:Y:S05]  /*6d90*/  WARPSYNC.COLLECTIVE R81, `(.L_x_2564) ;  /* 0x0000000051087348 */ /* 0x000fea0003c00000 */
[----:B------:R0:W1:Y:S02]  /*6da0*/  SHFL.BFLY P2, R80, R84, R82, R83 ;  /* 0x0c00005254507389 */ /* 0x0000640000040053 */
[----:B01----:R-:W-:Y:S05]  /*6db0*/  ENDCOLLECTIVE ;  /* 0x000000000000791b */ /* 0x003fea0003800000 */
.L_x_2564:
[----:B------:R-:W-:Y:S05]  /*6dc0*/  BRA `(.L_x_2565) ;  /* 0xfffffff400887947 */ /* 0x000fea000383ffff */
.L_x_2566:
        /* <DEDUP_REMOVED lines=11> */
.L_x_5952:


//--------------------- .text._ZN10layer_norm31ln_parallel_residual_fwd_kernelINS_13Kernel_traitsIf13__nv_bfloat16fS2_fjLj256ELj1ELj4ELj1ELj16ENS_18Kernel_traits_baseILj256EfS2_fS2_fjLj128EEEEELb1ELb1ELb0EEEvNS_9FwdParamsE --------------------------
	.section	.text._ZN10layer_norm31ln_parallel_residual_fwd_kernelINS_13Kernel_traitsIf13__nv_bfloat16fS2_fjLj256ELj1ELj4ELj1ELj16ENS_18Kernel_traits_baseILj256EfS2_fS2_fjLj128EEEEELb1ELb1ELb0EEEvNS_9FwdParamsE,"ax",@progbits
	.align	128
        .global         _ZN10layer_norm31ln_parallel_residual_fwd_kernelINS_13Kernel_traitsIf13__nv_bfloat16fS2_fjLj256ELj1ELj4ELj1ELj16ENS_18Kernel_traits_baseILj256EfS2_fS2_fjLj128EEEEELb1ELb1ELb0EEEvNS_9FwdParamsE
        .type           _ZN10layer_norm31ln_parallel_residual_fwd_kernelINS_13Kernel_traitsIf13__nv_bfloat16fS2_fjLj256ELj1ELj4ELj1ELj16ENS_18Kernel_traits_baseILj256EfS2_fS2_fjLj128EEEEELb1ELb1ELb0EEEvNS_9FwdParamsE,@function
        .size           _ZN10layer_norm31ln_parallel_residual_fwd_kernelINS_13Kernel_traitsIf13__nv_bfloat16fS2_fjLj256ELj1ELj4ELj1ELj16ENS_18Kernel_traits_baseILj256EfS2_fS2_fjLj128EEEEELb1ELb1ELb0EEEvNS_9FwdParamsE,(.L_x_5953 - _ZN10layer_norm31ln_parallel_residual_fwd_kernelINS_13Kernel_traitsIf13__nv_bfloat16fS2_fjLj256ELj1ELj4ELj1ELj16ENS_18Kernel_traits_baseILj256EfS2_fS2_fjLj128EEEEELb1ELb1ELb0EEEvNS_9FwdParamsE)
        .other          _ZN10layer_norm31ln_parallel_residual_fwd_kernelINS_13Kernel_traitsIf13__nv_bfloat16fS2_fjLj256ELj1ELj4ELj1ELj16ENS_18Kernel_traits_baseILj256EfS2_fS2_fjLj128EEEEELb1ELb1ELb0EEEvNS_9FwdParamsE,@"STO_CUDA_ENTRY STV_DEFAULT"
_ZN10layer_norm31ln_parallel_residual_fwd_kernelINS_13Kernel_traitsIf13__nv_bfloat16fS2_fjLj256ELj1ELj4ELj1ELj16ENS_18Kernel_traits_baseILj256EfS2_fS2_fjLj128EEEEELb1ELb1ELb0EEEvNS_9FwdParamsE:
.text._ZN10layer_norm31ln_parallel_residual_fwd_kernelINS_13Kernel_traitsIf13__nv_bfloat16fS2_fjLj256ELj1ELj4ELj1ELj16ENS_18Kernel_traits_baseILj256EfS2_fS2_fjLj128EEEEELb1ELb1ELb0EEEvNS_9FwdParamsE:
        /* <DEDUP_REMOVED lines=20> */
[----:B----4-:R-:W-:Y:S01]  /*0140*/  USHF.L.U32 UR4, UR5, 0x2, URZ ;  /* 0x0000000205047899 */ /* 0x010fe200080006ff */
[----:B--2---:R-:W-:Y:S02]  /*0150*/  @P2 R2UR UR7, R3 ;  /* 0x00000000030722ca */ /* 0x004fe400000e0000 */
[----:B------:R-:W-:Y:S02]  /*0160*/  LOP3.LUT R3, RZ, R69, RZ, 0x33, !PT ;  /* 0x00000045ff037212 */ /* 0x000fe400078e33ff */
[----:B------:R-:W-:Y:S01]  /*0170*/  @P2 R2UR UR6, R2 ;  /* 0x00000000020622ca */ /* 0x000fe200000e0000 */
[----:B---3--:R-:W-:Y:S01]  /*0180*/  IMAD R2, R7, UR5, R6 ;  /* 0x0000000507027c24 */ /* 0x008fe2000f8e0206 */
[----:B------:R-:W-:-:S02]  /*0190*/  LEA.HI.SX32 R0, R0, R3, 0x1d ;  /* 0x0000000300007211 */ /* 0x000fc400078feaff */
[----:B------:R-:W-:Y:S02]  /*01a0*/  SHF.R.U32.HI R3, RZ, 0x5, R6 ;  /* 0x00000005ff037819 */ /* 0x000fe40000011606 */
[----:B------:R-:W-:Y:S02]  /*01b0*/  ISETP.GT.U32.AND P1, PT, R0, -0x21, PT ;  /* 0xffffffdf0000780c */ /* 0x000fe40003f24070 */
[----:B------:R-:W-:Y:S01]  /*01c0*/  LOP3.LUT R3, R3, UR4, RZ, 0xfc, !PT ;  /* 0x0000000403037c12 */ /* 0x000fe2000f8efcff */
[----:B------:R-:W-:Y:S02]  /*01d0*/  UIADD3 UR15, UPT, UPT, UR7, -0x4498517b, URZ ;  /* 0xbb67ae85070f7890 */ /* 0x000fe4000fffe0ff */
[----:B------:R-:W-:Y:S02]  /*01e0*/  UIADD3 UR17, UPT, UPT, UR7, 0x76cf5d0a, URZ ;  /* 0x76cf5d0a07117890 */ /* 0x000fe4000fffe0ff */
[----:B------:R-:W-:Y:S02]  /*01f0*/  UIADD3 UR14, UPT, UPT, UR6, -0x61c88647, URZ ;  /* 0x9e3779b9060e7890 */ /* 0x000fe4000fffe0ff */
[----:B------:R-:W-:-:S02]  /*0200*/  UIADD3 UR16, UPT, UPT, UR6, 0x3c6ef372, URZ ;  /* 0x3c6ef37206107890 */ /* 0x000fc4000fffe0ff */
[----:B------:R-:W-:Y:S02]  /*0210*/  UIADD3 UR18, UPT, UPT, UR6, -0x255992d5, URZ ;  /* 0xdaa66d2b06127890 */ /* 0x000fe4000fffe0ff */
[----:B------:R-:W-:Y:S02]  /*0220*/  UIADD3 UR19, UPT, UPT, UR7, 0x32370b8f, URZ ;  /* 0x32370b8f07137890 */ /* 0x000fe4000fffe0ff */
        /* <DEDUP_REMOVED lines=17> */
.L_x_2568:
[----:B------:R-:W-:Y:S05]  /*0340*/  BSYNC.RECONVERGENT B0 ;  /* 0x0000000000007941 */ /* 0x000fea0003800200 */
.L_x_2567:
        /* <DEDUP_REMOVED lines=24> */
[----:B------:R-:W1:Y:S02]  /*04d0*/  LDCU UR32, c[0x0][0x388] ;  /* 0x00007100ff2077ac */ /* 0x000e640008000800 */
[----:B------:R-:W-:Y:S01]  /*04e0*/  IMAD R27, R4, -0x2daee0ad, RZ ;  /* 0xd2511f53041b7824 */ /* 0x000fe200078e02ff */
[----:B------:R-:W-:Y:S01]  /*04f0*/  LOP3.LUT R7, R7, UR7, RZ, 0x3c, !PT ;  /* 0x0000000707077c12 */ /* 0x000fe2000f8e3cff */
[----:B------:R-:W-:Y:S01]  /*0500*/  IMAD.HI.U32 R26, R6, -0x2daee0ad, RZ ;  /* 0xd2511f53061a7827 */ /* 0x000fe200078e00ff */
[----:B------:R-:W2:Y:S03]  /*0510*/  LDCU UR5, c[0x0][0x448] ;  /* 0x00008900ff0577ac */ /* 0x000ea60008000800 */
        /* <DEDUP_REMOVED lines=9> */
[----:B0-----:R-:W-:-:S03]  /*05b0*/  UISETP.NE.AND UP0, UPT, UR4, URZ, UPT ;  /* 0x000000ff0400728c */ /* 0x001fc6000bf05270 */
        /* <DEDUP_REMOVED lines=48> */
.L_x_2671:
        /* <DEDUP_REMOVED lines=33> */
.L_x_2574:
        /* <DEDUP_REMOVED lines=13> */
.L_x_2576:
[----:B------:R-:W-:Y:S05]  /*0ba0*/  BSYNC.RECONVERGENT B3 ;  /* 0x0000000000037941 */ /* 0x000fea0003800200 */
.L_x_2575:
        /* <DEDUP_REMOVED lines=39> */
[----:B------:R-:W-:Y:S01]  /*0e20*/  MOV R51, R38 ;  /* 0x0000002600337202 */ /* 0x000fe20000000f00 */
[----:B------:R-:W-:Y:S01]  /*0e30*/  IMAD.MOV.U32 R45, RZ, RZ, R50 ;  /* 0x000000ffff2d7224 */ /* 0x000fe200078e0032 */
[----:B------:R-:W-:Y:S01]  /*0e40*/  LOP3.LUT R6, R6, UR31, R37, 0x96, !PT ;  /* 0x0000001f06067c12 */ /* 0x000fe2000f8e9625 */
[----:B------:R-:W-:-:S07]  /*0e50*/  IMAD.MOV.U32 R50, RZ, RZ, R36 ;  /* 0x000000ffff327224 */ /* 0x000fce00078e0024 */
.L_x_2573:
[----:B------:R-:W-:Y:S05]  /*0e60*/  BSYNC.RECONVERGENT B2 ;  /* 0x0000000000027941 */ /* 0x000fea0003800200 */
.L_x_2572:
[----:B------:R-:W0:Y:S01]  /*0e70*/  LDC R66, c[0x0][0x408] ;  /* 0x00010200ff427b82 */ /* 0x000e220000000800 */
[----:B------:R-:W-:Y:S01]  /*0e80*/  I2FP.F32.U32 R37, R45 ;  /* 0x0000002d00257245 */ /* 0x000fe20000201000 */
[----:B------:R-:W-:-:S04]  /*0e90*/  IMAD.MOV.U32 R68, RZ, RZ, 0x2f800000 ;  /* 0x2f800000ff447424 */ /* 0x000fc800078e00ff */
[----:B------:R-:W-:Y:S01]  /*0ea0*/  FFMA.FTZ R36, R37, R68, 1.1641532182693481445e-10 ;  /* 0x2f00000025247423 */ /* 0x000fe20000010044 */
[C---:B-----5:R-:W-:Y:S01]  /*0eb0*/  IMAD.U32 R37, R40.reuse, 0x10000, RZ ;  /* 0x0001000028257824 */ /* 0x060fe200078e00ff */
[----:B------:R-:W1:Y:S01]  /*0ec0*/  LDC R67, c[0x0][0x404] ;  /* 0x00010100ff437b82 */ /* 0x000e620000000800 */
[----:B------:R-:W-:Y:S02]  /*0ed0*/  PRMT R40, R40, 0x7632, R40 ;  /* 0x0000763228287816 */ /* 0x000fe40000000028 */
[----:B0-----:R-:W-:Y:S01]  /*0ee0*/  FMUL.FTZ R37, R37, R66 ;  /* 0x0000004225257220 */ /* 0x001fe20000410000 */
        /* <DEDUP_REMOVED lines=20> */
.L_x_2580:
        /* <DEDUP_REMOVED lines=13> */
.L_x_2582:
[----:B------:R-:W-:Y:S05]  /*1100*/  BSYNC.RECONVERGENT B3 ;  /* 0x0000000000037941 */ /* 0x000fea0003800200 */
.L_x_2581:
        /* <DEDUP_REMOVED lines=43> */
.L_x_2579:
[----:B------:R-:W-:Y:S05]  /*13c0*/  BSYNC.RECONVERGENT B2 ;  /* 0x0000000000027941 */ /* 0x000fea0003800200 */
.L_x_2578:
        /* <DEDUP_REMOVED lines=11> */
.L_x_2577:
[----:B------:R-:W-:Y:S01]  /*1480*/  @P1 FADD.FTZ R36, R28, R36 ;  /* 0x000000241c241221 */ /* 0x000fe20000010000 */
[----:B------:R-:W-:Y:S02]  /*1490*/  IMAD.MOV.U32 R37, RZ, RZ, R50 ;  /* 0x000000ffff257224 */ /* 0x000fe400078e0032 */
[----:B------:R-:W-:-:S07]  /*14a0*/  IMAD.MOV.U32 R38, RZ, RZ, R44 ;  /* 0x000000ffff267224 */ /* 0x000fce00078e002c */
.L_x_2583:
        /* <DEDUP_REMOVED lines=13> */
.L_x_2586:
        /* <DEDUP_REMOVED lines=13> */
.L_x_2588:
[----:B------:R-:W-:Y:S05]  /*1650*/  BSYNC.RECONVERGENT B3 ;  /* 0x0000000000037941 */ /* 0x000fea0003800200 */
.L_x_2587:
        /* <DEDUP_REMOVED lines=43> */
.L_x_2585:
[----:B------:R-:W-:Y:S05]  /*1910*/  BSYNC.RECONVERGENT B2 ;  /* 0x0000000000027941 */ /* 0x000fea0003800200 */
.L_x_2584:
        /* <DEDUP_REMOVED lines=24> */
.L_x_2592:
        /* <DEDUP_REMOVED lines=13> */
.L_x_2594:
[----:B------:R-:W-:Y:S05]  /*1b70*/  BSYNC.RECONVERGENT B3 ;  /* 0x0000000000037941 */ /* 0x000fea0003800200 */
.L_x_2593:
        /* <DEDUP_REMOVED lines=43> */
.L_x_2591:
[----:B------:R-:W-:Y:S05]  /*1e30*/  BSYNC.RECONVERGENT B2 ;  /* 0x0000000000027941 */ /* 0x000fea0003800200 */
.L_x_2590:
[----:B------:R-:W-:Y:S02]  /*1e40*/  PRMT R44, R24, 0x7632, R44 ;  /* 0x00007632182c7816 */ /* 0x000fe4000000002c */
[----:B------:R-:W-:-:S03]  /*1e50*/  I2FP.F32.U32 R37, R45 ;  /* 0x0000002d00257245 */ /* 0x000fc60000201000 */
[----:B------:R-:W-:Y:S02]  /*1e60*/  IMAD.U32 R45, R44, 0x10000, RZ ;  /* 0x000100002c2d7824 */ /* 0x000fe400078e00ff */
[----:B------:R-:W-:Y:S02]  /*1e70*/  FFMA.FTZ R44, R37, R68, 1.1641532182693481445e-10 ;  /* 0x2f000000252c7423 */ /* 0x000fe40000010044 */
[----:B------:R-:W-:-:S03]  /*1e80*/  FMUL.FTZ R45, R45, R66 ;  /* 0x000000422d2d7220 */ /* 0x000fc60000410000 */
[----:B------:R-:W-:-:S04]  /*1e90*/  FSETP.GTU.FTZ.AND P2, PT, R44, R67, PT ;  /* 0x000000432c00720b */ /* 0x000fc80003f5c000 */
[----:B------:R-:W-:Y:S02]  /*1ea0*/  FSEL R44, R45, RZ, !P2 ;  /* 0x000000ff2d2c7208 */ /* 0x000fe40005000000 */
[----:B------:R-:W-:-:S03]  /*1eb0*/  SEL R64, RZ, 0x1, P2 ;  /* 0x00000001ff407807 */ /* 0x000fc60001000000 */
[----:B------:R-:W-:-:S04]  /*1ec0*/  FADD.FTZ R44, R39, R44 ;  /* 0x0000002c272c7221 */ /* 0x000fc80000010000 */
[----:B------:R-:W-:Y:S01]  /*1ed0*/  @P1 FADD.FTZ R37, R29, R44 ;  /* 0x0000002c1d251221 */ /* 0x000fe20000010000 */
[----:B------:R-:W-:Y:S01]  /*1ee0*/  @!P1 MOV R37, R44 ;  /* 0x0000002c00259202 */ /* 0x000fe20000000f00 */
[----:B------:R-:W-:Y:S06]  /*1ef0*/  BRA `(.L_x_2595) ;  /* 0x0000000000107947 */ /* 0x000fec0003800000 */
.L_x_2589:
[----:B------:R-:W-:Y:S01]  /*1f00*/  @P1 FADD.FTZ R39, R29, R39 ;  /* 0x000000271d271221 */ /* 0x000fe20000010000 */
[----:B------:R-:W-:Y:S02]  /*1f10*/  IMAD.MOV.U32 R38, RZ, RZ, R37 ;  /* 0x000000ffff267224 */ /* 0x000fe400078e0025 */
[----:B------:R-:W-:Y:S02]  /*1f20*/  IMAD.MOV.U32 R40, RZ, RZ, R44 ;  /* 0x000000ffff287224 */ /* 0x000fe400078e002c */
[----:B------:R-:W-:-:S07]  /*1f30*/  MOV R37, R39 ;  /* 0x0000002700257202 */ /* 0x000fce0000000f00 */
.L_x_2595:
        /* <DEDUP_REMOVED lines=13> */
.L_x_2598:
        /* <DEDUP_REMOVED lines=13> */
.L_x_2600:
[----:B------:R-:W-:Y:S05]  /*20e0*/  BSYNC.RECONVERGENT B3 ;  /* 0x0000000000037941 */ /* 0x000fea0003800200 */
.L_x_2599:
        /* <DEDUP_REMOVED lines=43> */
.L_x_2597:
[----:B------:R-:W-:Y:S05]  /*23a0*/  BSYNC.RECONVERGENT B2 ;  /* 0x0000000000027941 */ /* 0x000fea0003800200 */
.L_x_2596:
[----:B------:R-:W-:-:S05]  /*23b0*/  I2FP.F32.U32 R39, R39 ;  /* 0x0000002700277245 */ /* 0x000fca0000201000 */
[----:B------:R-:W-:Y:S01]  /*23c0*/  FFMA.FTZ R40, R39, R68, 1.1641532182693481445e-10 ;  /* 0x2f00000027287423 */ /* 0x000fe20000010044 */
[----:B------:R-:W-:-:S04]  /*23d0*/  SHF.L.U32 R39, R41, 0x10, RZ ;  /* 0x0000001029277819 */ /* 0x000fc800000006ff */
[----:B------:R-:W-:Y:S01]  /*23e0*/  FSETP.GTU.FTZ.AND P2, PT, R40, R67, PT ;  /* 0x000000432800720b */ /* 0x000fe20003f5c000 */
[----:B------:R-:W-:Y:S01]  /*23f0*/  FMUL.FTZ R40, R39, R66 ;  /* 0x0000004227287220 */ /* 0x000fe20000410000 */
        /* <DEDUP_REMOVED lines=20> */
.L_x_2604:
        /* <DEDUP_REMOVED lines=13> */
.L_x_2606:
[----:B------:R-:W-:Y:S05]  /*2610*/  BSYNC.RECONVERGENT B3 ;  /* 0x0000000000037941 */ /* 0x000fea0003800200 */
.L_x_2605:
        /* <DEDUP_REMOVED lines=43> */
.L_x_2603:
[----:B------:R-:W-:Y:S05]  /*28d0*/  BSYNC.RECONVERGENT B2 ;  /* 0x0000000000027941 */ /* 0x000fea0003800200 */
.L_x_2602:
        /* <DEDUP_REMOVED lines=11> */
.L_x_2601:
[----:B------:R-:W-:Y:S01]  /*2990*/  @P1 FADD.FTZ R40, R30, R40 ;  /* 0x000000281e281221 */ /* 0x000fe20000010000 */
[----:B------:R-:W-:Y:S01]  /*29a0*/  IMAD.MOV.U32 R41, RZ, RZ, R38 ;  /* 0x000000ffff297224 */ /* 0x000fe200078e0026 */
[----:B------:R-:W-:Y:S02]  /*29b0*/  MOV R45, R44 ;  /* 0x0000002c002d7202 */ /* 0x000fe40000000f00 */
[----:B------:R-:W-:-:S07]  /*29c0*/  IMAD.MOV.U32 R38, RZ, RZ, R40 ;  /* 0x000000ffff267224 */ /* 0x000fce00078e0028 */
.L_x_2607:
        /* <DEDUP_REMOVED lines=13> */
.L_x_2610:
        /* <DEDUP_REMOVED lines=13> */
.L_x_2612:
[----:B------:R-:W-:Y:S05]  /*2b70*/  BSYNC.RECONVERGENT B3 ;  /* 0x0000000000037941 */ /* 0x000fea0003800200 */
.L_x_2611:
        /* <DEDUP_REMOVED lines=40> */
[----:B------:R-:W-:Y:S01]  /*2e00*/  LOP3.LUT R7, R50, UR30, R47, 0x96, !PT ;  /* 0x0000001e32077c12 */ /* 0x000fe2000f8e962f */
[----:B------:R-:W-:Y:S01]  /*2e10*/  IMAD.MOV.U32 R41, RZ, RZ, R44 ;  /* 0x000000ffff297224 */ /* 0x000fe200078e002c */
[----:B------:R-:W-:-:S07]  /*2e20*/  LOP3.LUT R6, R6, UR31, R45, 0x96, !PT ;  /* 0x0000001f06067c12 */ /* 0x000fce000f8e962d */
.L_x_2609:
[----:B------:R-:W-:Y:S05]  /*2e30*/  BSYNC.RECONVERGENT B2 ;  /* 0x0000000000027941 */ /* 0x000fea0003800200 */
.L_x_2608:
        /* <DEDUP_REMOVED lines=24> */
.L_x_2616:
        /* <DEDUP_REMOVED lines=13> */
.L_x_2618:
[----:B------:R-:W-:Y:S05]  /*3090*/  BSYNC.RECONVERGENT B3 ;  /* 0x0000000000037941 */ /* 0x000fea0003800200 */
.L_x_2617:
        /* <DEDUP_REMOVED lines=43> */
.L_x_2615:
[----:B------:R-:W-:Y:S05]  /*3350*/  BSYNC.RECONVERGENT B2 ;  /* 0x0000000000027941 */ /* 0x000fea0003800200 */
.L_x_2614:
        /* <DEDUP_REMOVED lines=12> */
.L_x_2613:
[----:B------:R-:W-:Y:S01]  /*3420*/  @P1 FADD.FTZ R39, R31, R39 ;  /* 0x000000271f271221 */ /* 0x000fe20000010000 */
[----:B------:R-:W-:Y:S01]  /*3430*/  IMAD.MOV.U32 R40, RZ, RZ, R41 ;  /* 0x000000ffff287224 */ /* 0x000fe200078e0029 */
[----:B------:R-:W-:-:S07]  /*3440*/  MOV R45, R46 ;  /* 0x0000002e002d7202 */ /* 0x000fce0000000f00 */
.L_x_2619:
        /* <DEDUP_REMOVED lines=13> */
.L_x_2622:
        /* <DEDUP_REMOVED lines=13> */
.L_x_2624:
[----:B------:R-:W-:Y:S05]  /*35f0*/  BSYNC.RECONVERGENT B3 ;  /* 0x0000000000037941 */ /* 0x000fea0003800200 */
.L_x_2623:
        /* <DEDUP_REMOVED lines=43> */
.L_x_2621:
[----:B------:R-:W-:Y:S05]  /*38b0*/  BSYNC.RECONVERGENT B2 ;  /* 0x0000000000027941 */ /* 0x000fea0003800200 */
.L_x_2620:
[----:B------:R-:W-:-:S05]  /*38c0*/  I2FP.F32.U32 R41, R41 ;  /* 0x0000002900297245 */ /* 0x000fca0000201000 */
[----:B------:R-:W-:Y:S01]  /*38d0*/  FFMA.FTZ R48, R41, R68, 1.1641532182693481445e-10 ;  /* 0x2f00000029307423 */ /* 0x000fe20000010044 */
[C---:B------:R-:W-:Y:S02]  /*38e0*/  SHF.L.U32 R41, R42.reuse, 0x10, RZ ;  /* 0x000000102a297819 */ /* 0x040fe400000006ff */
[----:B------:R-:W-:Y:S02]  /*38f0*/  PRMT R42, R42, 0x7632, R42 ;  /* 0x000076322a2a7816 */ /* 0x000fe4000000002a */
        /* <DEDUP_REMOVED lines=20> */
.L_x_2628:
        /* <DEDUP_REMOVED lines=13> */
.L_x_2630:
[----:B------:R-:W-:Y:S05]  /*3b10*/  BSYNC.RECONVERGENT B3 ;  /* 0x0000000000037941 */ /* 0x000fea0003800200 */
.L_x_2629:
        /* <DEDUP_REMOVED lines=43> */
.L_x_2627:
[----:B------:R-:W-:Y:S05]  /*3dd0*/  BSYNC.RECONVERGENT B2 ;  /* 0x0000000000027941 */ /* 0x000fea0003800200 */
.L_x_2626:
        /* <DEDUP_REMOVED lines=11> */
.L_x_2625:
[----:B------:R-:W-:Y:S01]  /*3e90*/  @P1 FADD.FTZ R45, R32, R45 ;  /* 0x0000002d202d1221 */ /* 0x000fe20000010000 */
[----:B------:R-:W-:Y:S01]  /*3ea0*/  IMAD.MOV.U32 R41, RZ, RZ, R40 ;  /* 0x000000ffff297224 */ /* 0x000fe200078e0028 */
[----:B------:R-:W-:Y:S02]  /*3eb0*/  MOV R47, R46 ;  /* 0x0000002e002f7202 */ /* 0x000fe40000000f00 */
[----:B------:R-:W-:-:S07]  /*3ec0*/  IMAD.MOV.U32 R40, RZ, RZ, R45 ;  /* 0x000000ffff287224 */ /* 0x000fce00078e002d */
.L_x_2631:
        /* <DEDUP_REMOVED lines=13> */
.L_x_2634:
        /* <DEDUP_REMOVED lines=13> */
.L_x_2636:
[----:B------:R-:W-:Y:S05]  /*4070*/  BSYNC.RECONVERGENT B3 ;  /* 0x0000000000037941 */ /* 0x000fea0003800200 */
.L_x_2635:
[----:B------:R-:W-:Y:S01]  /*4080*/  LOP3.LUT R50, R49, UR7, R7, 0x96, !PT ;  /* 0x0000000731327c12 */ /* 0x000fe2000f8e9607 */
[----:B------:R-:W-:-:S04]  /*4090*/  IMAD.WIDE.U32 R46, R2, -0x326172a9, RZ ;  /* 0xcd9e8d57022e7825 */ /* 0x000fc800078e00ff */
[----:B------:R-:W-:Y:S01]  /*40a0*/  HFMA2 R45, -RZ, RZ, 0, 0 ;  /* 0x00000000ff2d7431 */ /* 0x000fe200000001ff */
[----:B------:R-:W-:Y:S01]  /*40b0*/  MOV R48, R41 ;  /* 0x0000002900307202 */ /* 0x000fe20000000f00 */
        /* <DEDUP_REMOVED lines=38> */
[----:B------:R-:W-:-:S07]  /*4320*/  IMAD.MOV.U32 R41, RZ, RZ, R46 ;  /* 0x000000ffff297224 */ /* 0x000fce00078e002e */
.L_x_2633:
[----:B------:R-:W-:Y:S05]  /*4330*/  BSYNC.RECONVERGENT B2 ;  /* 0x0000000000027941 */ /* 0x000fea0003800200 */
.L_x_2632:
        /* <DEDUP_REMOVED lines=23> */
.L_x_2640:
        /* <DEDUP_REMOVED lines=13> */
.L_x_2642:
[----:B------:R-:W-:Y:S05]  /*4580*/  BSYNC.RECONVERGENT B3 ;  /* 0x0000000000037941 */ /* 0x000fea0003800200 */
.L_x_2641:
        /* <DEDUP_REMOVED lines=43> */
.L_x_2639:
[----:B------:R-:W-:Y:S05]  /*4840*/  BSYNC.RECONVERGENT B2 ;  /* 0x0000000000027941 */ /* 0x000fea0003800200 */
.L_x_2638:
        /* <DEDUP_REMOVED lines=12> */
.L_x_2637:
[----:B------:R-:W-:Y:S01]  /*4910*/  @P1 FADD.FTZ R42, R33, R42 ;  /* 0x0000002a212a1221 */ /* 0x000fe20000010000 */
[----:B------:R-:W-:Y:S01]  /*4920*/  MOV R48, R41 ;  /* 0x0000002900307202 */ /* 0x000fe20000000f00 */
[----:B------:R-:W-:-:S03]  /*4930*/  IMAD.MOV.U32 R46, RZ, RZ, R45 ;  /* 0x000000ffff2e7224 */ /* 0x000fc600078e002d */
[----:B------:R-:W-:-:S07]  /*4940*/  MOV R41, R42 ;  /* 0x0000002a00297202 */ /* 0x000fce0000000f00 */
.L_x_2643:
        /* <DEDUP_REMOVED lines=13> */
.L_x_2646:
        /* <DEDUP_REMOVED lines=13> */
.L_x_2648:
[----:B------:R-:W-:Y:S05]  /*4af0*/  BSYNC.RECONVERGENT B3 ;  /* 0x0000000000037941 */ /* 0x000fea0003800200 */
.L_x_2647:
[----:B------:R-:W-:Y:S01]  /*4b00*/  LOP3.LUT R50, R49, UR7, R7, 0x96, !PT ;  /* 0x0000000731327c12 */ /* 0x000fe2000f8e9607 */
[----:B------:R-:W-:-:S04]  /*4b10*/  IMAD.WIDE.U32 R46, R2, -0x326172a9, RZ ;  /* 0xcd9e8d57022e7825 */ /* 0x000fc800078e00ff */
[----:B------:R-:W-:Y:S01]  /*4b20*/  IMAD.WIDE.U32 R50, R50, -0x326172a9, RZ ;  /* 0xcd9e8d5732327825 */ /* 0x000fe200078e00ff */
[----:B------:R-:W-:-:S03]  /*4b30*/  LOP3.LUT R47, R5, UR6, R47, 0x96, !PT ;  /* 0x00000006052f7c12 */ /* 0x000fc6000f8e962f */
[----:B------:R-:W-:Y:S01]  /*4b40*/  IMAD.MOV.U32 R45, RZ, RZ, R48 ;  /* 0x000000ffff2d7224 */ /* 0x000fe200078e0030 */
[----:B------:R-:W-:Y:S01]  /*4b50*/  LOP3.LUT R7, R46, UR14, R51, 0x96, !PT ;  /* 0x0000000e2e077c12 */ /* 0x000fe2000f8e9633 */
[----:B------:R-:W-:-:S04]  /*4b60*/  IMAD.WIDE.U32 R46, R47, -0x2daee0ad, RZ ;  /* 0xd2511f532f2e7825 */ /* 0x000fc800078e00ff */
        /* <DEDUP_REMOVED lines=34> */
[----:B------:R-:W-:Y:S02]  /*4d90*/  LOP3.LUT R6, R6, UR31, R47, 0x96, !PT ;  /* 0x0000001f06067c12 */ /* 0x000fe4000f8e962f */
[----:B------:R-:W-:-:S07]  /*4da0*/  MOV R48, R46 ;  /* 0x0000002e00307202 */ /* 0x000fce0000000f00 */
.L_x_2645:
[----:B------:R-:W-:Y:S05]  /*4db0*/  BSYNC.RECONVERGENT B2 ;  /* 0x0000000000027941 */ /* 0x000fea0003800200 */
.L_x_2644:
[----:B------:R-:W-:Y:S02]  /*4dc0*/  I2FP.F32.U32 R45, R45 ;  /* 0x0000002d002d7245 */ /* 0x000fe40000201000 */
[----:B------:R-:W-:-:S03]  /*4dd0*/  SHF.L.U32 R47, R43, 0x10, RZ ;  /* 0x000000102b2f7819 */ /* 0x000fc600000006ff */
[----:B------:R-:W-:Y:S01]  /*4de0*/  FFMA.FTZ R46, R45, R68, 1.1641532182693481445e-10 ;  /* 0x2f0000002d2e7423 */ /* 0x000fe20000010044 */
[----:B------:R-:W-:Y:S01]  /*4df0*/  PRMT R45, R43, 0x7632, R45 ;  /* 0x000076322b2d7816 */ /* 0x000fe2000000002d */
        /* <DEDUP_REMOVED lines=20> */
.L_x_2652:
        /* <DEDUP_REMOVED lines=13> */
.L_x_2654:
[----:B------:R-:W-:Y:S05]  /*5010*/  BSYNC.RECONVERGENT B3 ;  /* 0x0000000000037941 */ /* 0x000fea0003800200 */
.L_x_2653:
        /* <DEDUP_REMOVED lines=39> */
[----:B------:R-:W-:Y:S02]  /*5290*/  HFMA2 R46, -RZ, RZ, 0, 0 ;  /* 0x00000000ff2e7431 */ /* 0x000fe400000001ff */
[----:B------:R-:W-:Y:S01]  /*52a0*/  IMAD.MOV.U32 R47, RZ, RZ, R48 ;  /* 0x000000ffff2f7224 */ /* 0x000fe200078e0030 */
[----:B------:R-:W-:Y:S02]  /*52b0*/  LOP3.LUT R6, R6, UR31, R43, 0x96, !PT ;  /* 0x0000001f06067c12 */ /* 0x000fe4000f8e962b */
[----:B------:R-:W-:-:S07]  /*52c0*/  MOV R43, R42 ;  /* 0x0000002a002b7202 */ /* 0x000fce0000000f00 */
.L_x_2651:
[----:B------:R-:W-:Y:S05]  /*52d0*/  BSYNC.RECONVERGENT B2 ;  /* 0x0000000000027941 */ /* 0x000fea0003800200 */
.L_x_2650:
        /* <DEDUP_REMOVED lines=11> */
.L_x_2649:
[----:B------:R-:W-:Y:S01]  /*5390*/  @P1 FADD.FTZ R50, R34, R50 ;  /* 0x0000003222321221 */ /* 0x000fe20000010000 */
[----:B------:R-:W-:Y:S01]  /*53a0*/  MOV R46, R42 ;  /* 0x0000002a002e7202 */ /* 0x000fe20000000f00 */
[----:B------:R-:W-:Y:S02]  /*53b0*/  IMAD.MOV.U32 R43, RZ, RZ, R48 ;  /* 0x000000ffff2b7224 */ /* 0x000fe400078e0030 */
[----:B------:R-:W-:-:S07]  /*53c0*/  IMAD.MOV.U32 R42, RZ, RZ, R50 ;  /* 0x000000ffff2a7224 */ /* 0x000fce00078e0032 */
.L_x_2655:
        /* <DEDUP_REMOVED lines=13> */
.L_x_2658:
        /* <DEDUP_REMOVED lines=13> */
.L_x_2660:
[----:B------:R-:W-:Y:S05]  /*5570*/  BSYNC.RECONVERGENT B3 ;  /* 0x0000000000037941 */ /* 0x000fea0003800200 */
.L_x_2659:
        /* <DEDUP_REMOVED lines=38> */
[----:B------:R-:W-:Y:S01]  /*57e0*/  IMAD.WIDE.U32 R46, R48, -0x2daee0ad, RZ ;  /* 0xd2511f53302e7825 */ /* 0x000fe200078e00ff */
[----:B------:R-:W-:-:S03]  /*57f0*/  MOV R48, R43 ;  /* 0x0000002b00307202 */ /* 0x000fc60000000f00 */
[----:B------:R-:W-:Y:S01]  /*5800*/  IMAD.MOV.U32 R43, RZ, RZ, R46 ;  /* 0x000000ffff2b7224 */ /* 0x000fe200078e002e */
[----:B------:R-:W-:Y:S01]  /*5810*/  LOP3.LUT R6, R6, UR31, R47, 0x96, !PT ;  /* 0x0000001f06067c12 */ /* 0x000fe2000f8e962f */
[----:B------:R-:W-:-:S07]  /*5820*/  HFMA2 R47, -RZ, RZ, 0, 0 ;  /* 0x00000000ff2f7431 */ /* 0x000fce00000001ff */
.L_x_2657:
[----:B------:R-:W-:Y:S05]  /*5830*/  BSYNC.RECONVERGENT B2 ;  /* 0x0000000000027941 */ /* 0x000fea0003800200 */
.L_x_2656:
        /* <DEDUP_REMOVED lines=23> */
.L_x_2664:
        /* <DEDUP_REMOVED lines=15> */
.L_x_2666:
[----:B------:R-:W-:Y:S05]  /*5aa0*/  BSYNC.RECONVERGENT B3 ;  /* 0x0000000000037941 */ /* 0x000fea0003800200 */
.L_x_2665:
        /* <DEDUP_REMOVED lines=39> */
[----:B------:R-:W-:-:S03]  /*5d20*/  MOV R51, R50 ;  /* 0x0000003200337202 */ /* 0x000fc60000000f00 */
[----:B------:R-:W-:Y:S01]  /*5d30*/  IMAD.MOV.U32 R50, RZ, RZ, R46 ;  /* 0x000000ffff327224 */ /* 0x000fe200078e002e */
[----:B------:R-:W-:Y:S02]  /*5d40*/  LOP3.LUT R6, R6, UR31, R47, 0x96, !PT ;  /* 0x0000001f06067c12 */ /* 0x000fe4000f8e962f */
[----:B------:R-:W-:-:S07]  /*5d50*/  MOV R46, R43 ;  /* 0x0000002b002e7202 */ /* 0x000fce0000000f00 */
.L_x_2663:
[----:B------:R-:W-:Y:S05]  /*5d60*/  BSYNC.RECONVERGENT B2 ;  /* 0x0000000000027941 */ /* 0x000fea0003800200 */
.L_x_2662:
        /* <DEDUP_REMOVED lines=12> */
.L_x_2661:
[----:B------:R-:W-:Y:S01]  /*5e30*/  @P1 FADD.FTZ R45, R35, R45 ;  /* 0x0000002d232d1221 */ /* 0x000fe20000010000 */
[----:B------:R-:W-:Y:S01]  /*5e40*/  MOV R50, R43 ;  /* 0x0000002b00327202 */ /* 0x000fe20000000f00 */
[----:B------:R-:W-:-:S03]  /*5e50*/  IMAD.MOV.U32 R48, RZ, RZ, R47 ;  /* 0x000000ffff307224 */ /* 0x000fc600078e002f */
[----:B------:R-:W-:-:S07]  /*5e60*/  MOV R43, R45 ;  /* 0x0000002d002b7202 */ /* 0x000fce0000000f00 */
.L_x_2667:
[----:B------:R-:W-:Y:S01]  /*5e70*/  SEL R55, RZ, 0x10000, P4 ;  /* 0x00010000ff377807 */ /* 0x000fe20002000000 */
[----:B------:R-:W0:Y:S01]  /*5e80*/  LDC.64 R46, c[0x0][0x3b0] ;  /* 0x0000ec00ff2e7b82 */ /* 0x000e220000000a00 */
[----:B------:R-:W-:Y:S02]  /*5e90*/  ISETP.NE.AND P4, PT, R44, RZ, PT ;  /* 0x000000ff2c00720c */ /* 0x000fe40003f85270 */
[----:B------:R-:W-:Y:S02]  /*5ea0*/  ISETP.NE.AND P6, PT, R60, RZ, PT ;  /* 0x000000ff3c00720c */ /* 0x000fe40003fc5270 */
[----:B------:R-:W-:Y:S02]  /*5eb0*/  SEL R54, RZ, 0x1000000, P5 ;  /* 0x01000000ff367807 */ /* 0x000fe40002800000 */
[----:B------:R-:W-:Y:S01]  /*5ec0*/  SEL R60, RZ, 0x100, P3 ;  /* 0x00000100ff3c7807 */ /* 0x000fe20001800000 */
[----:B------:R-:W1:Y:S01]  /*5ed0*/  LDC.64 R44, c[0x0][0x3a8] ;  /* 0x0000ea00ff2c7b82 */ /* 0x000e620000000a00 */
[----:B------:R-:W-:-:S02]  /*5ee0*/  ISETP.NE.AND P5, PT, R59, RZ, PT ;  /* 0x000000ff3b00720c */ /* 0x000fc40003fa5270 */
[----:B------:R-:W-:Y:S02]  /*5ef0*/  LOP3.LUT R60, R60, R54, R55, 0xfe, !PT ;  /* 0x000000363c3c7212 */ /* 0x000fe400078efe37 */
[----:B------:R-:W-:Y:S02]  /*5f00*/  SEL R59, RZ, 0x1000000, P4 ;  /* 0x01000000ff3b7807 */ /* 0x000fe40002000000 */
[----:B------:R-:W-:Y:S02]  /*5f10*/  SEL R55, RZ, 0x10000, P5 ;  /* 0x00010000ff377807 */ /* 0x000fe40002800000 */
[----:B------:R-:W-:Y:S02]  /*5f20*/  SEL R54, RZ, 0x100, P6 ;  /* 0x00000100ff367807 */ /* 0x000fe40003000000 */
[----:B------:R-:W-:Y:S02]  /*5f30*/  ISETP.NE.AND P1, PT, R63, RZ, PT ;  /* 0x000000ff3f00720c */ /* 0x000fe40003f25270 */
[----:B------:R-:W-:-:S02]  /*5f40*/  LOP3.LUT R54, R54, R59, R55, 0xfe, !PT ;  /* 0x0000003b36367212 */ /* 0x000fc400078efe37 */
[----:B------:R-:W-:Y:S01]  /*5f50*/  SEL R55, RZ, 0x1, P2 ;  /* 0x00000001ff377807 */ /* 0x000fe20001000000 */
[----:B0-----:R-:W-:-:S04]  /*5f60*/  IMAD.WIDE.U32 R46, R52, 0x8, R46 ;  /* 0x00000008342e7825 */ /* 0x001fc800078e002e */
[----:B-1----:R-:W-:-:S05]  /*5f70*/  IMAD.WIDE.U32 R44, R52, 0x20, R44 ;  /* 0x00000020342c7825 */ /* 0x002fca00078e002c */
[----:B------:R-:W-:Y:S04]  /*5f80*/  STG.E.128 desc[UR8][R44.64], R36 ;  /* 0x000000242c007986 */ /* 0x000fe8000c101d08 */
[----:B------:R0:W-:Y:S02]  /*5f90*/  STG.E.128 desc[UR8][R44.64+0x10], R40 ;  /* 0x000010282c007986 */ /* 0x0001e4000c101d08 */
[----:B0-----:R-:W-:Y:S02]  /*5fa0*/  LOP3.LUT R45, R60, R55, RZ, 0xfc, !PT ;  /* 0x000000373c2d7212 */ /* 0x001fe400078efcff */
[----:B------:R-:W-:-:S04]  /*5fb0*/  SEL R55, RZ, 0x1, P1 ;  /* 0x00000001ff377807 */ /* 0x000fc80000800000 */
[----:B------:R-:W-:-:S05]  /*5fc0*/  LOP3.LUT R44, R54, R55, RZ, 0xfc, !PT ;  /* 0x00000037362c7212 */ /* 0x000fca00078efcff */
[----:B------:R0:W-:Y:S01]  /*5fd0*/  STG.E.64 desc[UR8][R46.64], R44 ;  /* 0x0000002c2e007986 */ /* 0x0001e2000c101b08 */
[----:B------:R-:W-:Y:S05]  /*5fe0*/  @!P0 BRA `(.L_x_2571) ;  /* 0x0000000000408947 */ /* 0x000fea0003800000 */
[----:B0-----:R-:W-:Y:S02]  /*5ff0*/  IMAD.U32 R44, R58, 0x10000, RZ ;  /* 0x000100003a2c7824 */ /* 0x001fe400078e00ff */
[----:B------:R-:W-:-:S03]  /*6000*/  IMAD.WIDE.U32 R54, R64, 0x100, RZ ;  /* 0x0000010040367825 */ /* 0x000fc600078e00ff */
[----:B------:R-:W-:Y:S02]  /*6010*/  LOP3.LUT R45, R44, 0xff0000, RZ, 0xc0, !PT ;  /* 0x00ff00002c2d7812 */ /* 0x000fe400078ec0ff */
[----:B------:R-:W-:Y:S02]  /*6020*/  SHF.L.U32 R44, R53, 0x8, RZ ;  /* 0x00000008352c7819 */ /* 0x000fe400000006ff */
[----:B------:R-:W-:-:S04]  /*6030*/  PRMT R45, R45, 0x4210, R56 ;  /* 0x000042102d2d7816 */ /* 0x000fc80000000038 */
[----:B------:R-:W-:Y:S01]  /*6040*/  LOP3.LUT R46, R45, 0xff00, R44, 0xf8, !PT ;  /* 0x0000ff002d2e7812 */ /* 0x000fe200078ef82c */
[----:B------:R-:W-:-:S03]  /*6050*/  IMAD.WIDE.U32 R44, R61, 0x1000000, RZ ;  /* 0x010000003d2c7825 */ /* 0x000fc600078e00ff */
[----:B------:R-:W-:Y:S01]  /*6060*/  LOP3.LUT R59, R46, 0xff, R57, 0xf8, !PT ;  /* 0x000000ff2e3b7812 */ /* 0x000fe200078ef839 */
[----:B------:R-:W-:-:S05]  /*6070*/  IMAD.WIDE.U32 R46, R62, 0x10000, RZ ;  /* 0x000100003e2e7825 */ /* 0x000fca00078e00ff */
[----:B------:R-:W-:Y:S02]  /*6080*/  LOP3.LUT R47, R47, R59, R45, 0xfe, !PT ;  /* 0x0000003b2f2f7212 */ /* 0x000fe400078efe2d */
[----:B------:R-:W-:Y:S02]  /*6090*/  LOP3.LUT R46, R54, R44, R46, 0xfe, !PT ;  /* 0x0000002c362e7212 */ /* 0x000fe400078efe2e */
[----:B------:R-:W0:Y:S01]  /*60a0*/  LDC.64 R44, c[0x0][0x3b8] ;  /* 0x0000ee00ff2c7b82 */ /* 0x000e220000000a00 */
[----:B------:R-:W-:Y:S02]  /*60b0*/  LOP3.LUT R55, R47, R55, RZ, 0xfc, !PT ;  /* 0x000000372f377212 */ /* 0x000fe400078efcff */
[----:B------:R-:W-:Y:S01]  /*60c0*/  LOP3.LUT R54, R46, 0xff, R65, 0xf8, !PT ;  /* 0x000000ff2e367812 */ /* 0x000fe200078ef841 */
[----:B0-----:R-:W-:-:S05]  /*60d0*/  IMAD.WIDE.U32 R44, R52, 0x8, R44 ;  /* 0x00000008342c7825 */ /* 0x001fca00078e002c */
[----:B------:R1:W-:Y:S02]  /*60e0*/  STG.E.64 desc[UR8][R44.64], R54 ;  /* 0x000000362c007986 */ /* 0x0003e4000c101b08 */
.L_x_2571:
[----:B------:R-:W-:Y:S05]  /*60f0*/  BSYNC.RECONVERGENT B0 ;  /* 0x0000000000007941 */ /* 0x000fea0003800200 */
.L_x_2570:
        /* <DEDUP_REMOVED lines=54> */
.L_x_2683:
[----:B-1----:R-:W-:Y:S01]  /*6460*/  FADD.FTZ R44, R67, R44 ;  /* 0x0000002c432c7221 */ /* 0x002fe20000010000 */
[----:B------:R-:W-:Y:S01]  /*6470*/  PLOP3.LUT P0, PT, PT, PT, UP0, 0x40, 0x4 ;  /* 0x000000000004781c */ /* 0x000fe20003f0e808 */
[----:B------:R-:W1:Y:S01]  /*6480*/  @!P2 LDC.64 R46, c[0x0][0x3c0] ;  /* 0x0000f000ff2eab82 */ /* 0x000e620000000a00 */
[----:B------:R-:W-:Y:S01]  /*6490*/  BSSY.RECONVERGENT B0, `(.L_x_2669) ;  /* 0x000002d000007945 */ /* 0x000fe20003800200 */
[----:B------:R-:W-:Y:S01]  /*64a0*/  FFMA.FTZ R54, R44, R45, UR5 ;  /* 0x000000052c367e23 */ /* 0x000fe2000801002d */
[----:B------:R-:W-:-:S05]  /*64b0*/  FMUL.FTZ R44, R59, R59 ;  /* 0x0000003b3b2c7220 */ /* 0x000fca0000410000 */
[----:B------:R-:W-:Y:S02]  /*64c0*/  FSEL R55, R44, RZ, !P0 ;  /* 0x000000ff2c377208 */ /* 0x000fe40004000000 */
[----:B------:R-:W2:Y:S03]  /*64d0*/  @!P2 LDC.64 R44, c[0x0][0x3c8] ;  /* 0x0000f200ff2cab82 */ /* 0x000ea60000000a00 */
        /* <DEDUP_REMOVED lines=9> */
[--C-:B------:R-:W-:Y:S01]  /*6570*/  FADD.FTZ R44, R36, -R59.reuse ;  /* 0x8000003b242c7221 */ /* 0x100fe20000010000 */
[--C-:B------:R-:W-:Y:S01]  /*6580*/  FADD.FTZ R47, R37, -R59.reuse ;  /* 0x8000003b252f7221 */ /* 0x100fe20000010000 */
[--C-:B------:R-:W-:Y:S01]  /*6590*/  FADD.FTZ R54, R40, -R59.reuse ;  /* 0x8000003b28367221 */ /* 0x100fe20000010000 */
[--C-:B------:R-:W-:Y:S01]  /*65a0*/  FADD.FTZ R66, R41, -R59.reuse ;  /* 0x8000003b29427221 */ /* 0x100fe20000010000 */
[--C-:B------:R-:W-:Y:S01]  /*65b0*/  FADD.FTZ R63, R38, -R59.reuse ;  /* 0x8000003b263f7221 */ /* 0x100fe20000010000 */
[----:B------:R-:W-:Y:S01]  /*65c0*/  FMUL.FTZ R45, R55, R44 ;  /* 0x0000002c372d7220 */ /* 0x000fe20000410000 */
        /* <DEDUP_REMOVED lines=9> */
[----:B------:R-:W-:Y:S01]  /*6660*/  FMUL.FTZ R68, R55, R68 ;  /* 0x0000004437447220 */ /* 0x000fe20000410000 */
        /* <DEDUP_REMOVED lines=8> */
[----:B------:R-:W1:Y:S01]  /*66f0*/  LDC.64 R54, c[0x0][0x428] ;  /* 0x00010a00ff367b82 */ /* 0x000e620000000a00 */
[----:B------:R-:W-:Y:S01]  /*6700*/  FFMA.FTZ R44, R13, R44, R21 ;  /* 0x0000002c0d2c7223 */ /* 0x000fe20000010015 */
[----:B------:R-:W-:-:S02]  /*6710*/  F2FP.BF16.F32.PACK_AB R47, R68, R47 ;  /* 0x0000002f442f723e */ /* 0x000fc400000010ff */
[----:B------:R-:W-:Y:S02]  /*6720*/  F2FP.BF16.F32.PACK_AB R45, R60, R45 ;  /* 0x0000002d3c2d723e */ /* 0x000fe400000010ff */
[----:B------:R-:W-:Y:S01]  /*6730*/  F2FP.BF16.F32.PACK_AB R44, R44, R63 ;  /* 0x0000003f2c2c723e */ /* 0x000fe200000010ff */
[----:B-1----:R-:W-:-:S05]  /*6740*/  IMAD.WIDE.U32 R54, R52, 0x10, R54 ;  /* 0x0000001034367825 */ /* 0x002fca00078e0036 */
[----:B------:R2:W-:Y:S02]  /*6750*/  STG.E.128 desc[UR8][R54.64], R44 ;  /* 0x0000002c36007986 */ /* 0x0005e4000c101d08 */
.L_x_2670:
[----:B------:R-:W-:Y:S05]  /*6760*/  BSYNC.RECONVERGENT B0 ;  /* 0x0000000000007941 */ /* 0x000fea0003800200 */
.L_x_2669:
[----:B-12---:R-:W1:Y:S02]  /*6770*/  LDC.64 R44, c[0x0][0x380] ;  /* 0x0000e000ff2c7b82 */ /* 0x006e640000000a00 */
[----:B-1----:R-:W-:-:S05]  /*6780*/  IMAD R3, R44, 0x4, R3 ;  /* 0x000000042c037824 */ /* 0x002fca00078e0203 */
[----:B------:R-:W-:-:S13]  /*6790*/  ISETP.GE.AND P0, PT, R3, R45, PT ;  /* 0x0000002d0300720c */ /* 0x000fda0003f06270 */
[----:B------:R-:W-:Y:S05]  /*67a0*/  @!P0 BRA `(.L_x_2671) ;  /* 0xffffffa000448947 */ /* 0x000fea000383ffff */
[----:B------:R-:W-:Y:S05]  /*67b0*/  BSYNC B1 ;  /* 0x0000000000017941 */ /* 0x000fea0003800000 */
.L_x_2569:
[----:B------:R-:W-:Y:S05]  /*67c0*/  EXIT ;  /* 0x000000000000794d */ /* 0x000fea0003800000 */
.L_x_2668:
[----:B------:R-:W-:Y:S01]  /*67d0*/  HFMA2 R54, -RZ, RZ, 0, 5.9604644775390625e-08 ;  /* 0x00000001ff367431 */ /* 0x000fe200000001ff */
[----:B------:R-:W-:Y:S01]  /*67e0*/  BSSY B0, `(.L_x_2672) ;  /* 0x0000006000007945 */ /* 0x000fe20003800000 */
[----:B------:R-:W-:Y:S01]  /*67f0*/  IMAD.MOV.U32 R47, RZ, RZ, 0x1f ;  /* 0x0000001fff2f7424 */ /* 0x000fe200078e00ff */
[----:B------:R-:W-:-:S07]  /*6800*/  MOV R46, 0xffffffff ;  /* 0xffffffff002e7802 */ /* 0x000fce0000000f00 */
[----:B------:R-:W-:Y:S05]  /*6810*/  WARPSYNC.COLLECTIVE R46, `(.L_x_2673) ;  /* 0x000000002e087348 */ /* 0x000fea0003c00000 */
[----:B------:R0:W1:Y:S02]  /*6820*/  SHFL.BFLY P3, R44, R55, R54, R47 ;  /* 0x0c000036372c7389 */ /* 0x000064000006002f */
[----:B01----:R-:W-:Y:S05]  /*6830*/  ENDCOLLECTIVE ;  /* 0x000000000000791b */ /* 0x003fea0003800000 */
.L_x_2673:
[----:B------:R-:W-:Y:S05]  /*6840*/  BSYNC B0 ;  /* 0x0000000000007941 */ /* 0x000fea0003800000 */
.L_x_2672:
[----:B------:R-:W-:Y:S01]  /*6850*/  FADD.FTZ R60, R55, R44 ;  /* 0x0000002c373c7221 */ /* 0x000fe20000010000 */
[----:B------:R-:W-:Y:S02]  /*6860*/  HFMA2 R54, -RZ, RZ, 0, 1.1920928955078125e-07 ;  /* 0x00000002ff367431 */ /* 0x000fe400000001ff */
[----:B------:R-:W-:Y:S01]  /*6870*/  IMAD.MOV.U32 R47, RZ, RZ, 0x1f ;  /* 0x0000001fff2f7424 */ /* 0x000fe200078e00ff */
[----:B------:R-:W-:Y:S01]  /*6880*/  MOV R46, 0xffffffff ;  /* 0xffffffff002e7802 */ /* 0x000fe20000000f00 */
[----:B------:R-:W-:Y:S01]  /*6890*/  IMAD.MOV.U32 R55, RZ, RZ, R60 ;  /* 0x000000ffff377224 */ /* 0x000fe200078e003c */
[----:B------:R-:W0:Y:S06]  /*68a0*/  LDC R45, c[0x0][0x400] ;  /* 0x00010000ff2d7b82 */ /* 0x000e2c0000000800 */
[----:B0-----:R-:W-:Y:S05]  /*68b0*/  WARPSYNC.COLLECTIVE R46, `(.L_x_2674) ;  /* 0x000000002e087348 */ /* 0x001fea0003c00000 */
[----:B------:R1:W2:Y:S02]  /*68c0*/  SHFL.BFLY P3, R44, R55, R54, R47 ;  /* 0x0c000036372c7389 */ /* 0x0002a4000006002f */
[----:B012---:R-:W-:Y:S05]  /*68d0*/  ENDCOLLECTIVE ;  /* 0x000000000000791b */ /* 0x007fea0003800000 */
.L_x_2674:
[----:B------:R-:W-:Y:S02]  /*68e0*/  HFMA2 R54, -RZ, RZ, 0, 2.384185791015625e-07 ;  /* 0x00000004ff367431 */ /* 0x000fe400000001ff */
[----:B------:R-:W-:-:S04]  /*68f0*/  FADD.FTZ R63, R60, R44 ;  /* 0x0000002c3c3f7221 */ /* 0x000fc80000010000 */
[----:B------:R-:W-:-:S07]  /*6900*/  IMAD.MOV.U32 R55, RZ, RZ, R63 ;  /* 0x000000ffff377224 */ /* 0x000fce00078e003f */
[----:B------:R-:W-:Y:S05]  /*6910*/  WARPSYNC.COLLECTIVE R46, `(.L_x_2675) ;  /* 0x000000002e087348 */ /* 0x000fea0003c00000 */
[----:B------:R0:W1:Y:S02]  /*6920*/  SHFL.BFLY P3, R44, R55, R54, R47 ;  /* 0x0c000036372c7389 */ /* 0x000064000006002f */
[----:B01----:R-:W-:Y:S05]  /*6930*/  ENDCOLLECTIVE ;  /* 0x000000000000791b */ /* 0x003fea0003800000 */
.L_x_2675:
[----:B------:R-:W-:Y:S01]  /*6940*/  MOV R54, 0x8 ;  /* 0x0000000800367802 */ /* 0x000fe20000000f00 */
[----:B------:R-:W-:-:S04]  /*6950*/  FADD.FTZ R66, R63, R44 ;  /* 0x0000002c3f427221 */ /* 0x000fc80000010000 */
[----:B------:R-:W-:-:S07]  /*6960*/  IMAD.MOV.U32 R55, RZ, RZ, R66 ;  /* 0x000000ffff377224 */ /* 0x000fce00078e0042 */
[----:B------:R-:W-:Y:S05]  /*6970*/  WARPSYNC.COLLECTIVE R46, `(.L_x_2676) ;  /* 0x000000002e087348 */ /* 0x000fea0003c00000 */
[----:B------:R0:W1:Y:S02]  /*6980*/  SHFL.BFLY P3, R44, R55, R54, R47 ;  /* 0x0c000036372c7389 */ /* 0x000064000006002f */
[----:B01----:R-:W-:Y:S05]  /*6990*/  ENDCOLLECTIVE ;  /* 0x000000000000791b */ /* 0x003fea0003800000 */
.L_x_2676:
[----:B------:R-:W-:Y:S02]  /*69a0*/  HFMA2 R54, -RZ, RZ, 0, 9.5367431640625e-07 ;  /* 0x00000010ff367431 */ /* 0x000fe400000001ff */
[----:B------:R-:W-:-:S04]  /*69b0*/  FADD.FTZ R67, R66, R44 ;  /* 0x0000002c42437221 */ /* 0x000fc80000010000 */
[----:B------:R-:W-:-:S07]  /*69c0*/  IMAD.MOV.U32 R55, RZ, RZ, R67 ;  /* 0x000000ffff377224 */ /* 0x000fce00078e0043 */
[----:B------:R-:W-:Y:S05]  /*69d0*/  WARPSYNC.COLLECTIVE R46, `(.L_x_2677) ;  /* 0x000000002e087348 */ /* 0x000fea0003c00000 */
[----:B------:R0:W1:Y:S02]  /*69e0*/  SHFL.BFLY P3, R44, R55, R54, R47 ;  /* 0x0c000036372c7389 */ /* 0x000064000006002f */
[----:B01----:R-:W-:Y:S05]  /*69f0*/  ENDCOLLECTIVE ;  /* 0x000000000000791b */ /* 0x003fea0003800000 */
.L_x_2677:
[----:B------:R-:W-:Y:S02]  /*6a00*/  IMAD.MOV.U32 R54, RZ, RZ, 0x1 ;  /* 0x00000001ff367424 */ /* 0x000fe400078e00ff */
        /* <DEDUP_REMOVED lines=20> */
[----:B------:R-:W-:-:S07]  /*6b50*/  FSEL R55, R44, RZ, !P0 ;  /* 0x000000ff2c377208 */ /* 0x000fce0004000000 */
[----:B------:R-:W-:Y:S05]  /*6b60*/  WARPSYNC.COLLECTIVE R46, `(.L_x_2678) ;  /* 0x000000002e087348 */ /* 0x000fea0003c00000 */
[----:B------:R0:W1:Y:S02]  /*6b70*/  SHFL.BFLY P3, R44, R55, R54, R47 ;  /* 0x0c000036372c7389 */ /* 0x000064000006002f */
[----:B01----:R-:W-:Y:S05]  /*6b80*/  ENDCOLLECTIVE ;  /* 0x000000000000791b */ /* 0x003fea0003800000 */
.L_x_2678:
[----:B------:R-:W-:Y:S02]  /*6b90*/  HFMA2 R54, -RZ, RZ, 0, 1.1920928955078125e-07 ;  /* 0x00000002ff367431 */ /* 0x000fe400000001ff */
[----:B------:R-:W-:-:S04]  /*6ba0*/  FADD.FTZ R60, R55, R44 ;  /* 0x0000002c373c7221 */ /* 0x000fc80000010000 */
[----:B------:R-:W-:-:S07]  /*6bb0*/  IMAD.MOV.U32 R55, RZ, RZ, R60 ;  /* 0x000000ffff377224 */ /* 0x000fce00078e003c */
[----:B------:R-:W-:Y:S05]  /*6bc0*/  WARPSYNC.COLLECTIVE R46, `(.L_x_2679) ;  /* 0x000000002e087348 */ /* 0x000fea0003c00000 */
[----:B------:R0:W1:Y:S02]  /*6bd0*/  SHFL.BFLY P3, R44, R55, R54, R47 ;  /* 0x0c000036372c7389 */ /* 0x000064000006002f */
[----:B01----:R-:W-:Y:S05]  /*6be0*/  ENDCOLLECTIVE ;  /* 0x000000000000791b */ /* 0x003fea0003800000 */
.L_x_2679:
[----:B------:R-:W-:Y:S01]  /*6bf0*/  MOV R54, 0x4 ;  /* 0x0000000400367802 */ /* 0x000fe20000000f00 */
[----:B------:R-:W-:-:S04]  /*6c00*/  FADD.FTZ R63, R60, R44 ;  /* 0x0000002c3c3f7221 */ /* 0x000fc80000010000 */
[----:B------:R-:W-:-:S07]  /*6c10*/  IMAD.MOV.U32 R55, RZ, RZ, R63 ;  /* 0x000000ffff377224 */ /* 0x000fce00078e003f */
[----:B------:R-:W-:Y:S05]  /*6c20*/  WARPSYNC.COLLECTIVE R46, `(.L_x_2680) ;  /* 0x000000002e087348 */ /* 0x000fea0003c00000 */
[----:B------:R0:W1:Y:S02]  /*6c30*/  SHFL.BFLY P3, R44, R55, R54, R47 ;  /* 0x0c000036372c7389 */ /* 0x000064000006002f */
[----:B01----:R-:W-:Y:S05]  /*6c40*/  ENDCOLLECTIVE ;  /* 0x000000000000791b */ /* 0x003fea0003800000 */
.L_x_2680:
[----:B------:R-:W-:Y:S02]  /*6c50*/  HFMA2 R54, -RZ, RZ, 0, 4.76837158203125e-07 ;  /* 0x00000008ff367431 */ /* 0x000fe400000001ff */
[----:B------:R-:W-:-:S04]  /*6c60*/  FADD.FTZ R66, R63, R44 ;  /* 0x0000002c3f427221 */ /* 0x000fc80000010000 */
[----:B------:R-:W-:-:S07]  /*6c70*/  IMAD.MOV.U32 R55, RZ, RZ, R66 ;  /* 0x000000ffff377224 */ /* 0x000fce00078e0042 */
[----:B------:R-:W-:Y:S05]  /*6c80*/  WARPSYNC.COLLECTIVE R46, `(.L_x_2681) ;  /* 0x000000002e087348 */ /* 0x000fea0003c00000 */
[----:B------:R0:W1:Y:S02]  /*6c90*/  SHFL.BFLY P3, R44, R55, R54, R47 ;  /* 0x0c000036372c7389 */ /* 0x000064000006002f */
[----:B01----:R-:W-:Y:S05]  /*6ca0*/  ENDCOLLECTIVE ;  /* 0x000000000000791b */ /* 0x003fea0003800000 */
.L_x_2681:
[----:B------:R-:W-:Y:S01]  /*6cb0*/  MOV R54, 0x10 ;  /* 0x0000001000367802 */ /* 0x000fe20000000f00 */
[----:B------:R-:W-:-:S04]  /*6cc0*/  FADD.FTZ R67, R66, R44 ;  /* 0x0000002c42437221 */ /* 0x000fc80000010000 */
[----:B------:R-:W-:-:S07]  /*6cd0*/  IMAD.MOV.U32 R55, RZ, RZ, R67 ;  /* 0x000000ffff377224 */ /* 0x000fce00078e0043 */
[----:B------:R-:W-:Y:S05]  /*6ce0*/  WARPSYNC.COLLECTIVE R46, `(.L_x_2682) ;  /* 0x000000002e087348 */ /* 0x000fea0003c00000 */
[----:B------:R0:W1:Y:S02]  /*6cf0*/  SHFL.BFLY P3, R44, R55, R54, R47 ;  /* 0x0c000036372c7389 */ /* 0x000064000006002f */
[----:B01----:R-:W-:Y:S05]  /*6d00*/  ENDCOLLECTIVE ;  /* 0x000000000000791b */ /* 0x003fea0003800000 */
.L_x_2682:
[----:B------:R-:W-:Y:S05]  /*6d10*/  BRA `(.L_x_2683) ;  /* 0xfffffff400d07947 */ /* 0x000fea000383ffff */
.L_x_2684:
        /* <DEDUP_REMOVED lines=14> */
.L_x_5953:


//--------------------- .text._ZN10layer_norm31ln_parallel_residual_fwd_kernelINS_13Kernel_traitsIf13__nv_bfloat16fS2_fjLj256ELj1ELj4ELj1ELj16ENS_18Kernel_traits_baseILj256EfS2_fS2_fjLj128EEEEELb1ELb1ELb1EEEvNS_9FwdParamsE --------------------------
	.section	.text._ZN10layer_norm31ln_parallel_residual_fwd_kernelINS_13Kernel_traitsIf13__nv_bfloat16fS2_fjLj256ELj1ELj4ELj1ELj16ENS_18Kernel_traits_baseILj256EfS2_fS2_fjLj128EEEEELb1ELb1ELb1EEEvNS_9FwdParamsE,"ax",@progbits
	.align	128
        .global         _ZN10layer_norm31ln_parallel_residual_fwd_kernelINS_13Kernel_traitsIf13__nv_bfloat16fS2_fjLj256ELj1ELj4ELj1ELj16ENS_18Kernel_traits_baseILj256EfS2_fS2_fjLj128EEEEELb1ELb1ELb1EEEvNS_9FwdParamsE
        .type           _ZN10layer_norm31ln_parallel_residual_fwd_kernelINS_13Kernel_traitsIf13__nv_bfloat16fS2_fjLj256ELj1ELj4ELj1ELj16ENS_18Kernel_traits_baseILj256EfS2_fS2_fjLj128EEEEELb1ELb1ELb1EEEvNS_9FwdParamsE,@function
        .size           _ZN10layer_norm31ln_parallel_residual_fwd_kernelINS_13Kernel_traitsIf13__nv_bfloat16fS2_fjLj256ELj1ELj4ELj1ELj16ENS_18Kernel_traits_baseILj256EfS2_fS2_fjLj128EEEEELb1ELb1ELb1EEEvNS_9FwdParamsE,(.L_x_5954 - _ZN10layer_norm31ln_parallel_residual_fwd_kernelINS_13Kernel_traitsIf13__nv_bfloat16fS2_fjLj256ELj1ELj4ELj1ELj16ENS_18Kernel_traits_baseILj256EfS2_fS2_fjLj128EEEEELb1ELb1ELb1EEEvNS_9FwdParamsE)
        .other          _ZN10layer_norm31ln_parallel_residual_fwd_kernelINS_13Kernel_traitsIf13__nv_bfloat16fS2_fjLj256ELj1ELj4ELj1ELj16ENS_18Kernel_traits_baseILj256EfS2_fS2_fjLj128EEEEELb1ELb1ELb1EEEvNS_9FwdParamsE,@"STO_CUDA_ENTRY STV_DEFAULT"
_ZN10layer_norm31ln_parallel_residual_fwd_kernelINS_13Kernel_traitsIf13__nv_bfloat16fS2_fjLj256ELj1ELj4ELj1ELj16ENS_18Kernel_traits_baseILj256EfS2_fS2_fjLj128EEEEELb1ELb1ELb1EEEvNS_9FwdParamsE:
.text._ZN10layer_norm31ln_parallel_residual_fwd_kernelINS_13Kernel_traitsIf13__nv_bfloat16fS2_fjLj256ELj1ELj4ELj1ELj16ENS_18Kernel_traits_baseILj256EfS2_fS2_fjLj128EEEEELb1ELb1ELb1EEEvNS_9FwdParamsE:
[----:B------:R-:W-:Y:S01]  /*0000*/  LDC R1, c[0x0][0x37c] ;  /* 0x0000df00ff017b82 */ /* 0x000fe20000000800 */
[----:B------:R-:W0:Y:S01]  /*0010*/  LDCU.U8 UR4, c[0x0][0x464] ;  /* 0x00008c80ff0477ac */ /* 0x000e220008000000 */
[----:B------:R-:W1:Y:S01]  /*0020*/  S2R R10, SR_TID.X ;  /* 0x00000000000a7919 */ /* 0x000e620000002100 */
[----:B------:R-:W2:Y:S01]  /*0030*/  LDCU.64 UR6, c[0x0][0x450] ;  /* 0x00008a00ff0677ac */ /* 0x000ea20008000a00 */
[----:B------:R-:W3:Y:S04]  /*0040*/  LDCU.64 UR8, c[0x0][0x358] ;  /* 0x00006b00ff0877ac */ /* 0x000ee80008000a00 */
[----:B------:R-:W4:Y:S01]  /*0050*/  LDC R0, c[0x0][0x458] ;  /* 0x00011600ff007b82 */ /* 0x000f220000000800 */
[----:B------:R-:W4:Y:S01]  /*0060*/  LDCU UR10, c[0x0][0x384] ;  /* 0x00007080ff0a77ac */ /* 0x000f220008000800 */
[----:B0-----:R-:W-:Y:S01]  /*0070*/  ISETP.NE.AND P1, PT, RZ, UR4, PT ;  /* 0x00000004ff007c0c */ /* 0x001fe2000bf25270 */
[----:B------:R-:W0:Y:S01]  /*0080*/  LDCU.64 UR4, c[0x0][0x438] ;  /* 0x00008700ff0477ac */ /* 0x000e220008000a00 */
[----:B--2---:R-:W-:-:S02]  /*0090*/  IMAD.U32 R4, RZ, RZ, UR6 ;  /* 0x00000006ff047e24 */ /* 0x004fc4000f8e00ff */
[----:B------:R-:W-:Y:S01]  /*00a0*/  IMAD.U32 R5, RZ, RZ, UR7 ;  /* 0x00000007ff057e24 */ /* 0x000fe2000f8e00ff */
[----:B------:R-:W-:Y:S02]  /*00b0*/  CS2R R36, SRZ ;  /* 0x0000000000247805 */ /* 0x000fe4000001ff00 */
[----:B------:R-:W-:Y:S02]  /*00c0*/  CS2R R38, SRZ ;  /* 0x0000000000267805 */ /* 0x000fe4000001ff00 */
[----:B------:R-:W-:Y:S02]  /*00d0*/  CS2R R32, SRZ ;  /* 0x0000000000207805 */ /* 0x000fe4000001ff00 */
[----:B------:R-:W-:Y:S02]  /*00e0*/  CS2R R34, SRZ ;  /* 0x0000000000227805 */ /* 0x000fe4000001ff00 */
[----:B---3--:R-:W2:Y:S01]  /*00f0*/  @P1 LDG.E.64 R4, desc[UR8][R4.64] ;  /* 0x0000000804041981 */ /* 0x008ea2000c1e1b00 */
[----:B------:R-:W3:Y:S01]  /*0100*/  LDC R13, c[0x0][0x45c] ;  /* 0x00011700ff0d7b82 */ /* 0x000ee20000000800 */
[----:B-1----:R-:W-:-:S02]  /*0110*/  LOP3.LUT R12, R10, 0x1f, RZ, 0xc0, !PT ;  /* 0x0000001f0a0c7812 */ /* 0x002fc400078ec0ff */
[----:B----4-:R-:W-:Y:S02]  /*0120*/  @P1 MOV R2, R0 ;  /* 0x0000000000021202 */ /* 0x010fe40000000f00 */
[----:B0-----:R-:W-:-:S04]  /*0130*/  ISETP.NE.U32.AND P0, PT, RZ, UR4, PT ;  /* 0x00000004ff007c0c */ /* 0x001fc8000bf05070 */
[----:B------:R-:W-:-:S13]  /*0140*/  ISETP.NE.AND.EX P0, PT, RZ, UR5, PT, P0 ;  /* 0x00000005ff007c0c */ /* 0x000fda000bf05300 */
[----:B------:R-:W0:Y:S01]  /*0150*/  @P0 LDC.64 R8, c[0x0][0x438] ;  /* 0x00010e00ff080b82 */ /* 0x000e220000000a00 */
[----:B---3--:R-:W-:-:S05]  /*0160*/  @P1 IMAD.MOV.U32 R3, RZ, RZ, R13 ;  /* 0x000000ffff031224 */ /* 0x008fca00078e000d */
[----:B------:R1:W5:Y:S02]  /*0170*/  @P1 LDG.E.64 R6, desc[UR8][R2.64] ;  /* 0x0000000802061981 */ /* 0x000364000c1e1b00 */
[----:B------:R-:W3:Y:S08]  /*0180*/  S2UR UR5, SR_CTAID.X ;  /* 0x00000000000579c3 */ /* 0x000ef00000002500 */
[----:B------:R-:W4:Y:S01]  /*0190*/  LDC R11, c[0x0][0x360] ;  /* 0x0000d800ff0b7b82 */ /* 0x000f220000000800 */
[----:B-1----:R-:W-:Y:S01]  /*01a0*/  SHF.R.U32.HI R3, RZ, 0x5, R10 ;  /* 0x00000005ff037819 */ /* 0x002fe2000001160a */
[----:B0-----:R-:W-:-:S05]  /*01b0*/  @P0 IMAD.WIDE.U32 R8, R12, 0x20, R8 ;  /* 0x000000200c080825 */ /* 0x001fca00078e0008 */
[----:B------:R0:W5:Y:S01]  /*01c0*/  @P0 LDG.E.128 R36, desc[UR8][R8.64] ;  /* 0x0000000808240981 */ /* 0x000162000c1e1d00 */
[----:B---3--:R-:W-:-:S03]  /*01d0*/  USHF.L.U32 UR4, UR5, 0x2, URZ ;  /* 0x0000000205047899 */ /* 0x008fc600080006ff */
[----:B------:R0:W5:Y:S03]  /*01e0*/  @P0 LDG.E.128 R32, desc[UR8][R8.64+0x10] ;  /* 0x0000100808200981 */ /* 0x000166000c1e1d00 */
[----:B------:R-:W-:Y:S01]  /*01f0*/  LOP3.LUT R3, R3, UR4, RZ, 0xfc, !PT ;  /* 0x0000000403037c12 */ /* 0x000fe2000f8efcff */
[----:B----4-:R-:W-:-:S03]  /*0200*/  IMAD R2, R11, UR5, R10 ;  /* 0x000000050b027c24 */ /* 0x010fc6000f8e020a */
[----:B------:R-:W-:Y:S02]  /*0210*/  ISETP.GE.AND P2, PT, R3, UR10, PT ;  /* 0x0000000a03007c0c */ /* 0x000fe4000bf46270 */
[----:B--2---:R-:W-:Y:S02]  /*0220*/  @P1 R2UR UR6, R4 ;  /* 0x00000000040612ca */ /* 0x004fe400000e0000 */
[----:B------:R-:W-:-:S09]  /*0230*/  @P1 R2UR UR7, R5 ;  /* 0x00000000050712ca */ /* 0x000fd200000e0000 */
[----:B0-----:R-:W-:Y:S06]  /*0240*/  @P2 EXIT ;  /* 0x000000000000294d */ /* 0x001fec0003800000 */
[----:B------:R-:W0:Y:S08]  /*0250*/  @P1 LDC R5, c[0x0][0x460] ;  /* 0x00011800ff051b82 */ /* 0x000e300000000800 */
[----:B------:R-:W1:Y:S01]  /*0260*/  LDC.64 R8, c[0x0][0x3d0] ;  /* 0x0000f400ff087b82 */ /* 0x000e620000000a00 */
[----:B------:R-:W-:Y:S01]  /*0270*/  MOV R4, R2 ;  /* 0x0000000200047202 */ /* 0x000fe20000000f00 */
[----:B------:R-:W-:-:S02]  /*0280*/  UIADD3 UR14, UPT, UPT, UR7, -0x4498517b, URZ ;  /* 0xbb67ae85070e7890 */ /* 0x000fc4000fffe0ff */
[----:B------:R-:W-:Y:S02]  /*0290*/  UIADD3 UR13, UPT, UPT, UR6, -0x61c88647, URZ ;  /* 0x9e3779b9060d7890 */ /* 0x000fe4000fffe0ff */
[----:B------:R-:W-:Y:S02]  /*02a0*/  UIADD3 UR15, UPT, UPT, UR6, 0x3c6ef372, URZ ;  /* 0x3c6ef372060f7890 */ /* 0x000fe4000fffe0ff */
[----:B------:R-:W-:Y:S02]  /*02b0*/  UIADD3 UR16, UPT, UPT, UR7, 0x76cf5d0a, URZ ;  /* 0x76cf5d0a07107890 */ /* 0x000fe4000fffe0ff */
[----:B------:R-:W-:Y:S02]  /*02c0*/  UIADD3 UR18, UPT, UPT, UR7, 0x32370b8f, URZ ;  /* 0x32370b8f07127890 */ /* 0x000fe4000fffe0ff */
[----:B------:R-:W-:Y:S02]  /*02d0*/  UIADD3 UR17, UPT, UPT, UR6, -0x255992d5, URZ ;  /* 0xdaa66d2b06117890 */ /* 0x000fe4000fffe0ff */
[----:B------:R-:W-:Y:S01]  /*02e0*/  UIADD3 UR19, UPT, UPT, UR6, 0x78dde6e4, URZ ;  /* 0x78dde6e406137890 */ /* 0x000fe2000fffe0ff */
[----:B0----5:R-:W-:Y:S01]  /*02f0*/  @P1 IADD3 R0, P0, PT, R6, R5, RZ ;  /* 0x0000000506001210 */ /* 0x021fe20007f1e0ff */
[----:B------:R-:W-:-:S02]  /*0300*/  UIADD3 UR20, UPT, UPT, UR7, -0x126145ec, URZ ;  /* 0xed9eba1407147890 */ /* 0x000fc4000fffe0ff */
        /* <DEDUP_REMOVED lines=17> */
[C---:B------:R-:W-:Y:S01]  /*0420*/  IMAD.HI.U32 R10, R7.reuse, -0x2daee0ad, RZ ;  /* 0xd2511f53070a7827 */ /* 0x040fe200078e00ff */
[----:B------:R-:W-:Y:S01]  /*0430*/  UIADD3 UR25, UPT, UPT, UR6, 0x5384540f, URZ ;  /* 0x5384540f06197890 */ /* 0x000fe2000fffe0ff */
        /* <DEDUP_REMOVED lines=9> */
[----:B0-----:R-:W-:-:S02]  /*04d0*/  UISETP.NE.U32.AND UP0, UPT, UR4, URZ, UPT ;  /* 0x000000ff0400728c */ /* 0x001fc4000bf05070 */
        /* <DEDUP_REMOVED lines=12> */
[----:B------:R-:W-:Y:S01]  /*05a0*/  IMAD.HI.U32 R11, R2, -0x2daee0ad, RZ ;  /* 0xd2511f53020b7827 */ /* 0x000fe200078e00ff */
[----:B------:R-:W1:Y:S03]  /*05b0*/  LDCU UR5, c[0x0][0x388] ;  /* 0x00007100ff0577ac */ /* 0x000e660008000800 */
[C---:B------:R-:W-:Y:S01]  /*05c0*/  IMAD.HI.U32 R8, R7.reuse, -0x326172a9, RZ ;  /* 0xcd9e8d5707087827 */ /* 0x040fe200078e00ff */
[----:B------:R-:W-:Y:S01]  /*05d0*/  LOP3.LUT R11, R12, UR18, R11, 0x96, !PT ;  /* 0x000000120c0b7c12 */ /* 0x000fe2000f8e960b */
[----:B------:R-:W2:Y:S02]  /*05e0*/  LDCU UR12, c[0x0][0x448] ;  /* 0x00008900ff0c77ac */ /* 0x000ea40008000800 */
[----:B------:R-:W-:Y:S01]  /*05f0*/  IMAD R10, R7, -0x326172a9, RZ ;  /* 0xcd9e8d57070a7824 */ /* 0x000fe200078e02ff */
[----:B------:R-:W-:Y:S01]  /*0600*/  LOP3.LUT R8, R9, UR17, R8, 0x96, !PT ;  /* 0x0000001109087c12 */ /* 0x000fe2000f8e9608 */
[----:B------:R-:W-:Y:S01]  /*0610*/  IMAD.HI.U32 R7, R11, -0x326172a9, RZ ;  /* 0xcd9e8d570b077827 */ /* 0x000fe200078e00ff */
[----:B------:R-:W3:Y:S03]  /*0620*/  LDCU.64 UR32, c[0x0][0x398] ;  /* 0x00007300ff2077ac */ /* 0x000ee60008000a00 */
[----:B------:R-:W-:Y:S01]  /*0630*/  IMAD R9, R2, -0x2daee0ad, RZ ;  /* 0xd2511f5302097824 */ /* 0x000fe200078e02ff */
[----:B------:R-:W-:Y:S01]  /*0640*/  LOP3.LUT R7, R10, UR19, R7, 0x96, !PT ;  /* 0x000000130a077c12 */ /* 0x000fe2000f8e9607 */
[C---:B------:R-:W-:Y:S01]  /*0650*/  IMAD.HI.U32 R2, R8.reuse, -0x2daee0ad, RZ ;  /* 0xd2511f5308027827 */ /* 0x040fe200078e00ff */
[----:B------:R-:W4:Y:S03]  /*0660*/  LDCU.64 UR10, c[0x0][0x3a0] ;  /* 0x00007400ff0a77ac */ /* 0x000f260008000a00 */
[----:B------:R-:W-:Y:S01]  /*0670*/  IMAD R10, R8, -0x2daee0ad, RZ ;  /* 0xd2511f53080a7824 */ /* 0x000fe200078e02ff */
[----:B------:R-:W-:Y:S01]  /*0680*/  LOP3.LUT R2, R9, UR20, R2, 0x96, !PT ;  /* 0x0000001409027c12 */ /* 0x000fe2000f8e9602 */
[----:B------:R-:W-:Y:S01]  /*0690*/  IMAD.HI.U32 R9, R7, -0x2daee0ad, RZ ;  /* 0xd2511f5307097827 */ /* 0x000fe200078e00ff */
[----:B0-----:R-:W-:-:S03]  /*06a0*/  UISETP.NE.AND UP1, UPT, UR4, URZ, UPT ;  /* 0x000000ff0400728c */ /* 0x001fc6000bf25270 */
        /* <DEDUP_REMOVED lines=30> */
[----:B-1234-:R-:W-:-:S07]  /*0890*/  IMAD R0, R9, -0x326172a9, RZ ;  /* 0xcd9e8d5709007824 */ /* 0x01efce00078e02ff */
.L_x_2792:
[----:B------:R-:W0:Y:S01]  /*08a0*/  S2R R44, SR_TID.X ;  /* 0x00000000002c7919 */ /* 0x000e220000002100 */
        /* <DEDUP_REMOVED lines=12> */
[----:B-----5:R-:W5:Y:S02]  /*0970*/  LDG.E.128 R40, desc[UR8][R40.64] ;  /* 0x0000000828287981 */ /* 0x020f64000c1e1d00 */
[----:B---3--:R-:W-:Y:S02]  /*0980*/  @P1 IMAD.WIDE.U32 R10, R44, 0x20, R10 ;  /* 0x000000202c0a1825 */ /* 0x008fe400078e000a */
[----:B------:R0:W5:Y:S04]  /*0990*/  @P0 LDG.E.128 R20, desc[UR8][R8.64] ;  /* 0x0000000808140981 */ /* 0x000168000c1e1d00 */
        /* <DEDUP_REMOVED lines=15> */
.L_x_2688:
        /* <DEDUP_REMOVED lines=13> */
.L_x_2690:
[----:B------:R-:W-:Y:S05]  /*0b60*/  BSYNC.RECONVERGENT B2 ;  /* 0x0000000000027941 */ /* 0x000fea0003800200 */
.L_x_2689:
        /* <DEDUP_REMOVED lines=43> */
.L_x_2687:
[----:B------:R-:W-:Y:S05]  /*0e20*/  BSYNC.RECONVERGENT B1 ;  /* 0x0000000000017941 */ /* 0x000fea0003800200 */
.L_x_2686:
[----:B------:R-:W0:Y:S01]  /*0e30*/  LDC R69, c[0x0][0x408] ;  /* 0x00010200ff457b82 */ /* 0x000e220000000800 */
[----:B------:R-:W-:Y:S01]  /*0e40*/  I2FP.F32.U32 R8, R51 ;  /* 0x0000003300087245 */ /* 0x000fe20000201000 */
[----:B------:R-:W-:Y:S01]  /*0e50*/  IMAD.MOV.U32 R60, RZ, RZ, 0x2f800000 ;  /* 0x2f800000ff3c7424 */ /* 0x000fe200078e00ff */
[----:B------:R-:W-:Y:S03]  /*0e60*/  BSSY.RECONVERGENT B1, `(.L_x_2691) ;  /* 0x0000062000017945 */ /* 0x000fe60003800200 */
        /* <DEDUP_REMOVED lines=25> */
.L_x_2695:
        /* <DEDUP_REMOVED lines=13> */
.L_x_2697:
[----:B------:R-:W-:Y:S05]  /*10d0*/  BSYNC.RECONVERGENT B3 ;  /* 0x0000000000037941 */ /* 0x000fea0003800200 */
.L_x_2696:
        /* <DEDUP_REMOVED lines=43> */
.L_x_2694:
[----:B------:R-:W-:Y:S05]  /*1390*/  BSYNC.RECONVERGENT B2 ;  /* 0x0000000000027941 */ /* 0x000fea0003800200 */
.L_x_2693:
        /* <DEDUP_REMOVED lines=11> */
.L_x_2692:
[----:B------:R-:W-:Y:S01]  /*1450*/  @P1 FADD.FTZ R8, R16, R8 ;  /* 0x0000000810081221 */ /* 0x000fe20000010000 */
[----:B------:R-:W-:Y:S02]  /*1460*/  IMAD.MOV.U32 R9, RZ, RZ, R56 ;  /* 0x000000ffff097224 */ /* 0x000fe400078e0038 */
[----:B------:R-:W-:-:S07]  /*1470*/  IMAD.MOV.U32 R10, RZ, RZ, R50 ;  /* 0x000000ffff0a7224 */ /* 0x000fce00078e0032 */
.L_x_2698:
[----:B------:R-:W-:Y:S05]  /*1480*/  BSYNC.RECONVERGENT B1 ;  /* 0x0000000000017941 */ /* 0x000fea0003800200 */
.L_x_2691:
        /* <DEDUP_REMOVED lines=13> */
.L_x_2701:
        /* <DEDUP_REMOVED lines=13> */
.L_x_2703:
[----:B------:R-:W-:Y:S05]  /*1630*/  BSYNC.RECONVERGENT B2 ;  /* 0x0000000000027941 */ /* 0x000fea0003800200 */
.L_x_2702:
        /* <DEDUP_REMOVED lines=43> */
.L_x_2700:
[----:B------:R-:W-:Y:S05]  /*18f0*/  BSYNC.RECONVERGENT B1 ;  /* 0x0000000000017941 */ /* 0x000fea0003800200 */
.L_x_2699:
        /* <DEDUP_REMOVED lines=25> */
.L_x_2708:
        /* <DEDUP_REMOVED lines=13> */
.L_x_2710:
[----:B------:R-:W-:Y:S05]  /*1b60*/  BSYNC.RECONVERGENT B3 ;  /* 0x0000000000037941 */ /* 0x000fea0003800200 */
.L_x_2709:
        /* <DEDUP_REMOVED lines=43> */
.L_x_2707:
[----:B------:R-:W-:Y:S05]  /*1e20*/  BSYNC.RECONVERGENT B2 ;  /* 0x0000000000027941 */ /* 0x000fea0003800200 */
.L_x_2706:
        /* <DEDUP_REMOVED lines=12> */
.L_x_2705:
[----:B------:R-:W-:Y:S01]  /*1ef0*/  @P1 FADD.FTZ R11, R17, R11 ;  /* 0x0000000b110b1221 */ /* 0x000fe20000010000 */
[----:B------:R-:W-:Y:S02]  /*1f00*/  IMAD.MOV.U32 R10, RZ, RZ, R9 ;  /* 0x000000ffff0a7224 */ /* 0x000fe400078e0009 */
[----:B------:R-:W-:Y:S02]  /*1f10*/  IMAD.MOV.U32 R40, RZ, RZ, R49 ;  /* 0x000000ffff287224 */ /* 0x000fe400078e0031 */
[----:B------:R-:W-:-:S07]  /*1f20*/  MOV R9, R11 ;  /* 0x0000000b00097202 */ /* 0x000fce0000000f00 */
.L_x_2711:
[----:B------:R-:W-:Y:S05]  /*1f30*/  BSYNC.RECONVERGENT B1 ;  /* 0x0000000000017941 */ /* 0x000fea0003800200 */
.L_x_2704:
        /* <DEDUP_REMOVED lines=13> */
.L_x_2714:
        /* <DEDUP_REMOVED lines=13> */
.L_x_2716:
[----:B------:R-:W-:Y:S05]  /*20e0*/  BSYNC.RECONVERGENT B2 ;  /* 0x0000000000027941 */ /* 0x000fea0003800200 */
.L_x_2715:
        /* <DEDUP_REMOVED lines=43> */
.L_x_2713:
[----:B------:R-:W-:Y:S05]  /*23a0*/  BSYNC.RECONVERGENT B1 ;  /* 0x0000000000017941 */ /* 0x000fea0003800200 */
.L_x_2712:
        /* <DEDUP_REMOVED lines=26> */
.L_x_2721:
        /* <DEDUP_REMOVED lines=13> */
.L_x_2723:
[----:B------:R-:W-:Y:S05]  /*2620*/  BSYNC.RECONVERGENT B3 ;  /* 0x0000000000037941 */ /* 0x000fea0003800200 */
.L_x_2722:
        /* <DEDUP_REMOVED lines=43> */
.L_x_2720:
[----:B------:R-:W-:Y:S05]  /*28e0*/  BSYNC.RECONVERGENT B2 ;  /* 0x0000000000027941 */ /* 0x000fea0003800200 */
.L_x_2719:
        /* <DEDUP_REMOVED lines=11> */
.L_x_2718:
[----:B------:R-:W-:Y:S01]  /*29a0*/  @P1 FADD.FTZ R40, R18, R40 ;  /* 0x0000002812281221 */ /* 0x000fe20000010000 */
[----:B------:R-:W-:Y:S01]  /*29b0*/  MOV R11, R10 ;  /* 0x0000000a000b7202 */ /* 0x000fe20000000f00 */
[----:B------:R-:W-:-:S03]  /*29c0*/  IMAD.MOV.U32 R49, RZ, RZ, R50 ;  /* 0x000000ffff317224 */ /* 0x000fc600078e0032 */
[----:B------:R-:W-:-:S07]  /*29d0*/  MOV R10, R40 ;  /* 0x00000028000a7202 */ /* 0x000fce0000000f00 */
.L_x_2724:
[----:B------:R-:W-:Y:S05]  /*29e0*/  BSYNC.RECONVERGENT B1 ;  /* 0x0000000000017941 */ /* 0x000fea0003800200 */
.L_x_2717:
        /* <DEDUP_REMOVED lines=13> */
.L_x_2727:
        /* <DEDUP_REMOVED lines=13> */
.L_x_2729:
[----:B------:R-:W-:Y:S05]  /*2b90*/  BSYNC.RECONVERGENT B2 ;  /* 0x0000000000027941 */ /* 0x000fea0003800200 */
.L_x_2728:
        /* <DEDUP_REMOVED lines=41> */
[----:B------:R-:W-:Y:S01]  /*2e30*/  IMAD.MOV.U32 R51, RZ, RZ, RZ ;  /* 0x000000ffff337224 */ /* 0x000fe200078e00ff */
[----:B------:R-:W-:-:S07]  /*2e40*/  MOV R11, R50 ;  /* 0x00000032000b7202 */ /* 0x000fce0000000f00 */
.L_x_2726:
[----:B------:R-:W-:Y:S05]  /*2e50*/  BSYNC.RECONVERGENT B1 ;  /* 0x0000000000017941 */ /* 0x000fea0003800200 */
.L_x_2725:
[----:B------:R-:W-:Y:S01]  /*2e60*/  I2FP.F32.U32 R40, R40 ;  /* 0x0000002800287245 */ /* 0x000fe20000201000 */
[----:B------:R-:W-:Y:S04]  /*2e70*/  BSSY.RECONVERGENT B1, `(.L_x_2730) ;  /* 0x0000062000017945 */ /* 0x000fe80003800200 */
[----:B------:R-:W-:Y:S01]  /*2e80*/  FFMA.FTZ R49, R40, R60, 1.1641532182693481445e-10 ;  /* 0x2f00000028317423 */ /* 0x000fe2000001003c */
[----:B------:R-:W-:-:S04]  /*2e90*/  SHF.L.U32 R40, R41, 0x10, RZ ;  /* 0x0000001029287819 */ /* 0x000fc800000006ff */
        /* <DEDUP_REMOVED lines=21> */
.L_x_2734:
        /* <DEDUP_REMOVED lines=13> */
.L_x_2736:
[----:B------:R-:W-:Y:S05]  /*30c0*/  BSYNC.RECONVERGENT B3 ;  /* 0x0000000000037941 */ /* 0x000fea0003800200 */
.L_x_2735:
        /* <DEDUP_REMOVED lines=43> */
.L_x_2733:
[----:B------:R-:W-:Y:S05]  /*3380*/  BSYNC.RECONVERGENT B2 ;  /* 0x0000000000027941 */ /* 0x000fea0003800200 */
.L_x_2732:
        /* <DEDUP_REMOVED lines=12> */
.L_x_2731:
[----:B------:R-:W-:Y:S01]  /*3450*/  @P1 FADD.FTZ R41, R19, R41 ;  /* 0x0000002913291221 */ /* 0x000fe20000010000 */
[----:B------:R-:W-:Y:S01]  /*3460*/  IMAD.MOV.U32 R40, RZ, RZ, R11 ;  /* 0x000000ffff287224 */ /* 0x000fe200078e000b */
[----:B------:R-:W-:Y:S02]  /*3470*/  MOV R49, R51 ;  /* 0x0000003300317202 */ /* 0x000fe40000000f00 */
[----:B------:R-:W-:-:S07]  /*3480*/  IMAD.MOV.U32 R11, RZ, RZ, R41 ;  /* 0x000000ffff0b7224 */ /* 0x000fce00078e0029 */
.L_x_2737:
[----:B------:R-:W-:Y:S05]  /*3490*/  BSYNC.RECONVERGENT B1 ;  /* 0x0000000000017941 */ /* 0x000fea0003800200 */
.L_x_2730:
        /* <DEDUP_REMOVED lines=13> */
.L_x_2740:
        /* <DEDUP_REMOVED lines=13> */
.L_x_2742:
[----:B------:R-:W-:Y:S05]  /*3640*/  BSYNC.RECONVERGENT B2 ;  /* 0x0000000000027941 */ /* 0x000fea0003800200 */
.L_x_2741:
[----:B------:R-:W-:Y:S01]  /*3650*/  IMAD.WIDE.U32 R56, R4, -0x326172a9, RZ ;  /* 0xcd9e8d5704387825 */ /* 0x000fe200078e00ff */
[----:B------:R-:W-:-:S03]  /*3660*/  LOP3.LUT R52, R7, UR7, R49, 0x96, !PT ;  /* 0x0000000707347c12 */ /* 0x000fc6000f8e9631 */
[----:B------:R-:W-:Y:S01]  /*3670*/  HFMA2 R51, -RZ, RZ, 0, 0 ;  /* 0x00000000ff337431 */ /* 0x000fe200000001ff */
        /* <DEDUP_REMOVED lines=40> */
.L_x_2739:
[----:B------:R-:W-:Y:S05]  /*3900*/  BSYNC.RECONVERGENT B1 ;  /* 0x0000000000017941 */ /* 0x000fea0003800200 */
.L_x_2738:
        /* <DEDUP_REMOVED lines=25> */
.L_x_2747:
        /* <DEDUP_REMOVED lines=13> */
.L_x_2749:
[----:B------:R-:W-:Y:S05]  /*3b70*/  BSYNC.RECONVERGENT B3 ;  /* 0x0000000000037941 */ /* 0x000fea0003800200 */
.L_x_2748:
        /* <DEDUP_REMOVED lines=43> */
.L_x_2746:
[----:B------:R-:W-:Y:S05]  /*3e30*/  BSYNC.RECONVERGENT B2 ;  /* 0x0000000000027941 */ /* 0x000fea0003800200 */
.L_x_2745:
        /* <DEDUP_REMOVED lines=11> */
.L_x_2744:
[----:B------:R-:W-:Y:S01]  /*3ef0*/  @P1 FADD.FTZ R49, R12, R49 ;  /* 0x000000310c311221 */ /* 0x000fe20000010000 */
[----:B------:R-:W-:Y:S01]  /*3f00*/  MOV R41, R40 ;  /* 0x0000002800297202 */ /* 0x000fe20000000f00 */
[----:B------:R-:W-:-:S03]  /*3f10*/  IMAD.MOV.U32 R52, RZ, RZ, R51 ;  /* 0x000000ffff347224 */ /* 0x000fc600078e0033 */
[----:B------:R-:W-:-:S07]  /*3f20*/  MOV R40, R49 ;  /* 0x0000003100287202 */ /* 0x000fce0000000f00 */
.L_x_2750:
[----:B------:R-:W-:Y:S05]  /*3f30*/  BSYNC.RECONVERGENT B1 ;  /* 0x0000000000017941 */ /* 0x000fea0003800200 */
.L_x_2743:
        /* <DEDUP_REMOVED lines=13> */
.L_x_2753:
        /* <DEDUP_REMOVED lines=13> */
.L_x_2755:
[----:B------:R-:W-:Y:S05]  /*40e0*/  BSYNC.RECONVERGENT B2 ;  /* 0x0000000000027941 */ /* 0x000fea0003800200 */
.L_x_2754:
        /* <DEDUP_REMOVED lines=41> */
[----:B------:R-:W-:Y:S02]  /*4380*/  LOP3.LUT R48, R48, UR30, R53, 0x96, !PT ;  /* 0x0000001e30307c12 */ /* 0x000fe4000f8e9635 */
[----:B------:R-:W-:-:S07]  /*4390*/  MOV R41, R52 ;  /* 0x0000003400297202 */ /* 0x000fce0000000f00 */
.L_x_2752:
[----:B------:R-:W-:Y:S05]  /*43a0*/  BSYNC.RECONVERGENT B1 ;  /* 0x0000000000017941 */ /* 0x000fea0003800200 */
.L_x_2751:
[----:B------:R-:W0:Y:S01]  /*43b0*/  LDC R59, c[0x0][0x404] ;  /* 0x00010100ff3b7b82 */ /* 0x000e220000000800 */
[----:B------:R-:W-:Y:S01]  /*43c0*/  I2FP.F32.U32 R49, R49 ;  /* 0x0000003100317245 */ /* 0x000fe20000201000 */
[----:B------:R-:W-:Y:S01]  /*43d0*/  BSSY.RECONVERGENT B1, `(.L_x_2756) ;  /* 0x0000062000017945 */ /* 0x000fe20003800200 */
[----:B------:R-:W-:-:S03]  /*43e0*/  SHF.L.U32 R42, R42, 0x10, RZ ;  /* 0x000000102a2a7819 */ /* 0x000fc600000006ff */
[----:B------:R-:W-:Y:S02]  /*43f0*/  FFMA.FTZ R49, R49, R60, 1.1641532182693481445e-10 ;  /* 0x2f00000031317423 */ /* 0x000fe4000001003c */
[----:B------:R-:W-:-:S03]  /*4400*/  FMUL.FTZ R42, R42, R69 ;  /* 0x000000452a2a7220 */ /* 0x000fc60000410000 */
[----:B0-----:R-:W-:-:S04]  /*4410*/  FSETP.GTU.FTZ.AND P3, PT, R49, R59, PT ;  /* 0x0000003b3100720b */ /* 0x001fc80003f7c000 */
        /* <DEDUP_REMOVED lines=18> */
.L_x_2760:
        /* <DEDUP_REMOVED lines=13> */
.L_x_2762:
[----:B------:R-:W-:Y:S05]  /*4610*/  BSYNC.RECONVERGENT B3 ;  /* 0x0000000000037941 */ /* 0x000fea0003800200 */
.L_x_2761:
        /* <DEDUP_REMOVED lines=42> */
[----:B------:R-:W-:-:S07]  /*48c0*/  LOP3.LUT R48, R54, UR30, R53, 0x96, !PT ;  /* 0x0000001e36307c12 */ /* 0x000fce000f8e9635 */
.L_x_2759:
[----:B------:R-:W-:Y:S05]  /*48d0*/  BSYNC.RECONVERGENT B2 ;  /* 0x0000000000027941 */ /* 0x000fea0003800200 */
.L_x_2758:
[----:B------:R-:W-:Y:S01]  /*48e0*/  I2FP.F32.U32 R41, R45 ;  /* 0x0000002d00297245 */ /* 0x000fe20000201000 */
[----:B------:R-:W-:Y:S01]  /*48f0*/  IMAD.MOV.U32 R51, RZ, RZ, 0x2f800000 ;  /* 0x2f800000ff337424 */ /* 0x000fe200078e00ff */
        /* <DEDUP_REMOVED lines=11> */
.L_x_2757:
[----:B------:R-:W-:Y:S01]  /*49b0*/  @P1 FADD.FTZ R49, R13, R49 ;  /* 0x000000310d311221 */ /* 0x000fe20000010000 */
[----:B------:R-:W-:Y:S01]  /*49c0*/  MOV R42, R41 ;  /* 0x00000029002a7202 */ /* 0x000fe20000000f00 */
[----:B------:R-:W-:-:S03]  /*49d0*/  IMAD.MOV.U32 R52, RZ, RZ, R51 ;  /* 0x000000ffff347224 */ /* 0x000fc600078e0033 */
[----:B------:R-:W-:-:S07]  /*49e0*/  MOV R41, R49 ;  /* 0x0000003100297202 */ /* 0x000fce0000000f00 */
.L_x_2763:
[----:B------:R-:W-:Y:S05]  /*49f0*/  BSYNC.RECONVERGENT B1 ;  /* 0x0000000000017941 */ /* 0x000fea0003800200 */
.L_x_2756:
        /* <DEDUP_REMOVED lines=13> */
.L_x_2766:
        /* <DEDUP_REMOVED lines=13> */
.L_x_2768:
[----:B------:R-:W-:Y:S05]  /*4ba0*/  BSYNC.RECONVERGENT B2 ;  /* 0x0000000000027941 */ /* 0x000fea0003800200 */
.L_x_2767:
        /* <DEDUP_REMOVED lines=43> */
.L_x_2765:
[----:B------:R-:W-:Y:S05]  /*4e60*/  BSYNC.RECONVERGENT B1 ;  /* 0x0000000000017941 */ /* 0x000fea0003800200 */
.L_x_2764:
[----:B------:R-:W-:Y:S01]  /*4e70*/  HFMA2 R54, -RZ, RZ, 0.1171875, 0 ;  /* 0x2f800000ff367431 */ /* 0x000fe200000001ff */
        /* <DEDUP_REMOVED lines=25> */
.L_x_2773:
        /* <DEDUP_REMOVED lines=13> */
.L_x_2775:
[----:B------:R-:W-:Y:S05]  /*50e0*/  BSYNC.RECONVERGENT B3 ;  /* 0x0000000000037941 */ /* 0x000fea0003800200 */
.L_x_2774:
        /* <DEDUP_REMOVED lines=43> */
.L_x_2772:
[----:B------:R-:W-:Y:S05]  /*53a0*/  BSYNC.RECONVERGENT B2 ;  /* 0x0000000000027941 */ /* 0x000fea0003800200 */
.L_x_2771:
[----:B------:R-:W-:Y:S01]  /*53b0*/  HFMA2 R53, -RZ, RZ, 0.1171875, 0 ;  /* 0x2f800000ff357431 */ /* 0x000fe200000001ff */
        /* <DEDUP_REMOVED lines=11> */
.L_x_2770:
[----:B------:R-:W-:Y:S01]  /*5470*/  @P1 FADD.FTZ R49, R14, R49 ;  /* 0x000000310e311221 */ /* 0x000fe20000010000 */
[----:B------:R-:W-:Y:S01]  /*5480*/  IMAD.MOV.U32 R43, RZ, RZ, R42 ;  /* 0x000000ffff2b7224 */ /* 0x000fe200078e002a */
[----:B------:R-:W-:Y:S02]  /*5490*/  MOV R52, R53 ;  /* 0x0000003500347202 */ /* 0x000fe40000000f00 */
[----:B------:R-:W-:-:S07]  /*54a0*/  IMAD.MOV.U32 R42, RZ, RZ, R49 ;  /* 0x000000ffff2a7224 */ /* 0x000fce00078e0031 */
.L_x_2776:
[----:B------:R-:W-:Y:S05]  /*54b0*/  BSYNC.RECONVERGENT B1 ;  /* 0x0000000000017941 */ /* 0x000fea0003800200 */
.L_x_2769:
        /* <DEDUP_REMOVED lines=13> */
.L_x_2779:
        /* <DEDUP_REMOVED lines=13> */
.L_x_2781:
[----:B------:R-:W-:Y:S05]  /*5660*/  BSYNC.RECONVERGENT B2 ;  /* 0x0000000000027941 */ /* 0x000fea0003800200 */
.L_x_2780:
        /* <DEDUP_REMOVED lines=36> */
[----:B------:R-:W-:-:S04]  /*58b0*/  IMAD.WIDE.U32 R54, R55, -0x326172a9, RZ ;  /* 0xcd9e8d5737367825 */ /* 0x000fc800078e00ff */
[----:B------:R-:W-:Y:S01]  /*58c0*/  IMAD.MOV.U32 R0, RZ, RZ, R54 ;  /* 0x000000ffff007224 */ /* 0x000fe200078e0036 */
[----:B------:R-:W-:Y:S01]  /*58d0*/  LOP3.LUT R2, R52, UR29, R55, 0x96, !PT ;  /* 0x0000001d34027c12 */ /* 0x000fe2000f8e9637 */
[----:B------:R-:W-:-:S04]  /*58e0*/  IMAD.WIDE.U32 R52, R53, -0x2daee0ad, RZ ;  /* 0xd2511f5335347825 */ /* 0x000fc800078e00ff */
[----:B------:R-:W-:Y:S01]  /*58f0*/  IMAD.MOV.U32 R43, RZ, RZ, R52 ;  /* 0x000000ffff2b7224 */ /* 0x000fe200078e0034 */
[----:B------:R-:W-:Y:S01]  /*5900*/  LOP3.LUT R48, R48, UR30, R53, 0x96, !PT ;  /* 0x0000001e30307c12 */ /* 0x000fe2000f8e9635 */
[----:B------:R-:W-:-:S07]  /*5910*/  HFMA2 R53, -RZ, RZ, 0, 0 ;  /* 0x00000000ff357431 */ /* 0x000fce00000001ff */
.L_x_2778:
[----:B------:R-:W-:Y:S05]  /*5920*/  BSYNC.RECONVERGENT B1 ;  /* 0x0000000000017941 */ /* 0x000fea0003800200 */
.L_x_2777:
[----:B------:R-:W-:Y:S01]  /*5930*/  I2FP.F32.U32 R49, R49 ;  /* 0x0000003100317245 */ /* 0x000fe20000201000 */
[----:B------:R-:W-:Y:S01]  /*5940*/  IMAD.MOV.U32 R60, RZ, RZ, 0x2f800000 ;  /* 0x2f800000ff3c7424 */ /* 0x000fe200078e00ff */
[----:B------:R-:W-:Y:S01]  /*5950*/  SHF.L.U32 R52, R51, 0x10, RZ ;  /* 0x0000001033347819 */ /* 0x000fe200000006ff */
[----:B------:R-:W-:Y:S02]  /*5960*/  BSSY.RECONVERGENT B1, `(.L_x_2782) ;  /* 0x000005f000017945 */ /* 0x000fe40003800200 */
        /* <DEDUP_REMOVED lines=21> */
.L_x_2786:
        /* <DEDUP_REMOVED lines=13> */
.L_x_2788:
[----:B------:R-:W-:Y:S05]  /*5b90*/  BSYNC.RECONVERGENT B3 ;  /* 0x0000000000037941 */ /* 0x000fea0003800200 */
.L_x_2787:
        /* <DEDUP_REMOVED lines=42> */
.L_x_2785:
[----:B------:R-:W-:Y:S05]  /*5e40*/  BSYNC.RECONVERGENT B2 ;  /* 0x0000000000027941 */ /* 0x000fea0003800200 */
.L_x_2784:
        /* <DEDUP_REMOVED lines=12> */
.L_x_2783:
[----:B------:R-:W-:Y:S01]  /*5f10*/  @P1 FADD.FTZ R51, R15, R51 ;  /* 0x000000330f331221 */ /* 0x000fe20000010000 */
[----:B------:R-:W-:Y:S01]  /*5f20*/  MOV R56, R43 ;  /* 0x0000002b00387202 */ /* 0x000fe20000000f00 */
[----:B------:R-:W-:-:S03]  /*5f30*/  IMAD.MOV.U32 R49, RZ, RZ, R53 ;  /* 0x000000ffff317224 */ /* 0x000fc600078e0035 */
[----:B------:R-:W-:-:S07]  /*5f40*/  MOV R43, R51 ;  /* 0x00000033002b7202 */ /* 0x000fce0000000f00 */
.L_x_2789:
[----:B------:R-:W-:Y:S05]  /*5f50*/  BSYNC.RECONVERGENT B1 ;  /* 0x0000000000017941 */ /* 0x000fea0003800200 */
.L_x_2782:
[----:B------:R-:W-:Y:S01]  /*5f60*/  SEL R54, RZ, 0x1000000, P5 ;  /* 0x01000000ff367807 */ /* 0x000fe20002800000 */
[----:B------:R-:W0:Y:S01]  /*5f70*/  LDC.64 R52, c[0x0][0x3b0] ;  /* 0x0000ec00ff347b82 */ /* 0x000e220000000a00 */
[----:B------:R-:W-:Y:S01]  /*5f80*/  ISETP.NE.AND P5, PT, R50, RZ, PT ;  /* 0x000000ff3200720c */ /* 0x000fe20003fa5270 */
[----:B------:R-:W-:Y:S01]  /*5f90*/  UISETP.NE.U32.AND UP0, UPT, UR32, URZ, UPT ;  /* 0x000000ff2000728c */ /* 0x000fe2000bf05070 */
[----:B------:R-:W-:Y:S02]  /*5fa0*/  SEL R55, RZ, 0x10000, P4 ;  /* 0x00010000ff377807 */ /* 0x000fe40002000000 */
[----:B------:R-:W-:Y:S01]  /*5fb0*/  SEL R60, RZ, 0x100, P3 ;  /* 0x00000100ff3c7807 */ /* 0x000fe20001800000 */
[----:B------:R-:W-:Y:S01]  /*5fc0*/  UISETP.NE.AND.EX UP0, UPT, UR33, URZ, UPT, UP0 ;  /* 0x000000ff2100728c */ /* 0x000fe2000bf05300 */
[----:B------:R-:W-:Y:S01]  /*5fd0*/  ISETP.NE.AND P6, PT, R63, RZ, PT ;  /* 0x000000ff3f00720c */ /* 0x000fe20003fc5270 */
        /* <DEDUP_REMOVED lines=14> */
[----:B------:R-:W-:Y:S02]  /*60c0*/  SEL R55, RZ, 0x1, P0 ;  /* 0x00000001ff377807 */ /* 0x000fe40000000000 */
[----:B------:R-:W-:-:S02]  /*60d0*/  PLOP3.LUT P0, PT, PT, PT, UP0, 0x80, 0x8 ;  /* 0x000000000008781c */ /* 0x000fc40003f0f008 */
[----:B------:R-:W-:-:S05]  /*60e0*/  LOP3.LUT R50, R54, R55, RZ, 0xfc, !PT ;  /* 0x0000003736327212 */ /* 0x000fca00078efcff */
[----:B------:R0:W-:Y:S06]  /*60f0*/  STG.E.64 desc[UR8][R52.64], R50 ;  /* 0x0000003234007986 */ /* 0x0001ec000c101b08 */
        /* <DEDUP_REMOVED lines=10> */
[----:B------:R-:W-:-:S04]  /*61a0*/  LOP3.LUT R57, R57, 0xff, R58, 0xf8, !PT ;  /* 0x000000ff39397812 */ /* 0x000fc800078ef83a */
[----:B------:R-:W-:Y:S02]  /*61b0*/  LOP3.LUT R53, R53, R57, R51, 0xfe, !PT ;  /* 0x0000003935357212 */ /* 0x000fe400078efe33 */
[----:B------:R-:W-:Y:S02]  /*61c0*/  LOP3.LUT R51, R54, R50, R52, 0xfe, !PT ;  /* 0x0000003236337212 */ /* 0x000fe400078efe34 */
[----:B------:R-:W-:Y:S02]  /*61d0*/  LOP3.LUT R55, R53, R55, RZ, 0xfc, !PT ;  /* 0x0000003735377212 */ /* 0x000fe400078efcff */
[----:B------:R-:W-:Y:S01]  /*61e0*/  LOP3.LUT R54, R51, 0xff, R68, 0xf8, !PT ;  /* 0x000000ff33367812 */ /* 0x000fe200078ef844 */
[----:B0-----:R-:W-:-:S05]  /*61f0*/  IMAD.WIDE.U32 R50, R44, 0x8, R60 ;  /* 0x000000082c327825 */ /* 0x001fca00078e003c */
[----:B------:R1:W-:Y:S02]  /*6200*/  STG.E.64 desc[UR8][R50.64], R54 ;  /* 0x0000003632007986 */ /* 0x0003e4000c101b08 */
.L_x_2790:
[----:B0-----:R-:W0:Y:S01]  /*6210*/  S2R R52, SR_TID.X ;  /* 0x0000000000347919 */ /* 0x001e220000002100 */
[----:B-1----:R-:W-:Y:S01]  /*6220*/  FADD.FTZ R50, RZ, R8 ;  /* 0x00000008ff327221 */ /* 0x002fe20000010000 */
[----:B------:R-:W-:-:S03]  /*6230*/  UMOV UR4, 0xffffffff ;  /* 0xffffffff00047882 */ /* 0x000fc60000000000 */
[----:B------:R-:W-:-:S04]  /*6240*/  FADD.FTZ R51, R50, R9 ;  /* 0x0000000932337221 */ /* 0x000fc80000010000 */
[----:B------:R-:W-:-:S04]  /*6250*/  FADD.FTZ R50, R51, R10 ;  /* 0x0000000a33327221 */ /* 0x000fc80000010000 */
[----:B------:R-:W-:-:S04]  /*6260*/  FADD.FTZ R51, R50, R11 ;  /* 0x0000000b32337221 */ /* 0x000fc80000010000 */
[----:B------:R-:W-:-:S04]  /*6270*/  FADD.FTZ R50, R51, R40 ;  /* 0x0000002833327221 */ /* 0x000fc80000010000 */
[----:B------:R-:W-:-:S04]  /*6280*/  FADD.FTZ R51, R50, R41 ;  /* 0x0000002932337221 */ /* 0x000fc80000010000 */
[----:B------:R-:W-:-:S04]  /*6290*/  FADD.FTZ R50, R51, R42 ;  /* 0x0000002a33327221 */ /* 0x000fc80000010000 */
[----:B------:R-:W-:Y:S01]  /*62a0*/  FADD.FTZ R50, R50, R43 ;  /* 0x0000002b32327221 */ /* 0x000fe20000010000 */
[----:B0-----:R-:W-:-:S04]  /*62b0*/  LOP3.LUT R52, R52, 0x1f, RZ, 0xc0, !PT ;  /* 0x0000001f34347812 */ /* 0x001fc800078ec0ff */
[----:B------:R-:W-:Y:S01]  /*62c0*/  ISETP.NE.AND P1, PT, R52, RZ, PT ;  /* 0x000000ff3400720c */ /* 0x000fe20003f25270 */
[----:B------:R-:W-:-:S12]  /*62d0*/  BRA.DIV UR4, `(.L_x_2791) ;  /* 0x0000000604647947 */ /* 0x000fd8000b800000 */
        /* <DEDUP_REMOVED lines=37> */
.L_x_2804:
[----:B------:R-:W-:Y:S01]  /*6530*/  FMUL.FTZ R50, R54, R54 ;  /* 0x0000003636327220 */ /* 0x000fe20000410000 */
[----:B------:R-:W-:Y:S01]  /*6540*/  PLOP3.LUT P2, PT, PT, PT, UP1, 0x40, 0x4 ;  /* 0x000000000004781c */ /* 0x000fe20003f4e818 */
[----:B01----:R-:W-:-:S03]  /*6550*/  FADD.FTZ R64, R64, R61 ;  /* 0x0000003d40407221 */ /* 0x003fc60000010000 */
[----:B------:R-:W-:Y:S01]  /*6560*/  FSEL R50, R50, RZ, !P2 ;  /* 0x000000ff32327208 */ /* 0x000fe20005000000 */
[----:B------:R-:W-:Y:S01]  /*6570*/  FFMA.FTZ R51, R64, R51, UR12 ;  /* 0x0000000c40337e23 */ /* 0x000fe20008010033 */
[----:B------:R-:W-:-:S03]  /*6580*/  PLOP3.LUT P2, PT, PT, PT, UP1, 0x40, 0x4 ;  /* 0x000000000004781c */ /* 0x000fc60003f4e818 */
[----:B------:R-:W-:Y:S01]  /*6590*/  FADD.FTZ R51, R51, R50 ;  /* 0x0000003233337221 */ /* 0x000fe20000010000 */
[----:B------:R-:W-:-:S03]  /*65a0*/  FSEL R50, R54, RZ, P2 ;  /* 0x000000ff36327208 */ /* 0x000fc60001000000 */
[----:B------:R-:W0:Y:S02]  /*65b0*/  MUFU.RSQ R55, R51 ;  /* 0x0000003300377308 */ /* 0x000e240000001400 */
        /* <DEDUP_REMOVED lines=16> */
[C---:B------:R-:W-:Y:S01]  /*66c0*/  FMUL.FTZ R9, R55.reuse, R8 ;  /* 0x0000000837097220 */ /* 0x040fe20000410000 */
[----:B------:R-:W-:Y:S01]  /*66d0*/  F2FP.BF16.F32.PACK_AB R11, R42, R43 ;  /* 0x0000002b2a0b723e */ /* 0x000fe200000010ff */
[----:B------:R-:W0:Y:S01]  /*66e0*/  @!P1 LDC.64 R50, c[0x0][0x3c0] ;  /* 0x0000f000ff329b82 */ /* 0x000e220000000a00 */
[----:B------:R-:W-:Y:S01]  /*66f0*/  F2FP.BF16.F32.PACK_AB R10, R52, R41 ;  /* 0x00000029340a723e */ /* 0x000fe200000010ff */
[C---:B------:R-:W-:Y:S01]  /*6700*/  FMUL.FTZ R40, R55.reuse, R40 ;  /* 0x0000002837287220 */ /* 0x040fe20000410000 */
[C---:B------:R-:W-:Y:S01]  /*6710*/  FMUL.FTZ R41, R55.reuse, R60 ;  /* 0x0000003c37297220 */ /* 0x040fe20000410000 */
[----:B------:R-:W-:Y:S01]  /*6720*/  FFMA.FTZ R8, R28, R9, R36 ;  /* 0x000000091c087223 */ /* 0x000fe20000010024 */
[----:B------:R-:W-:Y:S01]  /*6730*/  FMUL.FTZ R64, R55, R64 ;  /* 0x0000004037407220 */ /* 0x000fe20000410000 */
[----:B------:R-:W-:Y:S01]  /*6740*/  FFMA.FTZ R57, R29, R40, R37 ;  /* 0x000000281d397223 */ /* 0x000fe20000010025 */
[----:B------:R-:W-:Y:S01]  /*6750*/  FFMA.FTZ R9, R30, R41, R38 ;  /* 0x000000291e097223 */ /* 0x000fe20000010026 */
[----:B------:R-:W1:Y:S01]  /*6760*/  @!P1 LDC.64 R42, c[0x0][0x3c8] ;  /* 0x0000f200ff2a9b82 */ /* 0x000e620000000a00 */
[----:B------:R-:W-:-:S02]  /*6770*/  FFMA.FTZ R64, R31, R64, R39 ;  /* 0x000000401f407223 */ /* 0x000fc40000010027 */
[----:B------:R-:W-:-:S03]  /*6780*/  F2FP.BF16.F32.PACK_AB R8, R57, R8 ;  /* 0x000000083908723e */ /* 0x000fc600000010ff */
[----:B------:R-:W-:Y:S02]  /*6790*/  F2FP.BF16.F32.PACK_AB R9, R64, R9 ;  /* 0x000000094009723e */ /* 0x000fe400000010ff */
[----:B------:R-:W2:Y:S08]  /*67a0*/  LDC.64 R52, c[0x0][0x428] ;  /* 0x00010a00ff347b82 */ /* 0x000eb00000000a00 */
[----:B------:R-:W3:Y:S01]  /*67b0*/  LDC.64 R40, c[0x0][0x380] ;  /* 0x0000e000ff287b82 */ /* 0x000ee20000000a00 */
[----:B0-----:R-:W-:-:S05]  /*67c0*/  @!P1 IMAD.WIDE R50, R3, 0x4, R50 ;  /* 0x0000000403329825 */ /* 0x001fca00078e0232 */
[----:B------:R0:W-:Y:S01]  /*67d0*/  @!P1 STG.E desc[UR8][R50.64], R54 ;  /* 0x0000003632009986 */ /* 0x0001e2000c101908 */
[----:B-1----:R-:W-:-:S05]  /*67e0*/  @!P1 IMAD.WIDE R42, R3, 0x4, R42 ;  /* 0x00000004032a9825 */ /* 0x002fca00078e022a */
[----:B------:R0:W-:Y:S01]  /*67f0*/  @!P1 STG.E desc[UR8][R42.64], R55 ;  /* 0x000000372a009986 */ /* 0x0001e2000c101908 */
[----:B--2---:R-:W-:-:S05]  /*6800*/  IMAD.WIDE.U32 R52, R44, 0x10, R52 ;  /* 0x000000102c347825 */ /* 0x004fca00078e0034 */
[----:B------:R0:W-:Y:S01]  /*6810*/  STG.E.128 desc[UR8][R52.64], R8 ;  /* 0x0000000834007986 */ /* 0x0001e2000c101d08 */
[----:B---3--:R-:W-:-:S05]  /*6820*/  IMAD R3, R40, 0x4, R3 ;  /* 0x0000000428037824 */ /* 0x008fca00078e0203 */
[----:B------:R-:W-:-:S13]  /*6830*/  ISETP.GE.AND P1, PT, R3, R41, PT ;  /* 0x000000290300720c */ /* 0x000fda0003f26270 */
[----:B0-----:R-:W-:Y:S05]  /*6840*/  @!P1 BRA `(.L_x_2792) ;  /* 0xffffffa000149947 */ /* 0x001fea000383ffff */
[----:B------:R-:W-:Y:S05]  /*6850*/  BSYNC B0 ;  /* 0x0000000000007941 */ /* 0x000fea0003800000 */
.L_x_2685:
[----:B------:R-:W-:Y:S05]  /*6860*/  EXIT ;  /* 0x000000000000794d */ /* 0x000fea0003800000 */
.L_x_2791:
        /* <DEDUP_REMOVED lines=8> */
.L_x_2794:
[----:B------:R-:W-:Y:S05]  /*68f0*/  BSYNC B1 ;  /* 0x0000000000017941 */ /* 0x000fea0003800000 */
.L_x_2793:
        /* <DEDUP_REMOVED lines=9> */
.L_x_2795:
[----:B------:R-:W-:Y:S02]  /*6990*/  IMAD.MOV.U32 R55, RZ, RZ, 0x4 ;  /* 0x00000004ff377424 */ /* 0x000fe400078e00ff */
[----:B------:R-:W-:-:S04]  /*69a0*/  IMAD.MOV.U32 R54, RZ, RZ, R63 ;  /* 0x000000ffff367224 */ /* 0x000fc800078e003f */
[----:B------:R-:W-:-:S05]  /*69b0*/  FADD.FTZ R59, R57, R54 ;  /* 0x00000036393b7221 */ /* 0x000fca0000010000 */
[----:B------:R-:W-:-:S07]  /*69c0*/  MOV R66, R59 ;  /* 0x0000003b00427202 */ /* 0x000fce0000000f00 */
[----:B------:R-:W-:Y:S05]  /*69d0*/  WARPSYNC.COLLECTIVE R52, `(.L_x_2796) ;  /* 0x0000000034087348 */ /* 0x000fea0003c00000 */
[----:B------:R0:W1:Y:S02]  /*69e0*/  SHFL.BFLY P2, R63, R66, R55, R53 ;  /* 0x0c000037423f7389 */ /* 0x0000640000040035 */
[----:B01----:R-:W-:Y:S05]  /*69f0*/  ENDCOLLECTIVE ;  /* 0x000000000000791b */ /* 0x003fea0003800000 */
.L_x_2796:
[----:B------:R-:W-:Y:S01]  /*6a00*/  HFMA2 R55, -RZ, RZ, 0, 4.76837158203125e-07 ;  /* 0x00000008ff377431 */ /* 0x000fe200000001ff */
[----:B------:R-:W-:-:S05]  /*6a10*/  MOV R54, R63 ;  /* 0x0000003f00367202 */ /* 0x000fca0000000f00 */
[----:B------:R-:W-:-:S04]  /*6a20*/  FADD.FTZ R60, R59, R54 ;  /* 0x000000363b3c7221 */ /* 0x000fc80000010000 */
[----:B------:R-:W-:-:S07]  /*6a30*/  IMAD.MOV.U32 R66, RZ, RZ, R60 ;  /* 0x000000ffff427224 */ /* 0x000fce00078e003c */
[----:B------:R-:W-:Y:S05]  /*6a40*/  WARPSYNC.COLLECTIVE R52, `(.L_x_2797) ;  /* 0x0000000034087348 */ /* 0x000fea0003c00000 */
[----:B------:R0:W1:Y:S02]  /*6a50*/  SHFL.BFLY P2, R63, R66, R55, R53 ;  /* 0x0c000037423f7389 */ /* 0x0000640000040035 */
[----:B01----:R-:W-:Y:S05]  /*6a60*/  ENDCOLLECTIVE ;  /* 0x000000000000791b */ /* 0x003fea0003800000 */
.L_x_2797:
        /* <DEDUP_REMOVED lines=8> */
.L_x_2798:
        /* <DEDUP_REMOVED lines=25> */
.L_x_2799:
[----:B------:R-:W-:Y:S01]  /*6c80*/  HFMA2 R55, -RZ, RZ, 0, 1.1920928955078125e-07 ;  /* 0x00000002ff377431 */ /* 0x000fe200000001ff */
[----:B------:R-:W-:-:S05]  /*6c90*/  MOV R57, R63 ;  /* 0x0000003f00397202 */ /* 0x000fca0000000f00 */
[----:B------:R-:W-:-:S04]  /*6ca0*/  FADD.FTZ R57, R50, R57 ;  /* 0x0000003932397221 */ /* 0x000fc80000010000 */
[----:B------:R-:W-:-:S07]  /*6cb0*/  IMAD.MOV.U32 R66, RZ, RZ, R57 ;  /* 0x000000ffff427224 */ /* 0x000fce00078e0039 */
[----:B------:R-:W-:Y:S05]  /*6cc0*/  WARPSYNC.COLLECTIVE R52, `(.L_x_2800) ;  /* 0x0000000034087348 */ /* 0x000fea0003c00000 */
[----:B------:R0:W1:Y:S02]  /*6cd0*/  SHFL.BFLY P2, R63, R66, R55, R53 ;  /* 0x0c000037423f7389 */ /* 0x0000640000040035 */
[----:B01----:R-:W-:Y:S05]  /*6ce0*/  ENDCOLLECTIVE ;  /* 0x000000000000791b */ /* 0x003fea0003800000 */
.L_x_2800:
[----:B------:R-:W-:Y:S02]  /*6cf0*/  IMAD.MOV.U32 R55, RZ, RZ, 0x4 ;  /* 0x00000004ff377424 */ /* 0x000fe400078e00ff */
[----:B------:R-:W-:-:S04]  /*6d00*/  IMAD.MOV.U32 R60, RZ, RZ, R63 ;  /* 0x000000ffff3c7224 */ /* 0x000fc800078e003f */
[----:B------:R-:W-:-:S05]  /*6d10*/  FADD.FTZ R60, R57, R60 ;  /* 0x0000003c393c7221 */ /* 0x000fca0000010000 */
[----:B------:R-:W-:-:S07]  /*6d20*/  MOV R66, R60 ;  /* 0x0000003c00427202 */ /* 0x000fce0000000f00 */
[----:B------:R-:W-:Y:S05]  /*6d30*/  WARPSYNC.COLLECTIVE R52, `(.L_x_2801) ;  /* 0x0000000034087348 */ /* 0x000fea0003c00000 */
[----:B------:R0:W1:Y:S02]  /*6d40*/  SHFL.BFLY P2, R63, R66, R55, R53 ;  /* 0x0c000037423f7389 */ /* 0x0000640000040035 */
[----:B01----:R-:W-:Y:S05]  /*6d50*/  ENDCOLLECTIVE ;  /* 0x000000000000791b */ /* 0x003fea0003800000 */
.L_x_2801:
[----:B------:R-:W-:Y:S01]  /*6d60*/  HFMA2 R55, -RZ, RZ, 0, 4.76837158203125e-07 ;  /* 0x00000008ff377431 */ /* 0x000fe200000001ff */
[----:B------:R-:W-:-:S05]  /*6d70*/  MOV R59, R63 ;  /* 0x0000003f003b7202 */ /* 0x000fca0000000f00 */
[----:B------:R-:W-:-:S04]  /*6d80*/  FADD.FTZ R59, R60, R59 ;  /* 0x0000003b3c3b7221 */ /* 0x000fc80000010000 */
[----:B------:R-:W-:-:S07]  /*6d90*/  IMAD.MOV.U32 R66, RZ, RZ, R59 ;  /* 0x000000ffff427224 */ /* 0x000fce00078e003b */
[----:B------:R-:W-:Y:S05]  /*6da0*/  WARPSYNC.COLLECTIVE R52, `(.L_x_2802) ;  /* 0x0000000034087348 */ /* 0x000fea0003c00000 */
[----:B------:R0:W1:Y:S02]  /*6db0*/  SHFL.BFLY P2, R63, R66, R55, R53 ;  /* 0x0c000037423f7389 */ /* 0x0000640000040035 */
[----:B01----:R-:W-:Y:S05]  /*6dc0*/  ENDCOLLECTIVE ;  /* 0x000000000000791b */ /* 0x003fea0003800000 */
.L_x_2802:
[----:B------:R-:W-:Y:S02]  /*6dd0*/  IMAD.MOV.U32 R55, RZ, RZ, 0x10 ;  /* 0x00000010ff377424 */ /* 0x000fe400078e00ff */
[----:B------:R-:W-:-:S04]  /*6de0*/  IMAD.MOV.U32 R64, RZ, RZ, R63 ;  /* 0x000000ffff407224 */ /* 0x000fc800078e003f */
[----:B------:R-:W-:-:S05]  /*6df0*/  FADD.FTZ R64, R59, R64 ;  /* 0x000000403b407221 */ /* 0x000fca0000010000 */
[----:B------:R-:W-:-:S07]  /*6e00*/  MOV R66, R64 ;  /* 0x0000004000427202 */ /* 0x000fce0000000f00 */
[----:B------:R-:W-:Y:S05]  /*6e10*/  WARPSYNC.COLLECTIVE R52, `(.L_x_2803) ;  /* 0x0000000034087348 */ /* 0x000fea0003c00000 */
[----:B------:R0:W1:Y:S02]  /*6e20*/  SHFL.BFLY P2, R63, R66, R55, R53 ;  /* 0x0c000037423f7389 */ /* 0x0000640000040035 */
[----:B01----:R-:W-:Y:S05]  /*6e30*/  ENDCOLLECTIVE ;  /* 0x000000000000791b */ /* 0x003fea0003800000 */
.L_x_2803:
[----:B------:R-:W-:Y:S01]  /*6e40*/  MOV R61, R63 ;  /* 0x0000003f003d7202 */ /* 0x000fe20000000f00 */
[----:B------:R-:W-:Y:S06]  /*6e50*/  BRA `(.L_x_2804) ;  /* 0xfffffff400b47947 */ /* 0x000fec000383ffff */
.L_x_2805:
        /* <DEDUP_REMOVED lines=10> */
.L_x_5954:


//--------------------- .text._ZN10layer_norm31ln_parallel_residual_fwd_kernelINS_13Kernel_traitsIf6__halfS2_S2_fjLj256ELj1ELj4ELj1ELj16ENS_18Kernel_traits_baseILj256EfS2_S2_S2_fjLj128EEEEELb0ELb0ELb0EEEvNS_9FwdParamsE --------------------------
	.section	.text._ZN10layer_norm31ln_parallel_residual_fwd_kernelINS_13Kernel_traitsIf6__halfS2_S2_fjLj256ELj1ELj4ELj1ELj16ENS_18Kernel_traits_baseILj256EfS2_S2_S2_fjLj128EEEEELb0ELb0ELb0EEEvNS_9FwdParamsE,"ax",@progbits
	.align	128
        .global         _ZN10layer_norm31ln_parallel_residual_fwd_kernelINS_13Kernel_traitsIf6__halfS2_S2_fjLj256ELj1ELj4ELj1ELj16ENS_18Kernel_traits_baseILj256EfS2_S2_S2_fjLj128EEEEELb0ELb0ELb0EEEvNS_9FwdParamsE
        .type           _ZN10layer_norm31ln_parallel_residual_fwd_kernelINS_13Kernel_traitsIf6__halfS2_S2_fjLj256ELj1ELj4ELj1ELj16ENS_18Kernel_traits_baseILj256EfS2_S2_S2_fjLj128EEEEELb0ELb0ELb0EEEvNS_9FwdParamsE,@function
        .size           _ZN10layer_norm31ln_parallel_residual_fwd_kernelINS_13Kernel_traitsIf6__halfS2_S2_fjLj256ELj1ELj4ELj1ELj16ENS_18Kernel_traits_baseILj256EfS2_S2_S2_fjLj128EEEEELb0ELb0ELb0EEEvNS_9FwdParamsE,(.L_x_5955 - _ZN10layer_norm31ln_parallel_residual_fwd_kernelINS_13Kernel_traitsIf6__halfS2_S2_fjLj256ELj1ELj4ELj1ELj16ENS_18Kernel_traits_baseILj256EfS2_S2_S2_fjLj128EEEEELb0ELb0ELb0EEEvNS_9FwdParamsE)
        .other          _ZN10layer_norm31ln_parallel_residual_fwd_kernelINS_13Kernel_traitsIf6__halfS2_S2_fjLj256ELj1ELj4ELj1ELj16ENS_18Kernel_traits_baseILj256EfS2_S2_S2_fjLj128EEEEELb0ELb0ELb0EEEvNS_9FwdParamsE,@"STO_CUDA_ENTRY STV_DEFAULT"
_ZN10layer_norm31ln_parallel_residual_fwd_kernelINS_13Kernel_traitsIf6__halfS2_S2_fjLj256ELj1ELj4ELj1ELj16ENS_18Kernel_traits_baseILj256EfS2_S2_S2_fjLj128EEEEELb0ELb0ELb0EEEvNS_9FwdParamsE:
.text._ZN10layer_norm31ln_parallel_residual_fwd_kernelINS_13Kernel_traitsIf6__halfS2_S2_fjLj256ELj1ELj4ELj1ELj16ENS_18Kernel_traits_baseILj256EfS2_S2_S2_fjLj128EEEEELb0ELb0ELb0EEEvNS_9FwdParamsE:
        /* <DEDUP_REMOVED lines=46> */
.L_x_2807:
[----:B------:R-:W-:Y:S05]  /*02e0*/  BSYNC.RECONVERGENT B0 ;  /* 0x0000000000007941 */ /* 0x000fea0003800200 */
.L_x_2806:
        /* <DEDUP_REMOVED lines=13> */
.L_x_2817:
        /* <DEDUP_REMOVED lines=31> */
[----:B------:R-:W-:Y:S02]  /*05b0*/  HADD2.F32 R0, -RZ, R59.H0_H0 ;  /* 0x2000003bff007230 */ /* 0x000fe40000004100 */
[----:B------:R-:W-:Y:S02]  /*05c0*/  HADD2.F32 R47, -RZ, R11.H0_H0 ;  /* 0x2000000bff2f7230 */ /* 0x000fe40000004100 */
[----:B------:R-:W-:Y:S01]  /*05d0*/  FADD.FTZ R56, R56, R45 ;  /* 0x0000002d38387221 */ /* 0x000fe20000010000 */
[----:B------:R-:W-:Y:S02]  /*05e0*/  HADD2.F32 R44, -RZ, R4.H0_H0 ;  /* 0x20000004ff2c7230 */ /* 0x000fe40000004100 */
[----:B------:R-:W-:Y:S02]  /*05f0*/  HADD2.F32 R45, -RZ, R5.H0_H0 ;  /* 0x20000005ff2d7230 */ /* 0x000fe40000004100 */
[----:B------:R-:W-:Y:S01]  /*0600*/  FADD.FTZ R61, R0, R47 ;  /* 0x0000002f003d7221 */ /* 0x000fe20000010000 */
[----:B0-----:R-:W-:-:S02]  /*0610*/  HADD2.F32 R48, -RZ, R58.H0_H0 ;  /* 0x2000003aff307230 */ /* 0x001fc40000004100 */
[----:B------:R-:W-:Y:S01]  /*0620*/  FADD.FTZ R0, R3, R44 ;  /* 0x0000002c03007221 */ /* 0x000fe20000010000 */
[----:B------:R-:W-:Y:S02]  /*0630*/  HADD2.F32 R60, -RZ, R57.H1_H1 ;  /* 0x30000039ff3c7230 */ /* 0x000fe40000004100 */
[----:B------:R-:W-:Y:S01]  /*0640*/  FADD.FTZ R3, R46, R45 ;  /* 0x0000002d2e037221 */ /* 0x000fe20000010000 */
[----:B------:R-:W-:Y:S02]  /*0650*/  HADD2.F32 R58, -RZ, R58.H1_H1 ;  /* 0x3000003aff3a7230 */ /* 0x000fe40000004100 */
[----:B------:R-:W-:Y:S02]  /*0660*/  HADD2.F32 R59, -RZ, R59.H1_H1 ;  /* 0x3000003bff3b7230 */ /* 0x000fe40000004100 */
[----:B------:R-:W-:Y:S02]  /*0670*/  HADD2.F32 R49, -RZ, R9.H1_H1 ;  /* 0x30000009ff317230 */ /* 0x000fe40000004100 */
[----:B------:R-:W-:-:S02]  /*0680*/  HADD2.F32 R51, -RZ, R10.H0_H0 ;  /* 0x2000000aff337230 */ /* 0x000fc40000004100 */
[----:B------:R-:W-:Y:S02]  /*0690*/  HADD2.F32 R53, -RZ, R10.H1_H1 ;  /* 0x3000000aff357230 */ /* 0x000fe40000004100 */
[----:B------:R-:W-:Y:S01]  /*06a0*/  FADD.FTZ R60, R60, R49 ;  /* 0x000000313c3c7221 */ /* 0x000fe20000010000 */
[----:B------:R-:W-:Y:S02]  /*06b0*/  HADD2.F32 R50, -RZ, R11.H1_H1 ;  /* 0x3000000bff327230 */ /* 0x000fe40000004100 */
        /* <DEDUP_REMOVED lines=20> */
.L_x_2811:
[----:B-----5:R-:W-:Y:S02]  /*0800*/  HADD2.F32 R0, -RZ, R56.H0_H0 ;  /* 0x20000038ff007230 */ /* 0x020fe40000004100 */
[--C-:B------:R-:W-:Y:S02]  /*0810*/  HADD2.F32 R44, -RZ, R57.reuse.H0_H0 ;  /* 0x20000039ff2c7230 */ /* 0x100fe40000004100 */
[----:B------:R-:W-:Y:S02]  /*0820*/  HADD2.F32 R60, -RZ, R57.H1_H1 ;  /* 0x30000039ff3c7230 */ /* 0x000fe40000004100 */
[----:B------:R-:W-:Y:S02]  /*0830*/  HADD2.F32 R3, -RZ, R8.H0_H0 ;  /* 0x20000008ff037230 */ /* 0x000fe40000004100 */
[----:B------:R-:W-:Y:S02]  /*0840*/  HADD2.F32 R57, -RZ, R58.H0_H0 ;  /* 0x2000003aff397230 */ /* 0x000fe40000004100 */
[----:B------:R-:W-:-:S02]  /*0850*/  HADD2.F32 R45, -RZ, R9.H0_H0 ;  /* 0x20000009ff2d7230 */ /* 0x000fc40000004100 */
[----:B------:R-:W-:Y:S01]  /*0860*/  FADD.FTZ R0, R0, R3 ;  /* 0x0000000300007221 */ /* 0x000fe20000010000 */
[----:B------:R-:W-:Y:S02]  /*0870*/  HADD2.F32 R46, -RZ, R10.H0_H0 ;  /* 0x2000000aff2e7230 */ /* 0x000fe40000004100 */
[--C-:B------:R-:W-:Y:S02]  /*0880*/  HADD2.F32 R61, -RZ, R59.reuse.H0_H0 ;  /* 0x2000003bff3d7230 */ /* 0x100fe40000004100 */
[----:B------:R-:W-:Y:S01]  /*0890*/  FADD.FTZ R3, R44, R45 ;  /* 0x0000002d2c037221 */ /* 0x000fe20000010000 */
[----:B------:R-:W-:Y:S02]  /*08a0*/  HADD2.F32 R56, -RZ, R56.H1_H1 ;  /* 0x30000038ff387230 */ /* 0x000fe40000004100 */
[----:B------:R-:W-:Y:S01]  /*08b0*/  FADD.FTZ R57, R57, R46 ;  /* 0x0000002e39397221 */ /* 0x000fe20000010000 */
[----:B------:R-:W-:Y:S02]  /*08c0*/  HADD2.F32 R58, -RZ, R58.H1_H1 ;  /* 0x3000003aff3a7230 */ /* 0x000fe40000004100 */
[----:B------:R-:W-:-:S02]  /*08d0*/  HADD2.F32 R59, -RZ, R59.H1_H1 ;  /* 0x3000003bff3b7230 */ /* 0x000fc40000004100 */
[--C-:B------:R-:W-:Y:S02]  /*08e0*/  HADD2.F32 R44, -RZ, R11.reuse.H0_H0 ;  /* 0x2000000bff2c7230 */ /* 0x100fe40000004100 */
[----:B------:R-:W-:Y:S02]  /*08f0*/  HADD2.F32 R46, -RZ, R11.H1_H1 ;  /* 0x3000000bff2e7230 */ /* 0x000fe40000004100 */
[----:B0-----:R-:W-:Y:S02]  /*0900*/  HADD2.F32 R49, -RZ, R10.H1_H1 ;  /* 0x3000000aff317230 */ /* 0x001fe40000004100 */
        /* <DEDUP_REMOVED lines=12> */
.L_x_2810:
[----:B------:R-:W-:Y:S05]  /*09d0*/  @!P2 BRA `(.L_x_2813) ;  /* 0x000000000074a947 */ /* 0x000fea0003800000 */
        /* <DEDUP_REMOVED lines=29> */
.L_x_2813:
[--C-:B-----5:R-:W-:Y:S02]  /*0bb0*/  HADD2.F32 R0, -RZ, R56.reuse.H0_H0 ;  /* 0x20000038ff007230 */ /* 0x120fe40000004100 */
[--C-:B------:R-:W-:Y:S02]  /*0bc0*/  HADD2.F32 R3, -RZ, R57.reuse.H0_H0 ;  /* 0x20000039ff037230 */ /* 0x100fe40000004100 */
[----:B------:R-:W-:Y:S02]  /*0bd0*/  HADD2.F32 R60, -RZ, R57.H1_H1 ;  /* 0x30000039ff3c7230 */ /* 0x000fe40000004100 */
[----:B------:R-:W-:Y:S02]  /*0be0*/  HADD2.F32 R56, -RZ, R56.H1_H1 ;  /* 0x30000038ff387230 */ /* 0x000fe40000004100 */
[--C-:B------:R-:W-:Y:S02]  /*0bf0*/  HADD2.F32 R57, -RZ, R58.reuse.H0_H0 ;  /* 0x2000003aff397230 */ /* 0x100fe40000004100 */
[----:B------:R-:W-:-:S02]  /*0c00*/  HADD2.F32 R64, -RZ, R58.H1_H1 ;  /* 0x3000003aff407230 */ /* 0x000fc40000004100 */
[--C-:B------:R-:W-:Y:S02]  /*0c10*/  HADD2.F32 R61, -RZ, R59.reuse.H0_H0 ;  /* 0x2000003bff3d7230 */ /* 0x100fe40000004100 */
[----:B------:R-:W-:-:S07]  /*0c20*/  HADD2.F32 R65, -RZ, R59.H1_H1 ;  /* 0x3000003bff417230 */ /* 0x000fce0000004100 */
.L_x_2812:
[----:B0-----:R-:W0:Y:S02]  /*0c30*/  @P0 LDC.64 R48, c[0x0][0x3a8] ;  /* 0x0000ea00ff300b82 */ /* 0x001e240000000a00 */
[----:B0-----:R-:W-:-:S05]  /*0c40*/  @P0 IMAD.WIDE.U32 R48, R52, 0x10, R48 ;  /* 0x0000001034300825 */ /* 0x001fca00078e0030 */
[----:B------:R0:W-:Y:S02]  /*0c50*/  @P0 STG.E.128 desc[UR6][R48.64], R44 ;  /* 0x0000002c30000986 */ /* 0x0001e4000c101d06 */
.L_x_2809:
[----:B------:R-:W-:Y:S05]  /*0c60*/  BSYNC.RECONVERGENT B0 ;  /* 0x0000000000007941 */ /* 0x000fea0003800200 */
.L_x_2808:
        /* <DEDUP_REMOVED lines=54> */
.L_x_2829:
        /* <DEDUP_REMOVED lines=14> */
[----:B0-----:R-:W-:-:S05]  /*10b0*/  FSEL R55, R55, RZ, !P3 ;  /* 0x000000ff37377208 */ /* 0x001fca0005800000 */
        /* <DEDUP_REMOVED lines=24> */
[----:B------:R-:W-:Y:S01]  /*1240*/  F2FP.F16.F32.PACK_AB R51, R67, R51 ;  /* 0x000000334333723e */ /* 0x000fe200000000ff */
[----:B------:R-:W-:Y:S01]  /*1250*/  FFMA.FTZ R63, R12, R63, R28 ;  /* 0x0000003f0c3f7223 */ /* 0x000fe2000001001c */
[----:B------:R-:W-:Y:S01]  /*1260*/  FFMA.FTZ R48, R13, R48, R29 ;  /* 0x000000300d307223 */ /* 0x000fe2000001001d */
[-C--:B------:R-:W-:Y:S01]  /*1270*/  FFMA.FTZ R67, R19, R54.reuse, R35 ;  /* 0x0000003613437223 */ /* 0x080fe20000010023 */
[----:B------:R-:W-:Y:S01]  /*1280*/  FFMA.FTZ R69, R27, R54, R43 ;  /* 0x000000361b457223 */ /* 0x000fe2000001002b */
[----:B------:R-:W-:-:S02]  /*1290*/  F2FP.F16.F32.PACK_AB R55, R53, R55 ;  /* 0x000000373537723e */ /* 0x000fc400000000ff */
[----:B------:R-:W-:Y:S01]  /*12a0*/  F2FP.F16.F32.PACK_AB R54, R48, R63 ;  /* 0x0000003f3036723e */ /* 0x000fe200000000ff */
[----:B------:R-:W-:Y:S01]  /*12b0*/  FFMA.FTZ R48, R24, R58, R40 ;  /* 0x0000003a18307223 */ /* 0x000fe20000010028 */
[----:B------:R-:W-:Y:S01]  /*12c0*/  F2FP.F16.F32.PACK_AB R53, R67, R62 ;  /* 0x0000003e4335723e */ /* 0x000fe200000000ff */
[-C--:B------:R-:W-:Y:S01]  /*12d0*/  FFMA.FTZ R62, R25, R59.reuse, R41 ;  /* 0x0000003b193e7223 */ /* 0x080fe20000010029 */
[----:B------:R-:W-:Y:S01]  /*12e0*/  F2FP.F16.F32.PACK_AB R50, R68, R50 ;  /* 0x000000324432723e */ /* 0x000fe200000000ff */
[----:B------:R-:W-:Y:S01]  /*12f0*/  FFMA.FTZ R67, R16, R58, R32 ;  /* 0x0000003a10437223 */ /* 0x000fe20000010020 */
[----:B------:R-:W-:Y:S01]  /*1300*/  FFMA.FTZ R68, R17, R59, R33 ;  /* 0x0000003b11447223 */ /* 0x000fe20000010021 */
[----:B------:R-:W-:Y:S01]  /*1310*/  F2FP.F16.F32.PACK_AB R49, R69, R49 ;  /* 0x000000314531723e */ /* 0x000fe200000000ff */
[----:B------:R-:W0:Y:S01]  /*1320*/  LDC.64 R58, c[0x0][0x428] ;  /* 0x00010a00ff3a7b82 */ /* 0x000e220000000a00 */
[----:B------:R-:W-:-:S07]  /*1330*/  F2FP.F16.F32.PACK_AB R48, R62, R48 ;  /* 0x000000303e30723e */ /* 0x000fce00000000ff */
[----:B------:R-:W1:Y:S01]  /*1340*/  LDC.64 R62, c[0x0][0x430] ;  /* 0x00010c00ff3e7b82 */ /* 0x000e620000000a00 */
[----:B0-----:R-:W-:-:S05]  /*1350*/  IMAD.WIDE.U32 R58, R52, 0x10, R58 ;  /* 0x00000010343a7825 */ /* 0x001fca00078e003a */
[----:B------:R2:W-:Y:S01]  /*1360*/  STG.E.128 desc[UR6][R58.64], R48 ;  /* 0x000000303a007986 */ /* 0x0005e2000c101d06 */
[----:B-1----:R-:W-:Y:S01]  /*1370*/  IMAD.WIDE.U32 R62, R52, 0x10, R62 ;  /* 0x00000010343e7825 */ /* 0x002fe200078e003e */
[----:B------:R-:W-:-:S05]  /*1380*/  F2FP.F16.F32.PACK_AB R52, R68, R67 ;  /* 0x000000434434723e */ /* 0x000fca00000000ff */
[----:B------:R2:W-:Y:S02]  /*1390*/  STG.E.128 desc[UR6][R62.64], R52 ;  /* 0x000000343e007986 */ /* 0x0005e4000c101d06 */
.L_x_2816:
[----:B------:R-:W-:Y:S05]  /*13a0*/  BSYNC.RECONVERGENT B0 ;  /* 0x0000000000007941 */ /* 0x000fea0003800200 */
.L_x_2815:
[----:B0-2---:R-:W0:Y:S02]  /*13b0*/  LDC.64 R48, c[0x0][0x380] ;  /* 0x0000e000ff307b82 */ /* 0x005e240000000a00 */
[----:B0-----:R-:W-:-:S04]  /*13c0*/  LEA R2, R48, R2, 0x2 ;  /* 0x0000000230027211 */ /* 0x001fc800078e10ff */
[----:B------:R-:W-:-:S13]  /*13d0*/  ISETP.GE.AND P1, PT, R2, R49, PT ;  /* 0x000000310200720c */ /* 0x000fda0003f26270 */
[----:B------:R-:W-:Y:S05]  /*13e0*/  @!P1 BRA `(.L_x_2817) ;  /* 0xffffffec00f49947 */ /* 0x000fea000383ffff */
[----:B------:R-:W-:Y:S05]  /*13f0*/  EXIT ;  /* 0x000000000000794d */ /* 0x000fea0003800000 */
.L_x_2814:
        /* <DEDUP_REMOVED lines=8> */
.L_x_2819:
[----:B------:R-:W-:Y:S05]  /*1480*/  BSYNC B0 ;  /* 0x0000000000007941 */ /* 0x000fea0003800000 */
.L_x_2818:
        /* <DEDUP_REMOVED lines=9> */
.L_x_2820:
[----:B------:R-:W-:Y:S01]  /*1520*/  HFMA2 R51, -RZ, RZ, 0, 2.384185791015625e-07 ;  /* 0x00000004ff337431 */ /* 0x000fe200000001ff */
[----:B------:R-:W-:-:S05]  /*1530*/  MOV R53, R67 ;  /* 0x0000004300357202 */ /* 0x000fca0000000f00 */
[----:B------:R-:W-:-:S05]  /*1540*/  FADD.FTZ R58, R54, R53 ;  /* 0x00000035363a7221 */ /* 0x000fca0000010000 */
[----:B------:R-:W-:-:S07]  /*1550*/  MOV R68, R58 ;  /* 0x0000003a00447202 */ /* 0x000fce0000000f00 */
[----:B------:R-:W-:Y:S05]  /*1560*/  WARPSYNC.COLLECTIVE R49, `(.L_x_2821) ;  /* 0x0000000031087348 */ /* 0x000fea0003c00000 */
[----:B------:R0:W1:Y:S02]  /*1570*/  SHFL.BFLY P5, R67, R68, R51, R50 ;  /* 0x0c00003344437389 */ /* 0x00006400000a0032 */
[----:B01----:R-:W-:Y:S05]  /*1580*/  ENDCOLLECTIVE ;  /* 0x000000000000791b */ /* 0x003fea0003800000 */
.L_x_2821:
        /* <DEDUP_REMOVED lines=8> */
.L_x_2822:
[----:B------:R-:W-:Y:S01]  /*1610*/  HFMA2 R51, -RZ, RZ, 0, 9.5367431640625e-07 ;  /* 0x00000010ff337431 */ /* 0x000fe200000001ff */
[----:B------:R-:W-:-:S05]  /*1620*/  MOV R62, R67 ;  /* 0x00000043003e7202 */ /* 0x000fca0000000f00 */
[----:B------:R-:W-:-:S05]  /*1630*/  FADD.FTZ R62, R59, R62 ;  /* 0x0000003e3b3e7221 */ /* 0x000fca0000010000 */
[----:B------:R-:W-:-:S07]  /*1640*/  MOV R68, R62 ;  /* 0x0000003e00447202 */ /* 0x000fce0000000f00 */
[----:B------:R-:W-:Y:S05]  /*1650*/  WARPSYNC.COLLECTIVE R49, `(.L_x_2823) ;  /* 0x0000000031087348 */ /* 0x000fea0003c00000 */
[----:B------:R0:W1:Y:S02]  /*1660*/  SHFL.BFLY P5, R67, R68, R51, R50 ;  /* 0x0c00003344437389 */ /* 0x00006400000a0032 */
[----:B01----:R-:W-:Y:S05]  /*1670*/  ENDCOLLECTIVE ;  /* 0x000000000000791b */ /* 0x003fea0003800000 */
.L_x_2823:
        /* <DEDUP_REMOVED lines=27> */
.L_x_2824:
[----:B------:R-:W-:Y:S01]  /*1830*/  HFMA2 R51, -RZ, RZ, 0, 1.1920928955078125e-07 ;  /* 0x00000002ff337431 */ /* 0x000fe200000001ff */
[----:B------:R-:W-:-:S05]  /*1840*/  MOV R59, R67 ;  /* 0x00000043003b7202 */ /* 0x000fca0000000f00 */
[----:B------:R-:W-:-:S05]  /*1850*/  FADD.FTZ R59, R48, R59 ;  /* 0x0000003b303b7221 */ /* 0x000fca0000010000 */
[----:B------:R-:W-:-:S07]  /*1860*/  MOV R68, R59 ;  /* 0x0000003b00447202 */ /* 0x000fce0000000f00 */
[----:B------:R-:W-:Y:S05]  /*1870*/  WARPSYNC.COLLECTIVE R49, `(.L_x_2825) ;  /* 0x0000000031087348 */ /* 0x000fea0003c00000 */
[----:B------:R0:W1:Y:S02]  /*1880*/  SHFL.BFLY P5, R67, R68, R51, R50 ;  /* 0x0c00003344437389 */ /* 0x00006400000a0032 */
[----:B01----:R-:W-:Y:S05]  /*1890*/  ENDCOLLECTIVE ;  /* 0x000000000000791b */ /* 0x003fea0003800000 */
.L_x_2825:
[----:B------:R-:W-:Y:S01]  /*18a0*/  HFMA2 R51, -RZ, RZ, 0, 2.384185791015625e-07 ;  /* 0x00000004ff337431 */ /* 0x000fe200000001ff */
[----:B------:R-:W-:-:S05]  /*18b0*/  MOV R54, R67 ;  /* 0x0000004300367202 */ /* 0x000fca0000000f00 */
[----:B------:R-:W-:-:S05]  /*18c0*/  FADD.FTZ R54, R59, R54 ;  /* 0x000000363b367221 */ /* 0x000fca0000010000 */
[----:B------:R-:W-:-:S07]  /*18d0*/  MOV R68, R54 ;  /* 0x0000003600447202 */ /* 0x000fce0000000f00 */
[----:B------:R-:W-:Y:S05]  /*18e0*/  WARPSYNC.COLLECTIVE R49, `(.L_x_2826) ;  /* 0x0000000031087348 */ /* 0x000fea0003c00000 */
[----:B------:R0:W1:Y:S02]  /*18f0*/  SHFL.BFLY P5, R67, R68, R51, R50 ;  /* 0x0c00003344437389 */ /* 0x00006400000a0032 */
[----:B01----:R-:W-:Y:S05]  /*1900*/  ENDCOLLECTIVE ;  /* 0x000000000000791b */ /* 0x003fea0003800000 */
.L_x_2826:
[----:B------:R-:W-:Y:S01]  /*1910*/  HFMA2 R51, -RZ, RZ, 0, 4.76837158203125e-07 ;  /* 0x00000008ff337431 */ /* 0x000fe200000001ff */
[----:B------:R-:W-:-:S05]  /*1920*/  MOV R63, R67 ;  /* 0x00000043003f7202 */ /* 0x000fca0000000f00 */
[----:B------:R-:W-:-:S05]  /*1930*/  FADD.FTZ R63, R54, R63 ;  /* 0x0000003f363f7221 */ /* 0x000fca0000010000 */
[----:B------:R-:W-:-:S07]  /*1940*/  MOV R68, R63 ;  /* 0x0000003f00447202 */ /* 0x000fce0000000f00 */
[----:B------:R-:W-:Y:S05]  /*1950*/  WARPSYNC.COLLECTIVE R49, `(.L_x_2827) ;  /* 0x0000000031087348 */ /* 0x000fea0003c00000 */
[----:B------:R0:W1:Y:S02]  /*1960*/  SHFL.BFLY P5, R67, R68, R51, R50 ;  /* 0x0c00003344437389 */ /* 0x00006400000a0032 */
[----:B01----:R-:W-:Y:S05]  /*1970*/  ENDCOLLECTIVE ;  /* 0x000000000000791b */ /* 0x003fea0003800000 */
.L_x_2827:
[----:B------:R-:W-:Y:S01]  /*1980*/  HFMA2 R51, -RZ, RZ, 0, 9.5367431640625e-07 ;  /* 0x00000010ff337431 */ /* 0x000fe200000001ff */
[----:B------:R-:W-:-:S05]  /*1990*/  MOV R58, R67 ;  /* 0x00000043003a7202 */ /* 0x000fca0000000f00 */
[----:B------:R-:W-:-:S05]  /*19a0*/  FADD.FTZ R58, R63, R58 ;  /* 0x0000003a3f3a7221 */ /* 0x000fca0000010000 */
[----:B------:R-:W-:-:S07]  /*19b0*/  MOV R68, R58 ;  /* 0x0000003a00447202 */ /* 0x000fce0000000f00 */
[----:B------:R-:W-:Y:S05]  /*19c0*/  WARPSYNC.COLLECTIVE R49, `(.L_x_2828) ;  /* 0x0000000031087348 */ /* 0x000fea0003c00000 */
[----:B------:R0:W1:Y:S02]  /*19d0*/  SHFL.BFLY P5, R67, R68, R51, R50 ;  /* 0x0c00003344437389 */ /* 0x00006400000a0032 */
[----:B01----:R-:W-:Y:S05]  /*19e0*/  ENDCOLLECTIVE ;  /* 0x000000000000791b */ /* 0x003fea0003800000 */
.L_x_2828:
[----:B------:R-:W-:Y:S05]  /*19f0*/  BRA `(.L_x_2829) ;  /* 0xfffffff400747947 */ /* 0x000fea000383ffff */
.L_x_2830:
        /* <DEDUP_REMOVED lines=16> */
.L_x_5955:


//--------------------- .text._ZN10layer_norm31ln_parallel_residual_fwd_kernelINS_13Kernel_traitsIf6__halfS2_S2_fjLj256ELj1ELj4ELj1ELj16ENS_18Kernel_traits_baseILj256EfS2_S2_S2_fjLj128EEEEELb0ELb0ELb1EEEvNS_9FwdParamsE --------------------------
	.section	.text._ZN10layer_norm31ln_parallel_residual_fwd_kernelINS_13Kernel_traitsIf6__halfS2_S2_fjLj256ELj1ELj4ELj1ELj16ENS_18Kernel_traits_baseILj256EfS2_S2_S2_fjLj128EEEEELb0ELb0ELb1EEEvNS_9FwdParamsE,"ax",@progbits
	.align	128
        .global         _ZN10layer_norm31ln_parallel_residual_fwd_kernelINS_13Kernel_traitsIf6__halfS2_S2_fjLj256ELj1ELj4ELj1ELj16ENS_18Kernel_traits_baseILj256EfS2_S2_S2_fjLj128EEEEELb0ELb0ELb1EEEvNS_9FwdParamsE
        .type           _ZN10layer_norm31ln_parallel_residual_fwd_kernelINS_13Kernel_traitsIf6__halfS2_S2_fjLj256ELj1ELj4ELj1ELj16ENS_18Kernel_traits_baseILj256EfS2_S2_S2_fjLj128EEEEELb0ELb0ELb1EEEvNS_9FwdParamsE,@function
        .size           _ZN10layer_norm31ln_parallel_residual_fwd_kernelINS_13Kernel_traitsIf6__halfS2_S2_fjLj256ELj1ELj4ELj1ELj16ENS_18Kernel_traits_baseILj256EfS2_S2_S2_fjLj128EEEEELb0ELb0ELb1EEEvNS_9FwdParamsE,(.L_x_5956 - _ZN10layer_norm31ln_parallel_residual_fwd_kernelINS_13Kernel_traitsIf6__halfS2_S2_fjLj256ELj1ELj4ELj1ELj16ENS_18Kernel_traits_baseILj256EfS2_S2_S2_fjLj128EEEEELb0ELb0ELb1EEEvNS_9FwdParamsE)
        .other          _ZN10layer_norm31ln_parallel_residual_fwd_kernelINS_13Kernel_traitsIf6__halfS2_S2_fjLj256ELj1ELj4ELj1ELj16ENS_18Kernel_traits_baseILj256EfS2_S2_S2_fjLj128EEEEELb0ELb0ELb1EEEvNS_9FwdParamsE,@"STO_CUDA_ENTRY STV_DEFAULT"
_ZN10layer_norm31ln_parallel_residual_fwd_kernelINS_13Kernel_traitsIf6__halfS2_S2_fjLj256ELj1ELj4ELj1ELj16ENS_18Kernel_traits_baseILj256EfS2_S2_S2_fjLj128EEEEELb0ELb0ELb1EEEvNS_9FwdParamsE:
.text._ZN10layer_norm31ln_parallel_residual_fwd_kernelINS_13Kernel_traitsIf6__halfS2_S2_fjLj256ELj1ELj4ELj1ELj16ENS_18Kernel_traits_baseILj256EfS2_S2_S2_fjLj128EEEEELb0ELb0ELb1EEEvNS_9FwdParamsE:
        /* <DEDUP_REMOVED lines=42> */
[----:B------:R-:W3:Y:S02]  /*02a0*/  LDCU.U8 UR4, c[0x0][0x410] ;  /* 0x00008200ff0477ac */ /* 0x000ee40008000000 */
[----:B------:R-:W2:Y:S01]  /*02b0*/  LDC.64 R40, c[0x0][0x398] ;  /* 0x0000e600ff287b82 */ /* 0x000ea20000000a00 */
[----:B------:R-:W4:Y:S01]  /*02c0*/  LDCU UR5, c[0x0][0x388] ;  /* 0x00007100ff0577ac */ /* 0x000f220008000800 */
[----:B------:R-:W0:Y:S01]  /*02d0*/  LDCU UR10, c[0x0][0x448] ;  /* 0x00008900ff0a77ac */ /* 0x000e220008000800 */
[----:B------:R-:W0:Y:S02]  /*02e0*/  LDCU.64 UR12, c[0x0][0x3a0] ;  /* 0x00007400ff0c77ac */ /* 0x000e240008000a00 */
[----:B0-----:R-:W-:-:S05]  /*02f0*/  IMAD.WIDE.U32 R38, R52, 0x20, R38 ;  /* 0x0000002034267825 */ /* 0x001fca00078e0026 */
[----:B------:R1:W5:Y:S04]  /*0300*/  LDG.E.128 R28, desc[UR6][R38.64] ;  /* 0x00000006261c7981 */ /* 0x000368000c1e1d00 */
[----:B------:R1:W5:Y:S01]  /*0310*/  LDG.E.128 R32, desc[UR6][R38.64+0x10] ;  /* 0x0000100626207981 */ /* 0x000362000c1e1d00 */
[C---:B--2---:R-:W-:Y:S02]  /*0320*/  LOP3.LUT P0, RZ, R40.reuse, UR8, RZ, 0xfc, !PT ;  /* 0x0000000828ff7c12 */ /* 0x044fe4000f80fcff */
[----:B------:R-:W-:Y:S02]  /*0330*/  ISETP.NE.U32.AND P1, PT, R40, RZ, PT ;  /* 0x000000ff2800720c */ /* 0x000fe40003f25070 */
[C---:B------:R-:W-:Y:S02]  /*0340*/  LOP3.LUT P0, RZ, R41.reuse, UR9, RZ, 0xfc, P0 ;  /* 0x0000000929ff7c12 */ /* 0x040fe4000800fcff */
[----:B------:R-:W-:-:S02]  /*0350*/  ISETP.NE.AND.EX P1, PT, R41, RZ, PT, P1 ;  /* 0x000000ff2900720c */ /* 0x000fc40003f25310 */
[----:B---34-:R-:W-:-:S13]  /*0360*/  ISETP.NE.AND P3, PT, RZ, UR4, PT ;  /* 0x00000004ff007c0c */ /* 0x018fda000bf65270 */
.L_x_2836:
        /* <DEDUP_REMOVED lines=14> */
[----:B-1----:R0:W5:Y:S01]  /*0450*/  @P2 LDG.E.128 R36, desc[UR6][R56.64] ;  /* 0x0000000638242981 */ /* 0x002162000c1e1d00 */
[----:B------:R-:W-:Y:S05]  /*0460*/  @!P1 BRA `(.L_x_2831) ;  /* 0x00000004002c9947 */ /* 0x000fea0003800000 */
[----:B------:R-:W-:Y:S05]  /*0470*/  @!P2 BRA `(.L_x_2832) ;  /* 0x0000000000b4a947 */ /* 0x000fea0003800000 */
[----:B-----5:R-:W-:Y:S02]  /*0480*/  HADD2.F32 R0, -RZ, R44.H0_H0 ;  /* 0x2000002cff007230 */ /* 0x020fe40000004100 */
[----:B------:R-:W-:Y:S02]  /*0490*/  HADD2.F32 R41, -RZ, R48.H0_H0 ;  /* 0x20000030ff297230 */ /* 0x000fe40000004100 */
[----:B------:R-:W-:Y:S02]  /*04a0*/  HADD2.F32 R60, -RZ, R44.H1_H1 ;  /* 0x3000002cff3c7230 */ /* 0x000fe40000004100 */
[--C-:B------:R-:W-:Y:S02]  /*04b0*/  HADD2.F32 R40, -RZ, R45.reuse.H0_H0 ;  /* 0x2000002dff287230 */ /* 0x100fe40000004100 */
[----:B------:R-:W-:Y:S01]  /*04c0*/  FADD.FTZ R0, R0, R41 ;  /* 0x0000002900007221 */ /* 0x000fe20000010000 */
[----:B0-----:R-:W-:Y:S02]  /*04d0*/  HADD2.F32 R57, -RZ, R45.H1_H1 ;  /* 0x3000002dff397230 */ /* 0x001fe40000004100 */
[----:B------:R-:W-:-:S02]  /*04e0*/  HADD2.F32 R43, -RZ, R49.H0_H0 ;  /* 0x20000031ff2b7230 */ /* 0x000fc40000004100 */
[----:B------:R-:W-:Y:S02]  /*04f0*/  HADD2.F32 R44, -RZ, R46.H0_H0 ;  /* 0x2000002eff2c7230 */ /* 0x000fe40000004100 */
[----:B------:R-:W-:Y:S02]  /*0500*/  HADD2.F32 R41, -RZ, R48.H1_H1 ;  /* 0x30000030ff297230 */ /* 0x000fe40000004100 */
[----:B------:R-:W-:Y:S01]  /*0510*/  FADD.FTZ R40, R40, R43 ;  /* 0x0000002b28287221 */ /* 0x000fe20000010000 */
[----:B------:R-:W-:Y:S02]  /*0520*/  HADD2.F32 R45, -RZ, R50.H0_H0 ;  /* 0x20000032ff2d7230 */ /* 0x000fe40000004100 */
[----:B------:R-:W-:Y:S02]  /*0530*/  HADD2.F32 R54, -RZ, R47.H0_H0 ;  /* 0x2000002fff367230 */ /* 0x000fe40000004100 */
[----:B------:R-:W-:Y:S01]  /*0540*/  FADD.FTZ R60, R60, R41 ;  /* 0x000000293c3c7221 */ /* 0x000fe20000010000 */
[----:B------:R-:W-:-:S02]  /*0550*/  HADD2.F32 R43, -RZ, R51.H0_H0 ;  /* 0x20000033ff2b7230 */ /* 0x000fc40000004100 */
[----:B------:R-:W-:Y:S01]  /*0560*/  FADD.FTZ R44, R44, R45 ;  /* 0x0000002d2c2c7221 */ /* 0x000fe20000010000 */
[----:B------:R-:W-:Y:S02]  /*0570*/  HADD2.F32 R58, -RZ, R47.H1_H1 ;  /* 0x3000002fff3a7230 */ /* 0x000fe40000004100 */
[----:B------:R-:W-:Y:S02]  /*0580*/  HADD2.F32 R45, -RZ, R51.H1_H1 ;  /* 0x30000033ff2d7230 */ /* 0x000fe40000004100 */
[----:B------:R-:W-:Y:S01]  /*0590*/  FADD.FTZ R56, R54, R43 ;  /* 0x0000002b36387221 */ /* 0x000fe20000010000 */
[----:B------:R-:W-:Y:S02]  /*05a0*/  HADD2.F32 R53, -RZ, R36.H0_H0 ;  /* 0x20000024ff357230 */ /* 0x000fe40000004100 */
[----:B------:R-:W-:Y:S02]  /*05b0*/  HADD2.F32 R41, -RZ, R37.H0_H0 ;  /* 0x20000025ff297230 */ /* 0x000fe40000004100 */
[----:B------:R-:W-:Y:S01]  /*05c0*/  FADD.FTZ R58, R58, R45 ;  /* 0x0000002d3a3a7221 */ /* 0x000fe20000010000 */
[----:B------:R-:W-:-:S02]  /*05d0*/  HADD2.F32 R46, -RZ, R46.H1_H1 ;  /* 0x3000002eff2e7230 */ /* 0x000fc40000004100 */
[----:B------:R-:W-:Y:S01]  /*05e0*/  FADD.FTZ R53, R0, R53 ;  /* 0x0000003500357221 */ /* 0x000fe20000010000 */
[----:B------:R-:W-:Y:S02]  /*05f0*/  HADD2.F32 R42, -RZ, R49.H1_H1 ;  /* 0x30000031ff2a7230 */ /* 0x000fe40000004100 */
[----:B------:R-:W-:Y:S01]  /*0600*/  FADD.FTZ R54, R40, R41 ;  /* 0x0000002928367221 */ /* 0x000fe20000010000 */
[----:B------:R-:W-:Y:S02]  /*0610*/  HADD2.F32 R47, -RZ, R50.H1_H1 ;  /* 0x30000032ff2f7230 */ /* 0x000fe40000004100 */
[--C-:B------:R-:W-:Y:S02]  /*0620*/  HADD2.F32 R59, -RZ, R39.reuse.H1_H1 ;  /* 0x30000027ff3b7230 */ /* 0x100fe40000004100 */
        /* <DEDUP_REMOVED lines=18> */
.L_x_2832:
[----:B-----5:R-:W-:Y:S02]  /*0750*/  HADD2.F32 R53, -RZ, R44.H0_H0 ;  /* 0x2000002cff357230 */ /* 0x020fe40000004100 */
[----:B0-----:R-:W-:Y:S02]  /*0760*/  HADD2.F32 R54, -RZ, R45.H0_H0 ;  /* 0x2000002dff367230 */ /* 0x001fe40000004100 */
[----:B------:R-:W-:Y:S02]  /*0770*/  HADD2.F32 R55, -RZ, R46.H0_H0 ;  /* 0x2000002eff377230 */ /* 0x000fe40000004100 */
[----:B------:R-:W-:Y:S02]  /*0780*/  HADD2.F32 R0, -RZ, R48.H0_H0 ;  /* 0x20000030ff007230 */ /* 0x000fe40000004100 */
[----:B------:R-:W-:Y:S02]  /*0790*/  HADD2.F32 R41, -RZ, R49.H0_H0 ;  /* 0x20000031ff297230 */ /* 0x000fe40000004100 */
[----:B------:R-:W-:-:S02]  /*07a0*/  HADD2.F32 R40, -RZ, R50.H0_H0 ;  /* 0x20000032ff287230 */ /* 0x000fc40000004100 */
[----:B------:R-:W-:Y:S01]  /*07b0*/  FADD.FTZ R53, R53, R0 ;  /* 0x0000000035357221 */ /* 0x000fe20000010000 */
[--C-:B------:R-:W-:Y:S02]  /*07c0*/  HADD2.F32 R56, -RZ, R47.reuse.H0_H0 ;  /* 0x2000002fff387230 */ /* 0x100fe40000004100 */
        /* <DEDUP_REMOVED lines=21> */
.L_x_2831:
        /* <DEDUP_REMOVED lines=30> */
.L_x_2834:
[--C-:B-----5:R-:W-:Y:S02]  /*0b00*/  HADD2.F32 R53, -RZ, R44.reuse.H0_H0 ;  /* 0x2000002cff357230 */ /* 0x120fe40000004100 */
[----:B------:R-:W-:Y:S02]  /*0b10*/  HADD2.F32 R60, -RZ, R44.H1_H1 ;  /* 0x3000002cff3c7230 */ /* 0x000fe40000004100 */
[--C-:B0-----:R-:W-:Y:S02]  /*0b20*/  HADD2.F32 R54, -RZ, R45.reuse.H0_H0 ;  /* 0x2000002dff367230 */ /* 0x101fe40000004100 */
[----:B------:R-:W-:Y:S02]  /*0b30*/  HADD2.F32 R57, -RZ, R45.H1_H1 ;  /* 0x3000002dff397230 */ /* 0x000fe40000004100 */
[--C-:B------:R-:W-:Y:S02]  /*0b40*/  HADD2.F32 R55, -RZ, R46.reuse.H0_H0 ;  /* 0x2000002eff377230 */ /* 0x100fe40000004100 */
[----:B------:R-:W-:-:S02]  /*0b50*/  HADD2.F32 R58, -RZ, R46.H1_H1 ;  /* 0x3000002eff3a7230 */ /* 0x000fc40000004100 */
[--C-:B------:R-:W-:Y:S02]  /*0b60*/  HADD2.F32 R56, -RZ, R47.reuse.H0_H0 ;  /* 0x2000002fff387230 */ /* 0x100fe40000004100 */
[----:B------:R-:W-:-:S07]  /*0b70*/  HADD2.F32 R59, -RZ, R47.H1_H1 ;  /* 0x3000002fff3b7230 */ /* 0x000fce0000004100 */
.L_x_2833:
        /* <DEDUP_REMOVED lines=51> */
.L_x_2848:
[C---:B------:R-:W-:Y:S01]  /*0eb0*/  FMUL.FTZ R45, R61.reuse, R61 ;  /* 0x0000003d3d2d7220 */ /* 0x040fe20000410000 */
[----:B-1----:R-:W-:Y:S01]  /*0ec0*/  FADD.FTZ R67, R64, R67 ;  /* 0x0000004340437221 */ /* 0x002fe20000010000 */
[----:B------:R-:W1:Y:S01]  /*0ed0*/  @!P2 LDC.64 R46, c[0x0][0x3c0] ;  /* 0x0000f000ff2eab82 */ /* 0x000e620000000a00 */
[----:B------:R-:W-:Y:S02]  /*0ee0*/  FSEL R62, R61, RZ, !P3 ;  /* 0x000000ff3d3e7208 */ /* 0x000fe40005800000 */
[----:B------:R-:W-:Y:S01]  /*0ef0*/  FSEL R63, R45, RZ, P3 ;  /* 0x000000ff2d3f7208 */ /* 0x000fe20001800000 */
[----:B------:R-:W-:Y:S02]  /*0f00*/  FFMA.FTZ R0, R67, R44, UR10 ;  /* 0x0000000a43007e23 */ /* 0x000fe4000801002c */
[C---:B------:R-:W-:Y:S01]  /*0f10*/  FADD.FTZ R69, -R62.reuse, R57 ;  /* 0x000000393e457221 */ /* 0x040fe20000010100 */
[----:B------:R-:W-:Y:S01]  /*0f20*/  FADD.FTZ R57, -R62, R56 ;  /* 0x000000383e397221 */ /* 0x000fe20000010100 */
[----:B------:R-:W2:Y:S01]  /*0f30*/  @!P2 LDC.64 R44, c[0x0][0x3c8] ;  /* 0x0000f200ff2cab82 */ /* 0x000ea20000000a00 */
[----:B------:R-:W-:Y:S01]  /*0f40*/  FADD.FTZ R0, R0, R63 ;  /* 0x0000003f00007221 */ /* 0x000fe20000010000 */
[C---:B------:R-:W-:Y:S01]  /*0f50*/  FADD.FTZ R53, -R62.reuse, R53 ;  /* 0x000000353e357221 */ /* 0x040fe20000010100 */
[C---:B------:R-:W-:Y:S01]  /*0f60*/  FADD.FTZ R65, -R62.reuse, R60 ;  /* 0x0000003c3e417221 */ /* 0x040fe20000010100 */
[C---:B------:R-:W-:Y:S01]  /*0f70*/  FADD.FTZ R59, -R62.reuse, R59 ;  /* 0x0000003b3e3b7221 */ /* 0x040fe20000010100 */
[C---:B------:R-:W-:Y:S01]  /*0f80*/  FADD.FTZ R63, -R62.reuse, R55 ;  /* 0x000000373e3f7221 */ /* 0x040fe20000010100 */
[C---:B------:R-:W-:Y:S01]  /*0f90*/  FADD.FTZ R55, -R62.reuse, R58 ;  /* 0x0000003a3e377221 */ /* 0x040fe20000010100 */
[----:B------:R-:W3:Y:S01]  /*0fa0*/  MUFU.RSQ R0, R0 ;  /* 0x0000000000007308 */ /* 0x000ee20000001400 */
[----:B------:R-:W-:Y:S01]  /*0fb0*/  FADD.FTZ R67, -R62, R54 ;  /* 0x000000363e437221 */ /* 0x000fe20000010100 */
[----:B-1----:R-:W-:-:S05]  /*0fc0*/  @!P2 IMAD.WIDE R46, R3, 0x4, R46 ;  /* 0x00000004032ea825 */ /* 0x002fca00078e022e */
[----:B------:R1:W-:Y:S01]  /*0fd0*/  @!P2 STG.E desc[UR6][R46.64], R61 ;  /* 0x0000003d2e00a986 */ /* 0x0003e2000c101906 */
[----:B--2---:R-:W-:-:S04]  /*0fe0*/  @!P2 IMAD.WIDE R44, R3, 0x4, R44 ;  /* 0x00000004032ca825 */ /* 0x004fc800078e022c */
[C---:B---3--:R-:W-:Y:S01]  /*0ff0*/  FMUL.FTZ R53, R0.reuse, R53 ;  /* 0x0000003500357220 */ /* 0x048fe20000410000 */
[C---:B------:R-:W-:Y:S01]  /*1000*/  FMUL.FTZ R58, R0.reuse, R65 ;  /* 0x00000041003a7220 */ /* 0x040fe20000410000 */
[C---:B------:R-:W-:Y:S01]  /*1010*/  FMUL.FTZ R60, R0.reuse, R59 ;  /* 0x0000003b003c7220 */ /* 0x040fe20000410000 */
[C---:B------:R-:W-:Y:S01]  /*1020*/  FMUL.FTZ R56, R0.reuse, R69 ;  /* 0x0000004500387220 */ /* 0x040fe20000410000 */
[----:B------:R2:W-:Y:S01]  /*1030*/  @!P2 STG.E desc[UR6][R44.64], R0 ;  /* 0x000000002c00a986 */ /* 0x0005e2000c101906 */
[C---:B------:R-:W-:Y:S01]  /*1040*/  FMUL.FTZ R63, R0.reuse, R63 ;  /* 0x0000003f003f7220 */ /* 0x040fe20000410000 */
[----:B-1----:R-:W-:Y:S01]  /*1050*/  FMUL.FTZ R47, R0, R57 ;  /* 0x00000039002f7220 */ /* 0x002fe20000410000 */
[----:B------:R-:W-:Y:S01]  /*1060*/  FFMA.FTZ R46, R20, R53, R12 ;  /* 0x00000035142e7223 */ /* 0x000fe2000001000c */
[----:B------:R-:W-:Y:S01]  /*1070*/  FMUL.FTZ R57, R0, R67 ;  /* 0x0000004300397220 */ /* 0x000fe20000410000 */
[----:B------:R-:W-:Y:S01]  /*1080*/  FFMA.FTZ R62, R24, R63, R8 ;  /* 0x0000003f183e7223 */ /* 0x000fe20000010008 */
[-C--:B------:R-:W-:Y:S01]  /*1090*/  FFMA.FTZ R54, R26, R47.reuse, R10 ;  /* 0x0000002f1a367223 */ /* 0x080fe2000001000a */
[----:B------:R-:W-:Y:S01]  /*10a0*/  FFMA.FTZ R59, R34, R47, R18 ;  /* 0x0000002f223b7223 */ /* 0x000fe20000010012 */
[----:B------:R-:W-:Y:S01]  /*10b0*/  FFMA.FTZ R47, R21, R58, R13 ;  /* 0x0000003a152f7223 */ /* 0x000fe2000001000d */
[----:B0-----:R-:W-:Y:S01]  /*10c0*/  FFMA.FTZ R64, R32, R63, R16 ;  /* 0x0000003f20407223 */ /* 0x001fe20000010010 */
[-C--:B--2---:R-:W-:Y:S01]  /*10d0*/  FFMA.FTZ R45, R27, R60.reuse, R11 ;  /* 0x0000003c1b2d7223 */ /* 0x084fe2000001000b */
[----:B------:R-:W-:Y:S01]  /*10e0*/  FFMA.FTZ R60, R35, R60, R19 ;  /* 0x0000003c233c7223 */ /* 0x000fe20000010013 */
[----:B------:R-:W-:Y:S01]  /*10f0*/  FMUL.FTZ R0, R0, R55 ;  /* 0x0000003700007220 */ /* 0x000fe20000410000 */
[----:B------:R-:W-:Y:S01]  /*1100*/  F2FP.F16.F32.PACK_AB R44, R47, R46 ;  /* 0x0000002e2f2c723e */ /* 0x000fe200000000ff */
[----:B------:R-:W-:Y:S01]  /*1110*/  FFMA.FTZ R46, R23, R56, R15 ;  /* 0x00000038172e7223 */ /* 0x000fe2000001000f */
[----:B------:R-:W-:Y:S01]  /*1120*/  F2FP.F16.F32.PACK_AB R47, R45, R54 ;  /* 0x000000362d2f723e */ /* 0x000fe200000000ff */
[----:B------:R-:W-:Y:S01]  /*1130*/  FFMA.FTZ R45, R22, R57, R14 ;  /* 0x00000039162d7223 */ /* 0x000fe2000001000e */
[----:B------:R-:W-:Y:S01]  /*1140*/  F2FP.F16.F32.PACK_AB R59, R60, R59 ;  /* 0x0000003b3c3b723e */ /* 0x000fe200000000ff */
[----:B------:R-:W0:Y:S01]  /*1150*/  LDC.64 R54, c[0x0][0x428] ;  /* 0x00010a00ff367b82 */ /* 0x000e220000000a00 */
[----:B------:R-:W-:Y:S01]  /*1160*/  FFMA.FTZ R65, R25, R0, R9 ;  /* 0x0000000019417223 */ /* 0x000fe20000010009 */
[----:B------:R-:W-:Y:S01]  /*1170*/  FFMA.FTZ R53, R28, R53, R4 ;  /* 0x000000351c357223 */ /* 0x000fe20000010004 */
[----:B------:R-:W-:Y:S01]  /*1180*/  F2FP.F16.F32.PACK_AB R45, R46, R45 ;  /* 0x0000002d2e2d723e */ /* 0x000fe200000000ff */
[----:B------:R-:W-:-:S02]  /*1190*/  FFMA.FTZ R57, R30, R57, R6 ;  /* 0x000000391e397223 */ /* 0x000fc40000010006 */
[----:B------:R-:W-:Y:S01]  /*11a0*/  F2FP.F16.F32.PACK_AB R46, R65, R62 ;  /* 0x0000003e412e723e */ /* 0x000fe200000000ff */
[----:B------:R-:W-:Y:S01]  /*11b0*/  FFMA.FTZ R65, R33, R0, R17 ;  /* 0x0000000021417223 */ /* 0x000fe20000010011 */
[----:B------:R-:W1:Y:S01]  /*11c0*/  LDC.64 R60, c[0x0][0x430] ;  /* 0x00010c00ff3c7b82 */ /* 0x000e620000000a00 */
[----:B------:R-:W-:Y:S01]  /*11d0*/  FFMA.FTZ R0, R31, R56, R7 ;  /* 0x000000381f007223 */ /* 0x000fe20000010007 */
[----:B------:R-:W-:Y:S02]  /*11e0*/  FFMA.FTZ R56, R29, R58, R5 ;  /* 0x0000003a1d387223 */ /* 0x000fe40000010005 */
[----:B------:R-:W-:Y:S02]  /*11f0*/  F2FP.F16.F32.PACK_AB R58, R65, R64 ;  /* 0x00000040413a723e */ /* 0x000fe400000000ff */
[----:B------:R-:W-:Y:S02]  /*1200*/  F2FP.F16.F32.PACK_AB R57, R0, R57 ;  /* 0x000000390039723e */ /* 0x000fe400000000ff */
[----:B------:R-:W2:Y:S01]  /*1210*/  LDC.64 R62, c[0x0][0x380] ;  /* 0x0000e000ff3e7b82 */ /* 0x000ea20000000a00 */
[----:B------:R-:W-:Y:S01]  /*1220*/  F2FP.F16.F32.PACK_AB R56, R56, R53 ;  /* 0x000000353838723e */ /* 0x000fe200000000ff */
        /* <DEDUP_REMOVED lines=8> */
.L_x_2835:
        /* <DEDUP_REMOVED lines=8> */
.L_x_2838:
[----:B------:R-:W-:Y:S05]  /*1330*/  BSYNC B0 ;  /* 0x0000000000007941 */ /* 0x000fea0003800000 */
.L_x_2837:
        /* <DEDUP_REMOVED lines=9> */
.L_x_2839:
[----:B------:R-:W-:Y:S01]  /*13d0*/  HFMA2 R47, -RZ, RZ, 0, 2.384185791015625e-07 ;  /* 0x00000004ff2f7431 */ /* 0x000fe200000001ff */
[----:B------:R-:W-:-:S05]  /*13e0*/  MOV R61, R66 ;  /* 0x00000042003d7202 */ /* 0x000fca0000000f00 */
[----:B------:R-:W-:-:S05]  /*13f0*/  FADD.FTZ R63, R62, R61 ;  /* 0x0000003d3e3f7221 */ /* 0x000fca0000010000 */
[----:B------:R-:W-:-:S07]  /*1400*/  MOV R68, R63 ;  /* 0x0000003f00447202 */ /* 0x000fce0000000f00 */
[----:B------:R-:W-:Y:S05]  /*1410*/  WARPSYNC.COLLECTIVE R45, `(.L_x_2840) ;  /* 0x000000002d087348 */ /* 0x000fea0003c00000 */
[----:B------:R0:W1:Y:S02]  /*1420*/  SHFL.BFLY P4, R66, R68, R47, R46 ;  /* 0x0c00002f44427389 */ /* 0x000064000008002e */
[----:B01----:R-:W-:Y:S05]  /*1430*/  ENDCOLLECTIVE ;  /* 0x000000000000791b */ /* 0x003fea0003800000 */
.L_x_2840:
        /* <DEDUP_REMOVED lines=8> */
.L_x_2841:
[----:B------:R-:W-:Y:S01]  /*14c0*/  HFMA2 R47, -RZ, RZ, 0, 9.5367431640625e-07 ;  /* 0x00000010ff2f7431 */ /* 0x000fe200000001ff */
[----:B------:R-:W-:-:S05]  /*14d0*/  MOV R61, R66 ;  /* 0x00000042003d7202 */ /* 0x000fca0000000f00 */
[----:B------:R-:W-:-:S05]  /*14e0*/  FADD.FTZ R65, R64, R61 ;  /* 0x0000003d40417221 */ /* 0x000fca0000010000 */
[----:B------:R-:W-:-:S07]  /*14f0*/  MOV R68, R65 ;  /* 0x0000004100447202 */ /* 0x000fce0000000f00 */
[----:B------:R-:W-:Y:S05]  /*1500*/  WARPSYNC.COLLECTIVE R45, `(.L_x_2842) ;  /* 0x000000002d087348 */ /* 0x000fea0003c00000 */
[----:B------:R0:W1:Y:S02]  /*1510*/  SHFL.BFLY P4, R66, R68, R47, R46 ;  /* 0x0c00002f44427389 */ /* 0x000064000008002e */
[----:B01----:R-:W-:Y:S05]  /*1520*/  ENDCOLLECTIVE ;  /* 0x000000000000791b */ /* 0x003fea0003800000 */
.L_x_2842:
        /* <DEDUP_REMOVED lines=24> */
.L_x_2843:
[----:B------:R-:W-:Y:S01]  /*16b0*/  HFMA2 R47, -RZ, RZ, 0, 1.1920928955078125e-07 ;  /* 0x00000002ff2f7431 */ /* 0x000fe200000001ff */
[----:B------:R-:W-:-:S05]  /*16c0*/  MOV R63, R66 ;  /* 0x00000042003f7202 */ /* 0x000fca0000000f00 */
[----:B------:R-:W-:-:S05]  /*16d0*/  FADD.FTZ R63, R0, R63 ;  /* 0x0000003f003f7221 */ /* 0x000fca0000010000 */
[----:B------:R-:W-:-:S07]  /*16e0*/  MOV R68, R63 ;  /* 0x0000003f00447202 */ /* 0x000fce0000000f00 */
[----:B------:R-:W-:Y:S05]  /*16f0*/  WARPSYNC.COLLECTIVE R45, `(.L_x_2844) ;  /* 0x000000002d087348 */ /* 0x000fea0003c00000 */
[----:B------:R0:W1:Y:S02]  /*1700*/  SHFL.BFLY P4, R66, R68, R47, R46 ;  /* 0x0c00002f44427389 */ /* 0x000064000008002e */
[----:B01----:R-:W-:Y:S05]  /*1710*/  ENDCOLLECTIVE ;  /* 0x000000000000791b */ /* 0x003fea0003800000 */
.L_x_2844:
[----:B------:R-:W-:Y:S01]  /*1720*/  HFMA2 R47, -RZ, RZ, 0, 2.384185791015625e-07 ;  /* 0x00000004ff2f7431 */ /* 0x000fe200000001ff */
[----:B------:R-:W-:-:S05]  /*1730*/  MOV R62, R66 ;  /* 0x00000042003e7202 */ /* 0x000fca0000000f00 */
[----:B------:R-:W-:-:S05]  /*1740*/  FADD.FTZ R62, R63, R62 ;  /* 0x0000003e3f3e7221 */ /* 0x000fca0000010000 */
[----:B------:R-:W-:-:S07]  /*1750*/  MOV R68, R62 ;  /* 0x0000003e00447202 */ /* 0x000fce0000000f00 */
[----:B------:R-:W-:Y:S05]  /*1760*/  WARPSYNC.COLLECTIVE R45, `(.L_x_2845) ;  /* 0x000000002d087348 */ /* 0x000fea0003c00000 */
[----:B------:R0:W1:Y:S02]  /*1770*/  SHFL.BFLY P4, R66, R68, R47, R46 ;  /* 0x0c00002f44427389 */ /* 0x000064000008002e */
[----:B01----:R-:W-:Y:S05]  /*1780*/  ENDCOLLECTIVE ;  /* 0x000000000000791b */ /* 0x003fea0003800000 */
.L_x_2845:
[----:B------:R-:W-:Y:S01]  /*1790*/  HFMA2 R47, -RZ, RZ, 0, 4.76837158203125e-07 ;  /* 0x00000008ff2f7431 */ /* 0x000fe200000001ff */
[----:B------:R-:W-:-:S05]  /*17a0*/  MOV R65, R66 ;  /* 0x0000004200417202 */ /* 0x000fca0000000f00 */
[----:B------:R-:W-:-:S05]  /*17b0*/  FADD.FTZ R65, R62, R65 ;  /* 0x000000413e417221 */ /* 0x000fca0000010000 */
[----:B------:R-:W-:-:S07]  /*17c0*/  MOV R68, R65 ;  /* 0x0000004100447202 */ /* 0x000fce0000000f00 */
[----:B------:R-:W-:Y:S05]  /*17d0*/  WARPSYNC.COLLECTIVE R45, `(.L_x_2846) ;  /* 0x000000002d087348 */ /* 0x000fea0003c00000 */
[----:B------:R0:W1:Y:S02]  /*17e0*/  SHFL.BFLY P4, R66, R68, R47, R46 ;  /* 0x0c00002f44427389 */ /* 0x000064000008002e */
[----:B01----:R-:W-:Y:S05]  /*17f0*/  ENDCOLLECTIVE ;  /* 0x000000000000791b */ /* 0x003fea0003800000 */
.L_x_2846:
[----:B------:R-:W-:Y:S01]  /*1800*/  HFMA2 R47, -RZ, RZ, 0, 9.5367431640625e-07 ;  /* 0x00000010ff2f7431 */ /* 0x000fe200000001ff */
[----:B------:R-:W-:-:S05]  /*1810*/  MOV R64, R66 ;  /* 0x0000004200407202 */ /* 0x000fca0000000f00 */
[----:B------:R-:W-:-:S05]  /*1820*/  FADD.FTZ R64, R65, R64 ;  /* 0x0000004041407221 */ /* 0x000fca0000010000 */
[----:B------:R-:W-:-:S07]  /*1830*/  MOV R68, R64 ;  /* 0x0000004000447202 */ /* 0x000fce0000000f00 */
[----:B------:R-:W-:Y:S05]  /*1840*/  WARPSYNC.COLLECTIVE R45, `(.L_x_2847) ;  /* 0x000000002d087348 */ /* 0x000fea0003c00000 */
[----:B------:R0:W1:Y:S02]  /*1850*/  SHFL.BFLY P4, R66, R68, R47, R46 ;  /* 0x0c00002f44427389 */ /* 0x000064000008002e */
[----:B01----:R-:W-:Y:S05]  /*1860*/  ENDCOLLECTIVE ;  /* 0x000000000000791b */ /* 0x003fea0003800000 */
.L_x_2847:
[----:B------:R-:W-:Y:S01]  /*1870*/  MOV R67, R66 ;  /* 0x0000004200437202 */ /* 0x000fe20000000f00 */
[----:B------:R-:W-:Y:S06]  /*1880*/  BRA `(.L_x_2848) ;  /* 0xfffffff400887947 */ /* 0x000fec000383ffff */
.L_x_2849:
        /* <DEDUP_REMOVED lines=15> */
.L_x_5956:


//--------------------- .text._ZN10layer_norm31ln_parallel_residual_fwd_kernelINS_13Kernel_traitsIf6__halfS2_S2_fjLj256ELj1ELj4ELj1ELj16ENS_18Kernel_traits_baseILj256EfS2_S2_S2_fjLj128EEEEELb0ELb1ELb0EEEvNS_9FwdParamsE --------------------------
	.section	.text._ZN10layer_norm31ln_parallel_residual_fwd_kernelINS_13Kernel_traitsIf6__halfS2_S2_fjLj256ELj1ELj4ELj1ELj16ENS_18Kernel_traits_baseILj256EfS2_S2_S2_fjLj128EEEEELb0ELb1ELb0EEEvNS_9FwdParamsE,"ax",@progbits
	.align	128
        .global         _ZN10layer_norm31ln_parallel_residual_fwd_kernelINS_13Kernel_traitsIf6__halfS2_S2_fjLj256ELj1ELj4ELj1ELj16ENS_18Kernel_traits_baseILj256EfS2_S2_S2_fjLj128EEEEELb0ELb1ELb0EEEvNS_9FwdParamsE
        .type           _ZN10layer_norm31ln_parallel_residual_fwd_kernelINS_13Kernel_traitsIf6__halfS2_S2_fjLj256ELj1ELj4ELj1ELj16ENS_18Kernel_traits_baseILj256EfS2_S2_S2_fjLj128EEEEELb0ELb1ELb0EEEvNS_9FwdParamsE,@function
        .size           _ZN10layer_norm31ln_parallel_residual_fwd_kernelINS_13Kernel_traitsIf6__halfS2_S2_fjLj256ELj1ELj4ELj1ELj16ENS_18Kernel_traits_baseILj256EfS2_S2_S2_fjLj128EEEEELb0ELb1ELb0EEEvNS_9FwdParamsE,(.L_x_5957 - _ZN10layer_norm31ln_parallel_residual_fwd_kernelINS_13Kernel_traitsIf6__halfS2_S2_fjLj256ELj1ELj4ELj1ELj16ENS_18Kernel_traits_baseILj256EfS2_S2_S2_fjLj128EEEEELb0ELb1ELb0EEEvNS_9FwdParamsE)
        .other          _ZN10layer_norm31ln_parallel_residual_fwd_kernelINS_13Kernel_traitsIf6__halfS2_S2_fjLj256ELj1ELj4ELj1ELj16ENS_18Kernel_traits_baseILj256EfS2_S2_S2_fjLj128EEEEELb0ELb1ELb0EEEvNS_9FwdParamsE,@"STO_CUDA_ENTRY STV_DEFAULT"
_ZN10layer_norm31ln_parallel_residual_fwd_kernelINS_13Kernel_traitsIf6__halfS2_S2_fjLj256ELj1ELj4ELj1ELj16ENS_18Kernel_traits_baseILj256EfS2_S2_S2_fjLj128EEEEELb0ELb1ELb0EEEvNS_9FwdParamsE:
.text._ZN10layer_norm31ln_parallel_residual_fwd_kernelINS_13Kernel_traitsIf6__halfS2_S2_fjLj256ELj1ELj4ELj1ELj16ENS_18Kernel_traits_baseILj256EfS2_S2_S2_fjLj128EEEEELb0ELb1ELb0EEEvNS_9FwdParamsE:
        /* <DEDUP_REMOVED lines=31> */
.L_x_2851:
[----:B------:R-:W-:Y:S05]  /*01f0*/  BSYNC.RECONVERGENT B0 ;  /* 0x0000000000007941 */ /* 0x000fea0003800200 */
.L_x_2850:
        /* <DEDUP_REMOVED lines=13> */
.L_x_2861:
        /* <DEDUP_REMOVED lines=23> */
[----:B------:R-:W-:Y:S02]  /*0440*/  HADD2.F32 R7, -RZ, R36.H1_H1 ;  /* 0x30000024ff077230 */ /* 0x000fe40000004100 */
[--C-:B------:R-:W-:Y:S02]  /*0450*/  HADD2.F32 R33, -RZ, R37.reuse.H0_H0 ;  /* 0x20000025ff217230 */ /* 0x100fe40000004100 */
[----:B------:R-:W-:Y:S01]  /*0460*/  FADD.FTZ R5, R5, R32 ;  /* 0x0000002005057221 */ /* 0x000fe20000010000 */
[----:B------:R-:W-:Y:S02]  /*0470*/  HADD2.F32 R42, -RZ, R37.H1_H1 ;  /* 0x30000025ff2a7230 */ /* 0x000fe40000004100 */
[----:B------:R-:W-:-:S02]  /*0480*/  HADD2.F32 R36, -RZ, R38.H0_H0 ;  /* 0x20000026ff247230 */ /* 0x000fc40000004100 */
[----:B------:R-:W-:Y:S02]  /*0490*/  HADD2.F32 R37, -RZ, R26.H0_H0 ;  /* 0x2000001aff257230 */ /* 0x000fe40000004100 */
[----:B------:R-:W-:Y:S02]  /*04a0*/  HADD2.F32 R32, -RZ, R24.H1_H1 ;  /* 0x30000018ff207230 */ /* 0x000fe40000004100 */
[----:B------:R-:W-:Y:S02]  /*04b0*/  HADD2.F32 R34, -RZ, R25.H0_H0 ;  /* 0x20000019ff227230 */ /* 0x000fe40000004100 */
[----:B------:R-:W-:Y:S01]  /*04c0*/  FADD.FTZ R36, R36, R37 ;  /* 0x0000002524247221 */ /* 0x000fe20000010000 */
[----:B------:R-:W-:Y:S02]  /*04d0*/  HADD2.F32 R4, -RZ, R39.H0_H0 ;  /* 0x20000027ff047230 */ /* 0x000fe40000004100 */
[----:B------:R-:W-:Y:S01]  /*04e0*/  FADD.FTZ R7, R7, R32 ;  /* 0x0000002007077221 */ /* 0x000fe20000010000 */
[----:B------:R-:W-:-:S02]  /*04f0*/  HADD2.F32 R37, -RZ, R27.H0_H0 ;  /* 0x2000001bff257230 */ /* 0x000fc40000004100 */
[----:B------:R-:W-:Y:S01]  /*0500*/  FADD.FTZ R33, R33, R34 ;  /* 0x0000002221217221 */ /* 0x000fe20000010000 */
[----:B------:R-:W-:Y:S02]  /*0510*/  HADD2.F32 R32, -RZ, R28.H0_H0 ;  /* 0x2000001cff207230 */ /* 0x000fe40000004100 */
[----:B------:R-:W-:Y:S02]  /*0520*/  HADD2.F32 R35, -RZ, R25.H1_H1 ;  /* 0x30000019ff237230 */ /* 0x000fe40000004100 */
[----:B------:R-:W-:Y:S01]  /*0530*/  FADD.FTZ R37, R4, R37 ;  /* 0x0000002504257221 */ /* 0x000fe20000010000 */
[----:B------:R-:W-:Y:S02]  /*0540*/  HADD2.F32 R34, -RZ, R29.H0_H0 ;  /* 0x2000001dff227230 */ /* 0x000fe40000004100 */
[----:B------:R-:W-:Y:S01]  /*0550*/  FADD.FTZ R4, R5, R32 ;  /* 0x0000002005047221 */ /* 0x000fe20000010000 */
[----:B------:R-:W-:Y:S02]  /*0560*/  HADD2.F32 R38, -RZ, R38.H1_H1 ;  /* 0x30000026ff267230 */ /* 0x000fe40000004100 */
[----:B------:R-:W-:Y:S01]  /*0570*/  FADD.FTZ R42, R42, R35 ;  /* 0x000000232a2a7221 */ /* 0x000fe20000010000 */
[----:B------:R-:W-:-:S02]  /*0580*/  HADD2.F32 R39, -RZ, R39.H1_H1 ;  /* 0x30000027ff277230 */ /* 0x000fc40000004100 */
[----:B------:R-:W-:Y:S01]  /*0590*/  FADD.FTZ R5, R33, R34 ;  /* 0x0000002221057221 */ /* 0x000fe20000010000 */
[----:B------:R-:W-:Y:S02]  /*05a0*/  HADD2.F32 R41, -RZ, R26.H1_H1 ;  /* 0x3000001aff297230 */ /* 0x000fe40000004100 */
[----:B------:R-:W-:Y:S02]  /*05b0*/  HADD2.F32 R40, -RZ, R27.H1_H1 ;  /* 0x3000001bff287230 */ /* 0x000fe40000004100 */
        /* <DEDUP_REMOVED lines=19> */
.L_x_2855:
        /* <DEDUP_REMOVED lines=29> */
.L_x_2854:
        /* <DEDUP_REMOVED lines=30> */
.L_x_2857:
        /* <DEDUP_REMOVED lines=8> */
.L_x_2856:
[----:B------:R-:W0:Y:S02]  /*0b20*/  @P0 LDC.64 R36, c[0x0][0x3a8] ;  /* 0x0000ea00ff240b82 */ /* 0x000e240000000a00 */
[----:B0-----:R-:W-:-:S05]  /*0b30*/  @P0 IMAD.WIDE.U32 R36, R6, 0x10, R36 ;  /* 0x0000001006240825 */ /* 0x001fca00078e0024 */
[----:B------:R0:W-:Y:S02]  /*0b40*/  @P0 STG.E.128 desc[UR6][R36.64], R32 ;  /* 0x0000002024000986 */ /* 0x0001e4000c101d06 */
.L_x_2853:
[----:B------:R-:W-:Y:S05]  /*0b50*/  BSYNC.RECONVERGENT B0 ;  /* 0x0000000000007941 */ /* 0x000fea0003800200 */
.L_x_2852:
        /* <DEDUP_REMOVED lines=54> */
.L_x_2873:
        /* <DEDUP_REMOVED lines=22> */
[----:B0-----:R-:W-:Y:S01]  /*1020*/  FADD.FTZ R50, R46, -R47 ;  /* 0x8000002f2e327221 */ /* 0x001fe20000010000 */
        /* <DEDUP_REMOVED lines=9> */
[----:B------:R-:W0:Y:S01]  /*10c0*/  LDC.64 R44, c[0x0][0x428] ;  /* 0x00010a00ff2c7b82 */ /* 0x000e220000000a00 */
[----:B------:R-:W-:Y:S01]  /*10d0*/  FFMA.FTZ R39, R22, R49, R14 ;  /* 0x0000003116277223 */ /* 0x000fe2000001000e */
[----:B------:R-:W-:Y:S01]  /*10e0*/  FFMA.FTZ R49, R21, R52, R13 ;  /* 0x0000003415317223 */ /* 0x000fe2000001000d */
[----:B------:R-:W-:Y:S01]  /*10f0*/  FFMA.FTZ R50, R23, R50, R15 ;  /* 0x0000003217327223 */ /* 0x000fe2000001000f */
[----:B------:R-:W-:Y:S01]  /*1100*/  FFMA.FTZ R48, R19, R48, R11 ;  /* 0x0000003013307223 */ /* 0x000fe2000001000b */
[----:B------:R-:W-:-:S02]  /*1110*/  FFMA.FTZ R36, R17, R36, R9 ;  /* 0x0000002411247223 */ /* 0x000fc40000010009 */
[----:B------:R-:W-:Y:S01]  /*1120*/  F2FP.F16.F32.PACK_AB R38, R49, R38 ;  /* 0x000000263126723e */ /* 0x000fe200000000ff */
[----:B------:R-:W-:Y:S01]  /*1130*/  FFMA.FTZ R49, R18, R47, R10 ;  /* 0x0000002f12317223 */ /* 0x000fe2000001000a */
[----:B------:R-:W-:Y:S01]  /*1140*/  FFMA.FTZ R47, R16, R37, R8 ;  /* 0x00000025102f7223 */ /* 0x000fe20000010008 */
[----:B------:R-:W-:-:S03]  /*1150*/  F2FP.F16.F32.PACK_AB R39, R50, R39 ;  /* 0x000000273227723e */ /* 0x000fc600000000ff */
[----:B------:R-:W-:Y:S02]  /*1160*/  F2FP.F16.F32.PACK_AB R37, R48, R49 ;  /* 0x000000313025723e */ /* 0x000fe400000000ff */
[----:B------:R-:W-:Y:S01]  /*1170*/  F2FP.F16.F32.PACK_AB R36, R36, R47 ;  /* 0x0000002f2424723e */ /* 0x000fe200000000ff */
[----:B0-----:R-:W-:-:S05]  /*1180*/  IMAD.WIDE.U32 R44, R6, 0x10, R44 ;  /* 0x00000010062c7825 */ /* 0x001fca00078e002c */
[----:B------:R2:W-:Y:S02]  /*1190*/  STG.E.128 desc[UR6][R44.64], R36 ;  /* 0x000000242c007986 */ /* 0x0005e4000c101d06 */
.L_x_2860:
[----:B------:R-:W-:Y:S05]  /*11a0*/  BSYNC.RECONVERGENT B0 ;  /* 0x0000000000007941 */ /* 0x000fea0003800200 */
.L_x_2859:
[----:B-12---:R-:W1:Y:S02]  /*11b0*/  LDC.64 R36, c[0x0][0x380] ;  /* 0x0000e000ff247b82 */ /* 0x006e640000000a00 */
[----:B-1----:R-:W-:-:S04]  /*11c0*/  LEA R3, R36, R3, 0x2 ;  /* 0x0000000324037211 */ /* 0x002fc800078e10ff */
[----:B------:R-:W-:-:S13]  /*11d0*/  ISETP.GE.AND P2, PT, R3, R37, PT ;  /* 0x000000250300720c */ /* 0x000fda0003f46270 */
[----:B------:R-:W-:Y:S05]  /*11e0*/  @!P2 BRA `(.L_x_2861) ;  /* 0xfffffff00038a947 */ /* 0x000fea000383ffff */
[----:B------:R-:W-:Y:S05]  /*11f0*/  EXIT ;  /* 0x000000000000794d */ /* 0x000fea0003800000 */
.L_x_2858:
        /* <DEDUP_REMOVED lines=8> */
.L_x_2863:
[----:B------:R-:W-:Y:S05]  /*1280*/  BSYNC B0 ;  /* 0x0000000000007941 */ /* 0x000fea0003800000 */
.L_x_2862:
        /* <DEDUP_REMOVED lines=9> */
.L_x_2864:
[----:B------:R-:W-:Y:S01]  /*1320*/  HFMA2 R39, -RZ, RZ, 0, 2.384185791015625e-07 ;  /* 0x00000004ff277431 */ /* 0x000fe200000001ff */
[----:B------:R-:W-:-:S05]  /*1330*/  MOV R38, R51 ;  /* 0x0000003300267202 */ /* 0x000fca0000000f00 */
[----:B------:R-:W-:-:S05]  /*1340*/  FADD.FTZ R48, R45, R38 ;  /* 0x000000262d307221 */ /* 0x000fca0000010000 */
[----:B------:R-:W-:-:S07]  /*1350*/  MOV R52, R48 ;  /* 0x0000003000347202 */ /* 0x000fce0000000f00 */
[----:B------:R-:W-:Y:S05]  /*1360*/  WARPSYNC.COLLECTIVE R37, `(.L_x_2865) ;  /* 0x0000000025087348 */ /* 0x000fea0003c00000 */
[----:B------:R0:W1:Y:S02]  /*1370*/  SHFL.BFLY P5, R51, R52, R39, R44 ;  /* 0x0c00002734337389 */ /* 0x00006400000a002c */
[----:B01----:R-:W-:Y:S05]  /*1380*/  ENDCOLLECTIVE ;  /* 0x000000000000791b */ /* 0x003fea0003800000 */
.L_x_2865:
[----:B------:R-:W-:Y:S01]  /*1390*/  HFMA2 R39, -RZ, RZ, 0, 4.76837158203125e-07 ;  /* 0x00000008ff277431 */ /* 0x000fe200000001ff */
[----:B------:R-:W-:-:S05]  /*13a0*/  MOV R47, R51 ;  /* 0x00000033002f7202 */ /* 0x000fca0000000f00 */
[----:B------:R-:W-:-:S05]  /*13b0*/  FADD.FTZ R49, R48, R47 ;  /* 0x0000002f30317221 */ /* 0x000fca0000010000 */
[----:B------:R-:W-:-:S07]  /*13c0*/  MOV R52, R49 ;  /* 0x0000003100347202 */ /* 0x000fce0000000f00 */
[----:B------:R-:W-:Y:S05]  /*13d0*/  WARPSYNC.COLLECTIVE R37, `(.L_x_2866) ;  /* 0x0000000025087348 */ /* 0x000fea0003c00000 */
[----:B------:R0:W1:Y:S02]  /*13e0*/  SHFL.BFLY P5, R51, R52, R39, R44 ;  /* 0x0c00002734337389 */ /* 0x00006400000a002c */
[----:B01----:R-:W-:Y:S05]  /*13f0*/  ENDCOLLECTIVE ;  /* 0x000000000000791b */ /* 0x003fea0003800000 */
.L_x_2866:
        /* <DEDUP_REMOVED lines=8> */
.L_x_2867:
        /* <DEDUP_REMOVED lines=27> */
.L_x_2868:
[----:B------:R-:W-:Y:S01]  /*1630*/  HFMA2 R39, -RZ, RZ, 0, 1.1920928955078125e-07 ;  /* 0x00000002ff277431 */ /* 0x000fe200000001ff */
[----:B------:R-:W-:-:S05]  /*1640*/  MOV R45, R51 ;  /* 0x00000033002d7202 */ /* 0x000fca0000000f00 */
[----:B------:R-:W-:-:S05]  /*1650*/  FADD.FTZ R45, R36, R45 ;  /* 0x0000002d242d7221 */ /* 0x000fca0000010000 */
[----:B------:R-:W-:-:S07]  /*1660*/  MOV R52, R45 ;  /* 0x0000002d00347202 */ /* 0x000fce0000000f00 */
[----:B------:R-:W-:Y:S05]  /*1670*/  WARPSYNC.COLLECTIVE R37, `(.L_x_2869) ;  /* 0x0000000025087348 */ /* 0x000fea0003c00000 */
[----:B------:R0:W1:Y:S02]  /*1680*/  SHFL.BFLY P5, R51, R52, R39, R44 ;  /* 0x0c00002734337389 */ /* 0x00006400000a002c */
[----:B01----:R-:W-:Y:S05]  /*1690*/  ENDCOLLECTIVE ;  /* 0x000000000000791b */ /* 0x003fea0003800000 */
.L_x_2869:
[----:B------:R-:W-:Y:S01]  /*16a0*/  HFMA2 R39, -RZ, RZ, 0, 2.384185791015625e-07 ;  /* 0x00000004ff277431 */ /* 0x000fe200000001ff */
[----:B------:R-:W-:-:S05]  /*16b0*/  MOV R48, R51 ;  /* 0x0000003300307202 */ /* 0x000fca0000000f00 */
[----:B------:R-:W-:-:S05]  /*16c0*/  FADD.FTZ R48, R45, R48 ;  /* 0x000000302d307221 */ /* 0x000fca0000010000 */
[----:B------:R-:W-:-:S07]  /*16d0*/  MOV R52, R48 ;  /* 0x0000003000347202 */ /* 0x000fce0000000f00 */
[----:B------:R-:W-:Y:S05]  /*16e0*/  WARPSYNC.COLLECTIVE R37, `(.L_x_2870) ;  /* 0x0000000025087348 */ /* 0x000fea0003c00000 */
[----:B------:R0:W1:Y:S02]  /*16f0*/  SHFL.BFLY P5, R51, R52, R39, R44 ;  /* 0x0c00002734337389 */ /* 0x00006400000a002c */
[----:B01----:R-:W-:Y:S05]  /*1700*/  ENDCOLLECTIVE ;  /* 0x000000000000791b */ /* 0x003fea0003800000 */
.L_x_2870:
[----:B------:R-:W-:Y:S01]  /*1710*/  HFMA2 R39, -RZ, RZ, 0, 4.76837158203125e-07 ;  /* 0x00000008ff277431 */ /* 0x000fe200000001ff */
[----:B------:R-:W-:-:S05]  /*1720*/  MOV R49, R51 ;  /* 0x0000003300317202 */ /* 0x000fca0000000f00 */
[----:B------:R-:W-:-:S05]  /*1730*/  FADD.FTZ R49, R48, R49 ;  /* 0x0000003130317221 */ /* 0x000fca0000010000 */
[----:B------:R-:W-:-:S07]  /*1740*/  MOV R52, R49 ;  /* 0x0000003100347202 */ /* 0x000fce0000000f00 */
[----:B------:R-:W-:Y:S05]  /*1750*/  WARPSYNC.COLLECTIVE R37, `(.L_x_2871) ;  /* 0x0000000025087348 */ /* 0x000fea0003c00000 */
[----:B------:R0:W1:Y:S02]  /*1760*/  SHFL.BFLY P5, R51, R52, R39, R44 ;  /* 0x0c00002734337389 */ /* 0x00006400000a002c */
[----:B01----:R-:W-:Y:S05]  /*1770*/  ENDCOLLECTIVE ;  /* 0x000000000000791b */ /* 0x003fea0003800000 */
.L_x_2871:
[----:B------:R-:W-:Y:S01]  /*1780*/  HFMA2 R39, -RZ, RZ, 0, 9.5367431640625e-07 ;  /* 0x00000010ff277431 */ /* 0x000fe200000001ff */
[----:B------:R-:W-:-:S05]  /*1790*/  MOV R50, R51 ;  /* 0x0000003300327202 */ /* 0x000fca0000000f00 */
[----:B------:R-:W-:-:S05]  /*17a0*/  FADD.FTZ R50, R49, R50 ;  /* 0x0000003231327221 */ /* 0x000fca0000010000 */
[----:B------:R-:W-:-:S07]  /*17b0*/  MOV R52, R50 ;  /* 0x0000003200347202 */ /* 0x000fce0000000f00 */
[----:B------:R-:W-:Y:S05]  /*17c0*/  WARPSYNC.COLLECTIVE R37, `(.L_x_2872) ;  /* 0x0000000025087348 */ /* 0x000fea0003c00000 */
[----:B------:R0:W1:Y:S02]  /*17d0*/  SHFL.BFLY P5, R51, R52, R39, R44 ;  /* 0x0c00002734337389 */ /* 0x00006400000a002c */
[----:B01----:R-:W-:Y:S05]  /*17e0*/  ENDCOLLECTIVE ;  /* 0x000000000000791b */ /* 0x003fea0003800000 */
.L_x_2872:
[----:B------:R-:W-:Y:S05]  /*17f0*/  BRA `(.L_x_2873) ;  /* 0xfffffff400b07947 */ /* 0x000fea000383ffff */
.L_x_2874:
        /* <DEDUP_REMOVED lines=16> */
.L_x_5957:


//--------------------- .text._ZN10layer_norm31ln_parallel_residual_fwd_kernelINS_13Kernel_traitsIf6__halfS2_S2_fjLj256ELj1ELj4ELj1ELj16ENS_18Kernel_traits_baseILj256EfS2_S2_S2_fjLj128EEEEELb0ELb1ELb1EEEvNS_9FwdParamsE --------------------------
	.section	.text._ZN10layer_norm31ln_parallel_residual_fwd_kernelINS_13Kernel_traitsIf6__halfS2_S2_fjLj256ELj1ELj4ELj1ELj16ENS_18Kernel_traits_baseILj256EfS2_S2_S2_fjLj128EEEEELb0ELb1ELb1EEEvNS_9FwdParamsE,"ax",@progbits
	.align	128
        .global         _ZN10layer_norm31ln_parallel_residual_fwd_kernelINS_13Kernel_traitsIf6__halfS2_S2_fjLj256ELj1ELj4ELj1ELj16ENS_18Kernel_traits_baseILj256EfS2_S2_S2_fjLj128EEEEELb0ELb1ELb1EEEvNS_9FwdParamsE
        .type           _ZN10layer_norm31ln_parallel_residual_fwd_kernelINS_13Kernel_traitsIf6__halfS2_S2_fjLj256ELj1ELj4ELj1ELj16ENS_18Kernel_traits_baseILj256EfS2_S2_S2_fjLj128EEEEELb0ELb1ELb1EEEvNS_9FwdParamsE,@function
        .size           _ZN10layer_norm31ln_parallel_residual_fwd_kernelINS_13Kernel_traitsIf6__halfS2_S2_fjLj256ELj1ELj4ELj1ELj16ENS_18Kernel_traits_baseILj256EfS2_S2_S2_fjLj128EEEEELb0ELb1ELb1EEEvNS_9FwdParamsE,(.L_x_5958 - _ZN10layer_norm31ln_parallel_residual_fwd_kernelINS_13Kernel_traitsIf6__halfS2_S2_fjLj256ELj1ELj4ELj1ELj16ENS_18Kernel_traits_baseILj256EfS2_S2_S2_fjLj128EEEEELb0ELb1ELb1EEEvNS_9FwdParamsE)
        .other          _ZN10layer_norm31ln_parallel_residual_fwd_kernelINS_13Kernel_traitsIf6__halfS2_S2_fjLj256ELj1ELj4ELj1ELj16ENS_18Kernel_traits_baseILj256EfS2_S2_S2_fjLj128EEEEELb0ELb1ELb1EEEvNS_9FwdParamsE,@"STO_CUDA_ENTRY STV_DEFAULT"
_ZN10layer_norm31ln_parallel_residual_fwd_kernelINS_13Kernel_traitsIf6__halfS2_S2_fjLj256ELj1ELj4ELj1ELj16ENS_18Kernel_traits_baseILj256EfS2_S2_S2_fjLj128EEEEELb0ELb1ELb1EEEvNS_9FwdParamsE:
.text._ZN10layer_norm31ln_parallel_residual_fwd_kernelINS_13Kernel_traitsIf6__halfS2_S2_fjLj256ELj1ELj4ELj1ELj16ENS_18Kernel_traits_baseILj256EfS2_S2_S2_fjLj128EEEEELb0ELb1ELb1EEEvNS_9FwdParamsE:
        /* <DEDUP_REMOVED lines=40> */
.L_x_2880:
        /* <DEDUP_REMOVED lines=22> */
[----:B------:R-:W-:Y:S02]  /*03e0*/  HADD2.F32 R3, -RZ, R32.H1_H1 ;  /* 0x30000020ff037230 */ /* 0x000fe40000004100 */
[----:B------:R-:W-:-:S02]  /*03f0*/  HADD2.F32 R25, -RZ, R33.H0_H0 ;  /* 0x20000021ff197230 */ /* 0x000fc40000004100 */
[----:B------:R-:W-:Y:S02]  /*0400*/  HADD2.F32 R42, -RZ, R29.H1_H1 ;  /* 0x3000001dff2a7230 */ /* 0x000fe40000004100 */
[----:B------:R-:W-:Y:S01]  /*0410*/  FADD.FTZ R44, R44, R3 ;  /* 0x000000032c2c7221 */ /* 0x000fe20000010000 */
[--C-:B------:R-:W-:Y:S02]  /*0420*/  HADD2.F32 R26, -RZ, R31.reuse.H0_H0 ;  /* 0x2000001fff1a7230 */ /* 0x100fe40000004100 */
[----:B------:R-:W-:Y:S01]  /*0430*/  FADD.FTZ R2, R2, R25 ;  /* 0x0000001902027221 */ /* 0x000fe20000010000 */
[----:B------:R-:W-:Y:S02]  /*0440*/  HADD2.F32 R28, -RZ, R31.H1_H1 ;  /* 0x3000001fff1c7230 */ /* 0x000fe40000004100 */
[----:B------:R-:W-:Y:S02]  /*0450*/  HADD2.F32 R27, -RZ, R33.H1_H1 ;  /* 0x30000021ff1b7230 */ /* 0x000fe40000004100 */
[----:B------:R-:W-:-:S02]  /*0460*/  HADD2.F32 R3, -RZ, R35.H0_H0 ;  /* 0x20000023ff037230 */ /* 0x000fc40000004100 */
[----:B------:R-:W-:Y:S02]  /*0470*/  HADD2.F32 R25, -RZ, R35.H1_H1 ;  /* 0x30000023ff197230 */ /* 0x000fe40000004100 */
[----:B------:R-:W-:Y:S01]  /*0480*/  FADD.FTZ R42, R42, R27 ;  /* 0x0000001b2a2a7221 */ /* 0x000fe20000010000 */
[--C-:B------:R-:W-:Y:S02]  /*0490*/  HADD2.F32 R24, -RZ, R30.reuse.H0_H0 ;  /* 0x2000001eff187230 */ /* 0x100fe40000004100 */
[----:B------:R-:W-:Y:S01]  /*04a0*/  FADD.FTZ R26, R26, R3 ;  /* 0x000000031a1a7221 */ /* 0x000fe20000010000 */
[----:B------:R-:W-:Y:S02]  /*04b0*/  HADD2.F32 R30, -RZ, R30.H1_H1 ;  /* 0x3000001eff1e7230 */ /* 0x000fe40000004100 */
[----:B------:R-:W-:Y:S01]  /*04c0*/  FADD.FTZ R28, R28, R25 ;  /* 0x000000191c1c7221 */ /* 0x000fe20000010000 */
[--C-:B------:R-:W-:Y:S02]  /*04d0*/  HADD2.F32 R29, -RZ, R34.reuse.H0_H0 ;  /* 0x20000022ff1d7230 */ /* 0x100fe40000004100 */
[----:B------:R-:W-:-:S02]  /*04e0*/  HADD2.F32 R31, -RZ, R34.H1_H1 ;  /* 0x30000022ff1f7230 */ /* 0x000fc40000004100 */
[----:B------:R-:W-:Y:S02]  /*04f0*/  HADD2.F32 R39, -RZ, R20.H0_H0 ;  /* 0x20000014ff277230 */ /* 0x000fe40000004100 */
[----:B------:R-:W-:Y:S01]  /*0500*/  FADD.FTZ R24, R24, R29 ;  /* 0x0000001d18187221 */ /* 0x000fe20000010000 */
        /* <DEDUP_REMOVED lines=21> */
.L_x_2876:
[----:B0----5:R-:W-:Y:S02]  /*0660*/  HADD2.F32 R39, -RZ, R28.H0_H0 ;  /* 0x2000001cff277230 */ /* 0x021fe40000004100 */
[----:B------:R-:W-:Y:S02]  /*0670*/  HADD2.F32 R0, -RZ, R32.H0_H0 ;  /* 0x20000020ff007230 */ /* 0x000fe40000004100 */
[----:B------:R-:W-:Y:S02]  /*0680*/  HADD2.F32 R43, -RZ, R29.H0_H0 ;  /* 0x2000001dff2b7230 */ /* 0x000fe40000004100 */
[--C-:B------:R-:W-:Y:S02]  /*0690*/  HADD2.F32 R45, -RZ, R30.reuse.H0_H0 ;  /* 0x2000001eff2d7230 */ /* 0x100fe40000004100 */
[----:B------:R-:W-:Y:S01]  /*06a0*/  FADD.FTZ R39, R39, R0 ;  /* 0x0000000027277221 */ /* 0x000fe20000010000 */
[----:B------:R-:W-:Y:S02]  /*06b0*/  HADD2.F32 R38, -RZ, R30.H1_H1 ;  /* 0x3000001eff267230 */ /* 0x000fe40000004100 */
[----:B------:R-:W-:-:S02]  /*06c0*/  HADD2.F32 R28, -RZ, R28.H1_H1 ;  /* 0x3000001cff1c7230 */ /* 0x000fc40000004100 */
[----:B------:R-:W-:Y:S02]  /*06d0*/  HADD2.F32 R29, -RZ, R29.H1_H1 ;  /* 0x3000001dff1d7230 */ /* 0x000fe40000004100 */
[----:B------:R-:W-:Y:S02]  /*06e0*/  HADD2.F32 R2, -RZ, R33.H0_H0 ;  /* 0x20000021ff027230 */ /* 0x000fe40000004100 */
[----:B------:R-:W-:Y:S02]  /*06f0*/  HADD2.F32 R24, -RZ, R34.H0_H0 ;  /* 0x20000022ff187230 */ /* 0x000fe40000004100 */
[--C-:B------:R-:W-:Y:S02]  /*0700*/  HADD2.F32 R47, -RZ, R31.reuse.H0_H0 ;  /* 0x2000001fff2f7230 */ /* 0x100fe40000004100 */
[----:B------:R-:W-:Y:S01]  /*0710*/  FADD.FTZ R43, R43, R2 ;  /* 0x000000022b2b7221 */ /* 0x000fe20000010000 */
[----:B------:R-:W-:Y:S02]  /*0720*/  HADD2.F32 R30, -RZ, R31.H1_H1 ;  /* 0x3000001fff1e7230 */ /* 0x000fe40000004100 */
[----:B------:R-:W-:Y:S01]  /*0730*/  FADD.FTZ R45, R45, R24 ;  /* 0x000000182d2d7221 */ /* 0x000fe20000010000 */
[----:B------:R-:W-:-:S02]  /*0740*/  HADD2.F32 R0, -RZ, R35.H0_H0 ;  /* 0x20000023ff007230 */ /* 0x000fc40000004100 */
        /* <DEDUP_REMOVED lines=14> */
.L_x_2875:
[----:B------:R-:W-:Y:S05]  /*0830*/  @!P2 BRA `(.L_x_2878) ;  /* 0x000000000074a947 */ /* 0x000fea0003800000 */
        /* <DEDUP_REMOVED lines=29> */
.L_x_2878:
[--C-:B-----5:R-:W-:Y:S02]  /*0a10*/  HADD2.F32 R45, -RZ, R30.reuse.H0_H0 ;  /* 0x2000001eff2d7230 */ /* 0x120fe40000004100 */
[----:B0-----:R-:W-:Y:S02]  /*0a20*/  HADD2.F32 R38, -RZ, R30.H1_H1 ;  /* 0x3000001eff267230 */ /* 0x001fe40000004100 */
[--C-:B------:R-:W-:Y:S02]  /*0a30*/  HADD2.F32 R39, -RZ, R28.reuse.H0_H0 ;  /* 0x2000001cff277230 */ /* 0x100fe40000004100 */
[----:B------:R-:W-:Y:S02]  /*0a40*/  HADD2.F32 R44, -RZ, R28.H1_H1 ;  /* 0x3000001cff2c7230 */ /* 0x000fe40000004100 */
[--C-:B------:R-:W-:Y:S02]  /*0a50*/  HADD2.F32 R43, -RZ, R29.reuse.H0_H0 ;  /* 0x2000001dff2b7230 */ /* 0x100fe40000004100 */
[----:B------:R-:W-:-:S02]  /*0a60*/  HADD2.F32 R42, -RZ, R29.H1_H1 ;  /* 0x3000001dff2a7230 */ /* 0x000fc40000004100 */
[--C-:B------:R-:W-:Y:S02]  /*0a70*/  HADD2.F32 R47, -RZ, R31.reuse.H0_H0 ;  /* 0x2000001fff2f7230 */ /* 0x100fe40000004100 */
[----:B------:R-:W-:-:S07]  /*0a80*/  HADD2.F32 R30, -RZ, R31.H1_H1 ;  /* 0x3000001fff1e7230 */ /* 0x000fce0000004100 */
.L_x_2877:
        /* <DEDUP_REMOVED lines=51> */
.L_x_2892:
        /* <DEDUP_REMOVED lines=8> */
[C---:B------:R-:W-:Y:S01]  /*0e40*/  FADD.FTZ R45, -R31.reuse, R45 ;  /* 0x0000002d1f2d7221 */ /* 0x040fe20000010100 */
[----:B------:R-:W-:Y:S01]  /*0e50*/  FADD.FTZ R0, R2, R3 ;  /* 0x0000000302007221 */ /* 0x000fe20000010000 */
[C---:B------:R-:W-:Y:S01]  /*0e60*/  FADD.FTZ R39, -R31.reuse, R38 ;  /* 0x000000261f277221 */ /* 0x040fe20000010100 */
[----:B------:R-:W2:Y:S01]  /*0e70*/  @!P2 LDC.64 R2, c[0x0][0x3c0] ;  /* 0x0000f000ff02ab82 */ /* 0x000ea20000000a00 */
[C---:B------:R-:W-:Y:S01]  /*0e80*/  FADD.FTZ R51, -R31.reuse, R30 ;  /* 0x0000001e1f337221 */ /* 0x040fe20000010100 */
[----:B------:R-:W-:-:S02]  /*0e90*/  FADD.FTZ R43, -R31, R43 ;  /* 0x0000002b1f2b7221 */ /* 0x000fc40000010100 */
[----:B------:R-:W3:Y:S02]  /*0ea0*/  MUFU.RSQ R0, R0 ;  /* 0x0000000000007308 */ /* 0x000ee40000001400 */
[C---:B---3--:R-:W-:Y:S01]  /*0eb0*/  FMUL.FTZ R47, R0.reuse, R47 ;  /* 0x0000002f002f7220 */ /* 0x048fe20000410000 */
[C---:B------:R-:W-:Y:S01]  /*0ec0*/  FMUL.FTZ R45, R0.reuse, R45 ;  /* 0x0000002d002d7220 */ /* 0x040fe20000410000 */
[C---:B------:R-:W-:Y:S01]  /*0ed0*/  FMUL.FTZ R46, R0.reuse, R39 ;  /* 0x00000027002e7220 */ /* 0x040fe20000410000 */
[----:B------:R-:W-:Y:S01]  /*0ee0*/  FMUL.FTZ R50, R0, R51 ;  /* 0x0000003300327220 */ /* 0x000fe20000410000 */
[----:B0-----:R-:W-:Y:S01]  /*0ef0*/  FFMA.FTZ R48, R18, R47, R10 ;  /* 0x0000002f12307223 */ /* 0x001fe2000001000a */
[----:B------:R-:W-:Y:S01]  /*0f00*/  FFMA.FTZ R30, R16, R45, R8 ;  /* 0x0000002d101e7223 */ /* 0x000fe20000010008 */
[----:B------:R-:W0:Y:S01]  /*0f10*/  @!P2 LDC.64 R38, c[0x0][0x3c8] ;  /* 0x0000f200ff26ab82 */ /* 0x000e220000000a00 */
[----:B------:R-:W-:Y:S01]  /*0f20*/  FFMA.FTZ R47, R17, R46, R9 ;  /* 0x0000002e112f7223 */ /* 0x000fe20000010009 */
[C---:B------:R-:W-:Y:S01]  /*0f30*/  FADD.FTZ R51, -R31.reuse, R42 ;  /* 0x0000002a1f337221 */ /* 0x040fe20000010100 */
[----:B------:R-:W-:Y:S01]  /*0f40*/  FADD.FTZ R45, -R31, R44 ;  /* 0x0000002c1f2d7221 */ /* 0x000fe20000010100 */
[----:B------:R-:W-:Y:S01]  /*0f50*/  FFMA.FTZ R53, R19, R50, R11 ;  /* 0x0000003213357223 */ /* 0x000fe2000001000b */
[C---:B------:R-:W-:Y:S01]  /*0f60*/  FMUL.FTZ R49, R0.reuse, R49 ;  /* 0x0000003100317220 */ /* 0x040fe20000410000 */
[----:B------:R-:W-:Y:S01]  /*0f70*/  F2FP.F16.F32.PACK_AB R30, R47, R30 ;  /* 0x0000001e2f1e723e */ /* 0x000fe200000000ff */
[C---:B------:R-:W-:Y:S01]  /*0f80*/  FMUL.FTZ R47, R0.reuse, R43 ;  /* 0x0000002b002f7220 */ /* 0x040fe20000410000 */
[C---:B------:R-:W-:Y:S01]  /*0f90*/  FMUL.FTZ R46, R0.reuse, R51 ;  /* 0x00000033002e7220 */ /* 0x040fe20000410000 */
[----:B------:R-:W3:Y:S01]  /*0fa0*/  LDC.64 R42, c[0x0][0x380] ;  /* 0x0000e000ff2a7b82 */ /* 0x000ee20000000a00 */
[----:B------:R-:W-:Y:S01]  /*0fb0*/  FMUL.FTZ R44, R0, R45 ;  /* 0x0000002d002c7220 */ /* 0x000fe20000410000 */
[----:B------:R-:W-:Y:S01]  /*0fc0*/  F2FP.F16.F32.PACK_AB R31, R53, R48 ;  /* 0x00000030351f723e */ /* 0x000fe200000000ff */
[----:B------:R-:W-:Y:S01]  /*0fd0*/  FFMA.FTZ R48, R14, R47, R6 ;  /* 0x0000002f0e307223 */ /* 0x000fe20000010006 */
[----:B------:R-:W-:Y:S01]  /*0fe0*/  FFMA.FTZ R51, R15, R46, R7 ;  /* 0x0000002e0f337223 */ /* 0x000fe20000010007 */
[----:B------:R-:W-:Y:S01]  /*0ff0*/  FFMA.FTZ R46, R12, R49, R4 ;  /* 0x000000310c2e7223 */ /* 0x000fe20000010004 */
[----:B------:R-:W-:Y:S01]  /*1000*/  FFMA.FTZ R47, R13, R44, R5 ;  /* 0x0000002c0d2f7223 */ /* 0x000fe20000010005 */
[----:B--2---:R-:W-:-:S04]  /*1010*/  @!P2 IMAD.WIDE R2, R37, 0x4, R2 ;  /* 0x000000042502a825 */ /* 0x004fc800078e0202 */
[----:B-1----:R-:W-:Y:S01]  /*1020*/  IMAD.WIDE.U32 R44, R41, 0x10, R28 ;  /* 0x00000010292c7825 */ /* 0x002fe200078e001c */
[----:B------:R-:W-:Y:S01]  /*1030*/  F2FP.F16.F32.PACK_AB R29, R51, R48 ;  /* 0x00000030331d723e */ /* 0x000fe200000000ff */
[----:B------:R1:W-:Y:S01]  /*1040*/  @!P2 STG.E desc[UR6][R2.64], R40 ;  /* 0x000000280200a986 */ /* 0x0003e2000c101906 */
[----:B------:R-:W-:Y:S01]  /*1050*/  F2FP.F16.F32.PACK_AB R28, R47, R46 ;  /* 0x0000002e2f1c723e */ /* 0x000fe200000000ff */
[----:B0-----:R-:W-:-:S05]  /*1060*/  @!P2 IMAD.WIDE R38, R37, 0x4, R38 ;  /* 0x000000042526a825 */ /* 0x001fca00078e0226 */
[----:B------:R1:W-:Y:S04]  /*1070*/  @!P2 STG.E desc[UR6][R38.64], R0 ;  /* 0x000000002600a986 */ /* 0x0003e8000c101906 */
[----:B------:R1:W-:Y:S01]  /*1080*/  STG.E.128 desc[UR6][R44.64], R28 ;  /* 0x0000001c2c007986 */ /* 0x0003e2000c101d06 */
[----:B---3--:R-:W-:-:S04]  /*1090*/  LEA R37, R42, R37, 0x2 ;  /* 0x000000252a257211 */ /* 0x008fc800078e10ff */
[----:B------:R-:W-:-:S13]  /*10a0*/  ISETP.GE.AND P2, PT, R37, R43, PT ;  /* 0x0000002b2500720c */ /* 0x000fda0003f46270 */
[----:B-1----:R-:W-:Y:S05]  /*10b0*/  @!P2 BRA `(.L_x_2880) ;  /* 0xfffffff00070a947 */ /* 0x002fea000383ffff */
[----:B------:R-:W-:Y:S05]  /*10c0*/  EXIT ;  /* 0x000000000000794d */ /* 0x000fea0003800000 */
.L_x_2879:
        /* <DEDUP_REMOVED lines=8> */
.L_x_2882:
[----:B------:R-:W-:Y:S05]  /*1150*/  BSYNC B0 ;  /* 0x0000000000007941 */ /* 0x000fea0003800000 */
.L_x_2881:
        /* <DEDUP_REMOVED lines=9> */
.L_x_2883:
[----:B------:R-:W-:Y:S01]  /*11f0*/  HFMA2 R29, -RZ, RZ, 0, 2.384185791015625e-07 ;  /* 0x00000004ff1d7431 */ /* 0x000fe200000001ff */
[----:B------:R-:W-:-:S05]  /*1200*/  MOV R2, R51 ;  /* 0x0000003300027202 */ /* 0x000fca0000000f00 */
[----:B------:R-:W-:-:S05]  /*1210*/  FADD.FTZ R46, R31, R2 ;  /* 0x000000021f2e7221 */ /* 0x000fca0000010000 */
[----:B------:R-:W-:-:S07]  /*1220*/  MOV R50, R46 ;  /* 0x0000002e00327202 */ /* 0x000fce0000000f00 */
[----:B------:R-:W-:Y:S05]  /*1230*/  WARPSYNC.COLLECTIVE R3, `(.L_x_2884) ;  /* 0x0000000003087348 */ /* 0x000fea0003c00000 */
[----:B------:R0:W1:Y:S02]  /*1240*/  SHFL.BFLY P4, R51, R50, R29, R28 ;  /* 0x0c00001d32337389 */ /* 0x000064000008001c */
[----:B01----:R-:W-:Y:S05]  /*1250*/  ENDCOLLECTIVE ;  /* 0x000000000000791b */ /* 0x003fea0003800000 */
.L_x_2884:
[----:B------:R-:W-:Y:S01]  /*1260*/  HFMA2 R29, -RZ, RZ, 0, 4.76837158203125e-07 ;  /* 0x00000008ff1d7431 */ /* 0x000fe200000001ff */
[----:B------:R-:W-:-:S05]  /*1270*/  MOV R49, R51 ;  /* 0x0000003300317202 */ /* 0x000fca0000000f00 */
[----:B------:R-:W-:-:S05]  /*1280*/  FADD.FTZ R49, R46, R49 ;  /* 0x000000312e317221 */ /* 0x000fca0000010000 */
[----:B------:R-:W-:-:S07]  /*1290*/  MOV R50, R49 ;  /* 0x0000003100327202 */ /* 0x000fce0000000f00 */
[----:B------:R-:W-:Y:S05]  /*12a0*/  WARPSYNC.COLLECTIVE R3, `(.L_x_2885) ;  /* 0x0000000003087348 */ /* 0x000fea0003c00000 */
[----:B------:R0:W1:Y:S02]  /*12b0*/  SHFL.BFLY P4, R51, R50, R29, R28 ;  /* 0x0c00001d32337389 */ /* 0x000064000008001c */
[----:B01----:R-:W-:Y:S05]  /*12c0*/  ENDCOLLECTIVE ;  /* 0x000000000000791b */ /* 0x003fea0003800000 */
.L_x_2885:
        /* <DEDUP_REMOVED lines=8> */
.L_x_2886:
        /* <DEDUP_REMOVED lines=24> */
.L_x_2887:
[----:B------:R-:W-:Y:S01]  /*14d0*/  HFMA2 R29, -RZ, RZ, 0, 1.1920928955078125e-07 ;  /* 0x00000002ff1d7431 */ /* 0x000fe200000001ff */
[----:B------:R-:W-:-:S05]  /*14e0*/  MOV R31, R51 ;  /* 0x00000033001f7202 */ /* 0x000fca0000000f00 */
[----:B------:R-:W-:-:S05]  /*14f0*/  FADD.FTZ R31, R0, R31 ;  /* 0x0000001f001f7221 */ /* 0x000fca0000010000 */
[----:B------:R-:W-:-:S07]  /*1500*/  MOV R50, R31 ;  /* 0x0000001f00327202 */ /* 0x000fce0000000f00 */
[----:B------:R-:W-:Y:S05]  /*1510*/  WARPSYNC.COLLECTIVE R3, `(.L_x_2888) ;  /* 0x0000000003087348 */ /* 0x000fea0003c00000 */
[----:B------:R0:W1:Y:S02]  /*1520*/  SHFL.BFLY P4, R51, R50, R29, R28 ;  /* 0x0c00001d32337389 */ /* 0x000064000008001c */
[----:B01----:R-:W-:Y:S05]  /*1530*/  ENDCOLLECTIVE ;  /* 0x000000000000791b */ /* 0x003fea0003800000 */
.L_x_2888:
[----:B------:R-:W-:Y:S01]  /*1540*/  HFMA2 R29, -RZ, RZ, 0, 2.384185791015625e-07 ;  /* 0x00000004ff1d7431 */ /* 0x000fe200000001ff */
[----:B------:R-:W-:-:S05]  /*1550*/  MOV R46, R51 ;  /* 0x00000033002e7202 */ /* 0x000fca0000000f00 */
[----:B------:R-:W-:-:S05]  /*1560*/  FADD.FTZ R46, R31, R46 ;  /* 0x0000002e1f2e7221 */ /* 0x000fca0000010000 */
[----:B------:R-:W-:-:S07]  /*1570*/  MOV R50, R46 ;  /* 0x0000002e00327202 */ /* 0x000fce0000000f00 */
[----:B------:R-:W-:Y:S05]  /*1580*/  WARPSYNC.COLLECTIVE R3, `(.L_x_2889) ;  /* 0x0000000003087348 */ /* 0x000fea0003c00000 */
[----:B------:R0:W1:Y:S02]  /*1590*/  SHFL.BFLY P4, R51, R50, R29, R28 ;  /* 0x0c00001d32337389 */ /* 0x000064000008001c */
[----:B01----:R-:W-:Y:S05]  /*15a0*/  ENDCOLLECTIVE ;  /* 0x000000000000791b */ /* 0x003fea0003800000 */
.L_x_2889:
[----:B------:R-:W-:Y:S01]  /*15b0*/  HFMA2 R29, -RZ, RZ, 0, 4.76837158203125e-07 ;  /* 0x00000008ff1d7431 */ /* 0x000fe200000001ff */
[----:B------:R-:W-:-:S05]  /*15c0*/  MOV R49, R51 ;  /* 0x0000003300317202 */ /* 0x000fca0000000f00 */
[----:B------:R-:W-:-:S05]  /*15d0*/  FADD.FTZ R49, R46, R49 ;  /* 0x000000312e317221 */ /* 0x000fca0000010000 */
[----:B------:R-:W-:-:S07]  /*15e0*/  MOV R50, R49 ;  /* 0x0000003100327202 */ /* 0x000fce0000000f00 */
[----:B------:R-:W-:Y:S05]  /*15f0*/  WARPSYNC.COLLECTIVE R3, `(.L_x_2890) ;  /* 0x0000000003087348 */ /* 0x000fea0003c00000 */
[----:B------:R0:W1:Y:S02]  /*1600*/  SHFL.BFLY P4, R51, R50, R29, R28 ;  /* 0x0c00001d32337389 */ /* 0x000064000008001c */
[----:B01----:R-:W-:Y:S05]  /*1610*/  ENDCOLLECTIVE ;  /* 0x000000000000791b */ /* 0x003fea0003800000 */
.L_x_2890:
[----:B------:R-:W-:Y:S01]  /*1620*/  HFMA2 R29, -RZ, RZ, 0, 9.5367431640625e-07 ;  /* 0x00000010ff1d7431 */ /* 0x000fe200000001ff */
[----:B------:R-:W-:-:S05]  /*1630*/  MOV R48, R51 ;  /* 0x0000003300307202 */ /* 0x000fca0000000f00 */
[----:B------:R-:W-:-:S05]  /*1640*/  FADD.FTZ R48, R49, R48 ;  /* 0x0000003031307221 */ /* 0x000fca0000010000 */
[----:B------:R-:W-:-:S07]  /*1650*/  MOV R50, R48 ;  /* 0x0000003000327202 */ /* 0x000fce0000000f00 */
[----:B------:R-:W-:Y:S05]  /*1660*/  WARPSYNC.COLLECTIVE R3, `(.L_x_2891) ;  /* 0x0000000003087348 */ /* 0x000fea0003c00000 */
[----:B------:R0:W1:Y:S02]  /*1670*/  SHFL.BFLY P4, R51, R50, R29, R28 ;  /* 0x0c00001d32337389 */ /* 0x000064000008001c */
[----:B01----:R-:W-:Y:S05]  /*1680*/  ENDCOLLECTIVE ;  /* 0x000000000000791b */ /* 0x003fea0003800000 */
.L_x_2891:
[----:B------:R-:W-:Y:S05]  /*1690*/  BRA `(.L_x_2892) ;  /* 0xfffffff400c87947 */ /* 0x000fea000383ffff */
.L_x_2893:
        /* <DEDUP_REMOVED lines=14> */
.L_x_5958:


//--------------------- .text._ZN10layer_norm31ln_parallel_residual_fwd_kernelINS_13Kernel_traitsIf6__halfS2_S2_fjLj256ELj1ELj4ELj1ELj16ENS_18Kernel_traits_baseILj256EfS2_S2_S2_fjLj128EEEEELb1ELb0ELb0EEEvNS_9FwdParamsE --------------------------
	.section	.text._ZN10layer_norm31ln_parallel_residual_fwd_kernelINS_13Kernel_traitsIf6__halfS2_S2_fjLj256ELj1ELj4ELj1ELj16ENS_18Kernel_traits_baseILj256EfS2_S2_S2_fjLj128EEEEELb1ELb0ELb0EEEvNS_9FwdParamsE,"ax",@progbits
	.align	128
        .global         _ZN10layer_norm31ln_parallel_residual_fwd_kernelINS_13Kernel_traitsIf6__halfS2_S2_fjLj256ELj1ELj4ELj1ELj16ENS_18Kernel_traits_baseILj256EfS2_S2_S2_fjLj128EEEEELb1ELb0ELb0EEEvNS_9FwdParamsE
        .type           _ZN10layer_norm31ln_parallel_residual_fwd_kernelINS_13Kernel_traitsIf6__halfS2_S2_fjLj256ELj1ELj4ELj1ELj16ENS_18Kernel_traits_baseILj256EfS2_S2_S2_fjLj128EEEEELb1ELb0ELb0EEEvNS_9FwdParamsE,@function
        .size           _ZN10layer_norm31ln_parallel_residual_fwd_kernelINS_13Kernel_traitsIf6__halfS2_S2_fjLj256ELj1ELj4ELj1ELj16ENS_18Kernel_traits_baseILj256EfS2_S2_S2_fjLj128EEEEELb1ELb0ELb0EEEvNS_9FwdParamsE,(.L_x_5959 - _ZN10layer_norm31ln_parallel_residual_fwd_kernelINS_13Kernel_traitsIf6__halfS2_S2_fjLj256ELj1ELj4ELj1ELj16ENS_18Kernel_traits_baseILj256EfS2_S2_S2_fjLj128EEEEELb1ELb0ELb0EEEvNS_9FwdParamsE)
        .other          _ZN10layer_norm31ln_parallel_residual_fwd_kernelINS_13Kernel_traitsIf6__halfS2_S2_fjLj256ELj1ELj4ELj1ELj16ENS_18Kernel_traits_baseILj256EfS2_S2_S2_fjLj128EEEEELb1ELb0ELb0EEEvNS_9FwdParamsE,@"STO_CUDA_ENTRY STV_DEFAULT"
_ZN10layer_norm31ln_parallel_residual_fwd_kernelINS_13Kernel_traitsIf6__halfS2_S2_fjLj256ELj1ELj4ELj1ELj16ENS_18Kernel_traits_baseILj256EfS2_S2_S2_fjLj128EEEEELb1ELb0ELb0EEEvNS_9FwdParamsE:
.text._ZN10layer_norm31ln_parallel_residual_fwd_kernelINS_13Kernel_traitsIf6__halfS2_S2_fjLj256ELj1ELj4ELj1ELj16ENS_18Kernel_traits_baseILj256EfS2_S2_S2_fjLj128EEEEELb1ELb0ELb0EEEvNS_9FwdParamsE:
[----:B------:R-:W-:Y:S01]  /*0000*/  LDC R1, c[0x0][0x37c] ;  /* 0x0000df00ff017b82 */ /* 0x000fe20000000800 */
[----:B------:R-:W0:Y:S01]  /*0010*/  LDCU.U8 UR4, c[0x0][0x464] ;  /* 0x00008c80ff0477ac */ /* 0x000e220008000000 */
[----:B------:R-:W1:Y:S01]  /*0020*/  LDCU.64 UR6, c[0x0][0x450] ;  /* 0x00008a00ff0677ac */ /* 0x000e620008000a00 */
[----:B------:R-:W2:Y:S01]  /*0030*/  LDCU.64 UR8, c[0x0][0x358] ;  /* 0x00006b00ff0877ac */ /* 0x000ea20008000a00 */
[----:B------:R-:W3:Y:S04]  /*0040*/  S2R R9, SR_TID.X ;  /* 0x0000000000097919 */ /* 0x000ee80000002100 */
[----:B------:R-:W4:Y:S01]  /*0050*/  LDC R7, c[0x0][0x388] ;  /* 0x0000e200ff077b82 */ /* 0x000f220000000800 */
[----:B0-----:R-:W-:Y:S01]  /*0060*/  ISETP.NE.AND P3, PT, RZ, UR4, PT ;  /* 0x00000004ff007c0c */ /* 0x001fe2000bf65270 */
[----:B-1----:R-:W-:-:S02]  /*0070*/  IMAD.U32 R2, RZ, RZ, UR6 ;  /* 0x00000006ff027e24 */ /* 0x002fc4000f8e00ff */
[----:B------:R-:W-:-:S10]  /*0080*/  IMAD.U32 R3, RZ, RZ, UR7 ;  /* 0x00000007ff037e24 */ /* 0x000fd4000f8e00ff */
[----:B--2---:R-:W2:Y:S01]  /*0090*/  @P3 LDG.E.64 R2, desc[UR8][R2.64] ;  /* 0x0000000802023981 */ /* 0x004ea2000c1e1b00 */
[----:B------:R-:W0:Y:S08]  /*00a0*/  LDC R0, c[0x0][0x458] ;  /* 0x00011600ff007b82 */ /* 0x000e300000000800 */
[----:B------:R-:W1:Y:S01]  /*00b0*/  LDC R19, c[0x0][0x45c] ;  /* 0x00011700ff137b82 */ /* 0x000e620000000800 */
[----:B----4-:R-:W-:-:S07]  /*00c0*/  SHF.R.S32.HI R6, RZ, 0x1f, R7 ;  /* 0x0000001fff067819 */ /* 0x010fce0000011407 */
[----:B------:R-:W4:Y:S01]  /*00d0*/  S2UR UR5, SR_CTAID.X ;  /* 0x00000000000579c3 */ /* 0x000f220000002500 */
[----:B---3--:R-:W-:Y:S02]  /*00e0*/  LOP3.LUT R8, R9, 0x1f, RZ, 0xc0, !PT ;  /* 0x0000001f09087812 */ /* 0x008fe400078ec0ff */
[----:B------:R-:W-:-:S05]  /*00f0*/  LEA.HI R6, R6, R7, RZ, 0x3 ;  /* 0x0000000706067211 */ /* 0x000fca00078f18ff */
[----:B------:R-:W3:Y:S01]  /*0100*/  LDC R12, c[0x0][0x360] ;  /* 0x0000d800ff0c7b82 */ /* 0x000ee20000000800 */
[----:B------:R-:W-:Y:S02]  /*0110*/  LOP3.LUT R7, RZ, R8, RZ, 0x33, !PT ;  /* 0x00000008ff077212 */ /* 0x000fe400078e33ff */
[----:B0-----:R-:W-:Y:S02]  /*0120*/  @P3 MOV R4, R0 ;  /* 0x0000000000043202 */ /* 0x001fe40000000f00 */
[----:B------:R-:W-:-:S03]  /*0130*/  LEA.HI.SX32 R7, R6, R7, 0x1d ;  /* 0x0000000706077211 */ /* 0x000fc600078feaff */
[----:B------:R-:W0:Y:S01]  /*0140*/  @P3 LDC R53, c[0x0][0x460] ;  /* 0x00011800ff353b82 */ /* 0x000e220000000800 */
[----:B------:R-:W-:Y:S01]  /*0150*/  ISETP.GT.U32.AND P2, PT, R7, -0x21, PT ;  /* 0xffffffdf0700780c */ /* 0x000fe20003f44070 */
[----:B-1----:R-:W-:-:S05]  /*0160*/  @P3 IMAD.MOV.U32 R5, RZ, RZ, R19 ;  /* 0x000000ffff053224 */ /* 0x002fca00078e0013 */
[----:B------:R1:W5:Y:S01]  /*0170*/  @P3 LDG.E.64 R10, desc[UR8][R4.64] ;  /* 0x00000008040a3981 */ /* 0x000362000c1e1b00 */
[----:B----4-:R-:W-:Y:S01]  /*0180*/  USHF.L.U32 UR4, UR5, 0x2, URZ ;  /* 0x0000000205047899 */ /* 0x010fe200080006ff */
[----:B------:R-:W-:Y:S01]  /*0190*/  BSSY.RECONVERGENT B0, `(.L_x_2894) ;  /* 0x000002c000007945 */ /* 0x000fe20003800200 */
[--C-:B---3--:R-:W-:Y:S01]  /*01a0*/  IMAD R6, R12, UR5, R9.reuse ;  /* 0x000000050c067c24 */ /* 0x108fe2000f8e0209 */
[----:B-1----:R-:W-:-:S04]  /*01b0*/  SHF.R.U32.HI R5, RZ, 0x5, R9 ;  /* 0x00000005ff057819 */ /* 0x002fc80000011609 */
[----:B------:R-:W-:Y:S02]  /*01c0*/  LOP3.LUT R5, R5, UR4, RZ, 0xfc, !PT ;  /* 0x0000000405057c12 */ /* 0x000fe4000f8efcff */
        /* <DEDUP_REMOVED lines=40> */
.L_x_2895:
[----:B------:R-:W-:Y:S05]  /*0450*/  BSYNC.RECONVERGENT B0 ;  /* 0x0000000000007941 */ /* 0x000fea0003800200 */
.L_x_2894:
        /* <DEDUP_REMOVED lines=9> */
[----:B0-----:R-:W-:Y:S01]  /*04f0*/  SHF.R.U32.HI R3, RZ, 0x2, R19 ;  /* 0x00000002ff037819 */ /* 0x001fe20000011613 */
        /* <DEDUP_REMOVED lines=73> */
[----:B------:R-:W-:Y:S02]  /*0990*/  HFMA2 R2, -RZ, RZ, 0, 0 ;  /* 0x00000000ff027431 */ /* 0x000fe400000001ff */
[----:B------:R-:W-:Y:S01]  /*09a0*/  IMAD R0, R13, -0x2daee0ad, RZ ;  /* 0xd2511f530d007824 */ /* 0x000fe200078e02ff */
[----:B------:R-:W-:Y:S01]  /*09b0*/  LOP3.LUT R70, R11, UR30, R70, 0x96, !PT ;  /* 0x0000001e0b467c12 */ /* 0x000fe2000f8e9646 */
[----:B-1234-:R-:W-:-:S07]  /*09c0*/  IMAD R76, R10, -0x326172a9, RZ ;  /* 0xcd9e8d570a4c7824 */ /* 0x01efce00078e02ff */
.L_x_2998:
        /* <DEDUP_REMOVED lines=32> */
.L_x_2901:
        /* <DEDUP_REMOVED lines=13> */
.L_x_2903:
[----:B------:R-:W-:Y:S05]  /*0ca0*/  BSYNC.RECONVERGENT B3 ;  /* 0x0000000000037941 */ /* 0x000fea0003800200 */
.L_x_2902:
        /* <DEDUP_REMOVED lines=42> */
.L_x_2900:
[----:B------:R-:W-:Y:S05]  /*0f50*/  BSYNC.RECONVERGENT B2 ;  /* 0x0000000000027941 */ /* 0x000fea0003800200 */
.L_x_2899:
[----:B------:R-:W0:Y:S01]  /*0f60*/  LDC R78, c[0x0][0x408] ;  /* 0x00010200ff4e7b82 */ /* 0x000e220000000800 */
[----:B------:R-:W-:Y:S01]  /*0f70*/  I2FP.F32.U32 R56, R9 ;  /* 0x0000000900387245 */ /* 0x000fe20000201000 */
[----:B------:R-:W-:Y:S02]  /*0f80*/  IMAD.MOV.U32 R77, RZ, RZ, 0x2f800000 ;  /* 0x2f800000ff4d7424 */ /* 0x000fe400078e00ff */
        /* <DEDUP_REMOVED lines=24> */
.L_x_2907:
        /* <DEDUP_REMOVED lines=13> */
.L_x_2909:
[----:B------:R-:W-:Y:S05]  /*11e0*/  BSYNC.RECONVERGENT B3 ;  /* 0x0000000000037941 */ /* 0x000fea0003800200 */
.L_x_2908:
        /* <DEDUP_REMOVED lines=43> */
.L_x_2906:
[----:B------:R-:W-:Y:S05]  /*14a0*/  BSYNC.RECONVERGENT B2 ;  /* 0x0000000000027941 */ /* 0x000fea0003800200 */
.L_x_2905:
        /* <DEDUP_REMOVED lines=16> */
.L_x_2904:
[----:B------:R-:W-:-:S05]  /*15b0*/  @P1 HADD2.F32 R56, -RZ, R12.H0_H0 ;  /* 0x2000000cff381230 */ /* 0x000fca0000004100 */
[----:B------:R-:W-:-:S07]  /*15c0*/  @P1 FADD.FTZ R9, R56, R9 ;  /* 0x0000000938091221 */ /* 0x000fce0000010000 */
.L_x_2910:
        /* <DEDUP_REMOVED lines=13> */
.L_x_2913:
        /* <DEDUP_REMOVED lines=13> */
.L_x_2915:
[----:B------:R-:W-:Y:S05]  /*1770*/  BSYNC.RECONVERGENT B3 ;  /* 0x0000000000037941 */ /* 0x000fea0003800200 */
.L_x_2914:
        /* <DEDUP_REMOVED lines=43> */
.L_x_2912:
[----:B------:R-:W-:Y:S05]  /*1a30*/  BSYNC.RECONVERGENT B2 ;  /* 0x0000000000027941 */ /* 0x000fea0003800200 */
.L_x_2911:
        /* <DEDUP_REMOVED lines=24> */
.L_x_2919:
        /* <DEDUP_REMOVED lines=13> */
.L_x_2921:
[----:B------:R-:W-:Y:S05]  /*1c90*/  BSYNC.RECONVERGENT B3 ;  /* 0x0000000000037941 */ /* 0x000fea0003800200 */
.L_x_2920:
        /* <DEDUP_REMOVED lines=43> */
.L_x_2918:
[----:B------:R-:W-:Y:S05]  /*1f50*/  BSYNC.RECONVERGENT B2 ;  /* 0x0000000000027941 */ /* 0x000fea0003800200 */
.L_x_2917:
        /* <DEDUP_REMOVED lines=16> */
.L_x_2916:
[----:B------:R-:W-:-:S05]  /*2060*/  @P1 HADD2.F32 R57, -RZ, R12.H1_H1 ;  /* 0x3000000cff391230 */ /* 0x000fca0000004100 */
[----:B------:R-:W-:-:S07]  /*2070*/  @P1 FADD.FTZ R68, R57, R68 ;  /* 0x0000004439441221 */ /* 0x000fce0000010000 */
.L_x_2922:
        /* <DEDUP_REMOVED lines=13> */
.L_x_2925:
        /* <DEDUP_REMOVED lines=13> */
.L_x_2927:
[----:B------:R-:W-:Y:S05]  /*2220*/  BSYNC.RECONVERGENT B3 ;  /* 0x0000000000037941 */ /* 0x000fea0003800200 */
.L_x_2926:
        /* <DEDUP_REMOVED lines=43> */
.L_x_2924:
[----:B------:R-:W-:Y:S05]  /*24e0*/  BSYNC.RECONVERGENT B2 ;  /* 0x0000000000027941 */ /* 0x000fea0003800200 */
.L_x_2923:
        /* <DEDUP_REMOVED lines=24> */
.L_x_2931:
        /* <DEDUP_REMOVED lines=13> */
.L_x_2933:
[----:B------:R-:W-:Y:S05]  /*2740*/  BSYNC.RECONVERGENT B3 ;  /* 0x0000000000037941 */ /* 0x000fea0003800200 */
.L_x_2932:
        /* <DEDUP_REMOVED lines=43> */
.L_x_2930:
[----:B------:R-:W-:Y:S05]  /*2a00*/  BSYNC.RECONVERGENT B2 ;  /* 0x0000000000027941 */ /* 0x000fea0003800200 */
.L_x_2929:
[----:B------:R-:W-:Y:S01]  /*2a10*/  I2FP.F32.U32 R0, R57 ;  /* 0x0000003900007245 */ /* 0x000fe20000201000 */
[----:B------:R-:W-:Y:S01]  /*2a20*/  HADD2.F32 R57, -RZ, R17.H0_H0 ;  /* 0x20000011ff397230 */ /* 0x000fe20000004100 */
[-C--:B------:R-:W-:Y:S01]  /*2a30*/  @P1 MOV R52, R56.reuse ;  /* 0x0000003800341202 */ /* 0x080fe20000000f00 */
[----:B------:R-:W-:Y:S01]  /*2a40*/  @P1 HADD2.F32 R60, -RZ, R13.H0_H0 ;  /* 0x2000000dff3c1230 */ /* 0x000fe20000004100 */
[----:B------:R-:W-:Y:S01]  /*2a50*/  @!P1 MOV R52, R56 ;  /* 0x0000003800349202 */ /* 0x000fe20000000f00 */
[----:B------:R-:W-:Y:S01]  /*2a60*/  FFMA.FTZ R0, R0, R77, 1.1641532182693481445e-10 ;  /* 0x2f00000000007423 */ /* 0x000fe2000001004d */
[----:B------:R-:W-:-:S04]  /*2a70*/  FMUL.FTZ R57, R57, R78 ;  /* 0x0000004e39397220 */ /* 0x000fc80000410000 */
[----:B------:R-:W-:Y:S01]  /*2a80*/  FSETP.GTU.FTZ.AND P2, PT, R0, R79, PT ;  /* 0x0000004f0000720b */ /* 0x000fe20003f5c000 */
[--C-:B------:R-:W-:Y:S02]  /*2a90*/  @P1 IMAD.MOV.U32 R0, RZ, RZ, R58.reuse ;  /* 0x000000ffff001224 */ /* 0x100fe400078e003a */
[----:B------:R-:W-:Y:S01]  /*2aa0*/  @!P1 IMAD.MOV.U32 R0, RZ, RZ, R58 ;  /* 0x000000ffff009224 */ /* 0x000fe200078e003a */
[----:B------:R-:W-:-:S05]  /*2ab0*/  FSEL R59, R57, RZ, !P2 ;  /* 0x000000ff393b7208 */ /* 0x000fca0005000000 */
[----:B------:R-:W-:-:S04]  /*2ac0*/  @P1 FADD.FTZ R57, R59, R66 ;  /* 0x000000423b391221 */ /* 0x000fc80000010000 */
[----:B------:R-:W-:Y:S01]  /*2ad0*/  @P1 FADD.FTZ R66, R57, R60 ;  /* 0x0000003c39421221 */ /* 0x000fe20000010000 */
[----:B------:R-:W-:-:S03]  /*2ae0*/  SEL R60, RZ, 0x1, P2 ;  /* 0x00000001ff3c7807 */ /* 0x000fc60001000000 */
[----:B------:R-:W-:Y:S01]  /*2af0*/  @!P1 FADD.FTZ R66, R59, R66 ;  /* 0x000000423b429221 */ /* 0x000fe20000010000 */
[----:B------:R-:W-:Y:S06]  /*2b00*/  BRA `(.L_x_2934) ;  /* 0x0000000000087947 */ /* 0x000fec0003800000 */
.L_x_2928:
[----:B------:R-:W-:-:S05]  /*2b10*/  @P1 HADD2.F32 R57, -RZ, R13.H0_H0 ;  /* 0x2000000dff391230 */ /* 0x000fca0000004100 */
[----:B------:R-:W-:-:S07]  /*2b20*/  @P1 FADD.FTZ R66, R57, R66 ;  /* 0x0000004239421221 */ /* 0x000fce0000010000 */
.L_x_2934:
        /* <DEDUP_REMOVED lines=13> */
.L_x_2937:
        /* <DEDUP_REMOVED lines=13> */
.L_x_2939:
[----:B------:R-:W-:Y:S05]  /*2cd0*/  BSYNC.RECONVERGENT B3 ;  /* 0x0000000000037941 */ /* 0x000fea0003800200 */
.L_x_2938:
        /* <DEDUP_REMOVED lines=43> */
.L_x_2936:
[----:B------:R-:W-:Y:S05]  /*2f90*/  BSYNC.RECONVERGENT B2 ;  /* 0x0000000000027941 */ /* 0x000fea0003800200 */
.L_x_2935:
        /* <DEDUP_REMOVED lines=24> */
.L_x_2943:
        /* <DEDUP_REMOVED lines=13> */
.L_x_2945:
[----:B------:R-:W-:Y:S05]  /*31f0*/  BSYNC.RECONVERGENT B3 ;  /* 0x0000000000037941 */ /* 0x000fea0003800200 */
.L_x_2944:
        /* <DEDUP_REMOVED lines=43> */
.L_x_2942:
[----:B------:R-:W-:Y:S05]  /*34b0*/  BSYNC.RECONVERGENT B2 ;  /* 0x0000000000027941 */ /* 0x000fea0003800200 */
.L_x_2941:
        /* <DEDUP_REMOVED lines=16> */
.L_x_2940:
[----:B------:R-:W-:-:S05]  /*35c0*/  @P1 HADD2.F32 R52, -RZ, R13.H1_H1 ;  /* 0x3000000dff341230 */ /* 0x000fca0000004100 */
[----:B------:R-:W-:-:S07]  /*35d0*/  @P1 FADD.FTZ R69, R52, R69 ;  /* 0x0000004534451221 */ /* 0x000fce0000010000 */
.L_x_2946:
        /* <DEDUP_REMOVED lines=13> */
.L_x_2949:
        /* <DEDUP_REMOVED lines=13> */
.L_x_2951:
[----:B------:R-:W-:Y:S05]  /*3780*/  BSYNC.RECONVERGENT B3 ;  /* 0x0000000000037941 */ /* 0x000fea0003800200 */
.L_x_2950:
        /* <DEDUP_REMOVED lines=43> */
.L_x_2948:
[----:B------:R-:W-:Y:S05]  /*3a40*/  BSYNC.RECONVERGENT B2 ;  /* 0x0000000000027941 */ /* 0x000fea0003800200 */
.L_x_2947:
        /* <DEDUP_REMOVED lines=23> */
.L_x_2955:
        /* <DEDUP_REMOVED lines=13> */
.L_x_2957:
[----:B------:R-:W-:Y:S05]  /*3c90*/  BSYNC.RECONVERGENT B3 ;  /* 0x0000000000037941 */ /* 0x000fea0003800200 */
.L_x_2956:
        /* <DEDUP_REMOVED lines=43> */
.L_x_2954:
[----:B------:R-:W-:Y:S05]  /*3f50*/  BSYNC.RECONVERGENT B2 ;  /* 0x0000000000027941 */ /* 0x000fea0003800200 */
.L_x_2953:
        /* <DEDUP_REMOVED lines=16> */
.L_x_2952:
[----:B------:R-:W-:-:S05]  /*4060*/  @P1 HADD2.F32 R56, -RZ, R14.H0_H0 ;  /* 0x2000000eff381230 */ /* 0x000fca0000004100 */
[----:B------:R-:W-:-:S07]  /*4070*/  @P1 FADD.FTZ R67, R56, R67 ;  /* 0x0000004338431221 */ /* 0x000fce0000010000 */
.L_x_2958:
        /* <DEDUP_REMOVED lines=13> */
.L_x_2961:
        /* <DEDUP_REMOVED lines=13> */
.L_x_2963:
[----:B------:R-:W-:Y:S05]  /*4220*/  BSYNC.RECONVERGENT B3 ;  /* 0x0000000000037941 */ /* 0x000fea0003800200 */
.L_x_2962:
        /* <DEDUP_REMOVED lines=43> */
.L_x_2960:
[----:B------:R-:W-:Y:S05]  /*44e0*/  BSYNC.RECONVERGENT B2 ;  /* 0x0000000000027941 */ /* 0x000fea0003800200 */
.L_x_2959:
        /* <DEDUP_REMOVED lines=23> */
.L_x_2967:
        /* <DEDUP_REMOVED lines=13> */
.L_x_2969:
[----:B------:R-:W-:Y:S05]  /*4730*/  BSYNC.RECONVERGENT B3 ;  /* 0x0000000000037941 */ /* 0x000fea0003800200 */
.L_x_2968:
        /* <DEDUP_REMOVED lines=43> */
.L_x_2966:
[----:B------:R-:W-:Y:S05]  /*49f0*/  BSYNC.RECONVERGENT B2 ;  /* 0x0000000000027941 */ /* 0x000fea0003800200 */
.L_x_2965:
        /* <DEDUP_REMOVED lines=16> */
.L_x_2964:
[----:B------:R-:W-:-:S05]  /*4b00*/  @P1 HADD2.F32 R57, -RZ, R14.H1_H1 ;  /* 0x3000000eff391230 */ /* 0x000fca0000004100 */
[----:B------:R-:W-:-:S07]  /*4b10*/  @P1 FADD.FTZ R74, R57, R74 ;  /* 0x0000004a394a1221 */ /* 0x000fce0000010000 */
.L_x_2970:
        /* <DEDUP_REMOVED lines=13> */
.L_x_2973:
        /* <DEDUP_REMOVED lines=13> */
.L_x_2975:
[----:B------:R-:W-:Y:S05]  /*4cc0*/  BSYNC.RECONVERGENT B3 ;  /* 0x0000000000037941 */ /* 0x000fea0003800200 */
.L_x_2974:
        /* <DEDUP_REMOVED lines=43> */
.L_x_2972:
[----:B------:R-:W-:Y:S05]  /*4f80*/  BSYNC.RECONVERGENT B2 ;  /* 0x0000000000027941 */ /* 0x000fea0003800200 */
.L_x_2971:
        /* <DEDUP_REMOVED lines=23> */
.L_x_2979:
        /* <DEDUP_REMOVED lines=13> */
.L_x_2981:
[----:B------:R-:W-:Y:S05]  /*51d0*/  BSYNC.RECONVERGENT B3 ;  /* 0x0000000000037941 */ /* 0x000fea0003800200 */
.L_x_2980:
        /* <DEDUP_REMOVED lines=43> */
.L_x_2978:
[----:B------:R-:W-:Y:S05]  /*5490*/  BSYNC.RECONVERGENT B2 ;  /* 0x0000000000027941 */ /* 0x000fea0003800200 */
.L_x_2977:
        /* <DEDUP_REMOVED lines=16> */
.L_x_2976:
[----:B------:R-:W-:-:S05]  /*55a0*/  @P1 HADD2.F32 R54, -RZ, R15.H0_H0 ;  /* 0x2000000fff361230 */ /* 0x000fca0000004100 */
[----:B------:R-:W-:-:S07]  /*55b0*/  @P1 FADD.FTZ R73, R54, R73 ;  /* 0x0000004936491221 */ /* 0x000fce0000010000 */
.L_x_2982:
        /* <DEDUP_REMOVED lines=13> */
.L_x_2985:
        /* <DEDUP_REMOVED lines=13> */
.L_x_2987:
[----:B------:R-:W-:Y:S05]  /*5760*/  BSYNC.RECONVERGENT B3 ;  /* 0x0000000000037941 */ /* 0x000fea0003800200 */
.L_x_2986:
        /* <DEDUP_REMOVED lines=43> */
.L_x_2984:
[----:B------:R-:W-:Y:S05]  /*5a20*/  BSYNC.RECONVERGENT B2 ;  /* 0x0000000000027941 */ /* 0x000fea0003800200 */
.L_x_2983:
        /* <DEDUP_REMOVED lines=23> */
.L_x_2991:
        /* <DEDUP_REMOVED lines=15> */
.L_x_2993:
[----:B------:R-:W-:Y:S05]  /*5c90*/  BSYNC.RECONVERGENT B3 ;  /* 0x0000000000037941 */ /* 0x000fea0003800200 */
.L_x_2992:
        /* <DEDUP_REMOVED lines=43> */
.L_x_2990:
[----:B------:R-:W-:Y:S05]  /*5f50*/  BSYNC.RECONVERGENT B2 ;  /* 0x0000000000027941 */ /* 0x000fea0003800200 */
.L_x_2989:
        /* <DEDUP_REMOVED lines=16> */
.L_x_2988:
[----:B------:R-:W-:-:S05]  /*6060*/  @P1 HADD2.F32 R53, -RZ, R15.H1_H1 ;  /* 0x3000000fff351230 */ /* 0x000fca0000004100 */
[----:B------:R-:W-:-:S07]  /*6070*/  @P1 FADD.FTZ R84, R53, R84 ;  /* 0x0000005435541221 */ /* 0x000fce0000010000 */
.L_x_2994:
        /* <DEDUP_REMOVED lines=43> */
.L_x_2898:
[----:B------:R-:W-:Y:S05]  /*6330*/  BSYNC.RECONVERGENT B0 ;  /* 0x0000000000007941 */ /* 0x000fea0003800200 */
.L_x_2897:
        /* <DEDUP_REMOVED lines=54> */
.L_x_3010:
        /* <DEDUP_REMOVED lines=47> */
[-C--:B------:R-:W-:Y:S01]  /*6990*/  FFMA.FTZ R86, R29, R82.reuse, R45 ;  /* 0x000000521d567223 */ /* 0x080fe2000001002d */
[----:B------:R-:W-:Y:S01]  /*69a0*/  FFMA.FTZ R88, R21, R82, R37 ;  /* 0x0000005215587223 */ /* 0x000fe20000010025 */
[----:B------:R-:W-:Y:S01]  /*69b0*/  FFMA.FTZ R75, R24, R75, R40 ;  /* 0x0000004b184b7223 */ /* 0x000fe20000010028 */
[----:B------:R-:W-:Y:S01]  /*69c0*/  F2FP.F16.F32.PACK_AB R53, R54, R53 ;  /* 0x000000353635723e */ /* 0x000fe200000000ff */
[----:B------:R-:W-:Y:S01]  /*69d0*/  FFMA.FTZ R77, R26, R77, R42 ;  /* 0x0000004d1a4d7223 */ /* 0x000fe2000001002a */
[----:B------:R-:W-:Y:S01]  /*69e0*/  F2FP.F16.F32.PACK_AB R54, R86, R85 ;  /* 0x000000555636723e */ /* 0x000fe200000000ff */
[----:B------:R-:W-:Y:S01]  /*69f0*/  FFMA.FTZ R85, R20, R81, R36 ;  /* 0x0000005114557223 */ /* 0x000fe20000010024 */
[----:B------:R-:W-:Y:S01]  /*6a00*/  FFMA.FTZ R86, R27, R80, R43 ;  /* 0x000000501b567223 */ /* 0x000fe2000001002b */
[----:B------:R-:W-:Y:S01]  /*6a10*/  FFMA.FTZ R82, R25, R58, R41 ;  /* 0x0000003a19527223 */ /* 0x000fe20000010029 */
[----:B0-----:R-:W-:-:S02]  /*6a20*/  IMAD.WIDE.U32 R80, R72, 0x10, R56 ;  /* 0x0000001048507825 */ /* 0x001fc400078e0038 */
[----:B------:R-:W-:Y:S02]  /*6a30*/  F2FP.F16.F32.PACK_AB R58, R88, R85 ;  /* 0x00000055583a723e */ /* 0x000fe400000000ff */
[----:B-1----:R-:W-:Y:S01]  /*6a40*/  IMAD.WIDE.U32 R78, R72, 0x10, R78 ;  /* 0x00000010484e7825 */ /* 0x002fe200078e004e */
[----:B------:R-:W-:Y:S02]  /*6a50*/  F2FP.F16.F32.PACK_AB R57, R86, R77 ;  /* 0x0000004d5639723e */ /* 0x000fe400000000ff */
[----:B------:R-:W-:Y:S02]  /*6a60*/  F2FP.F16.F32.PACK_AB R56, R82, R75 ;  /* 0x0000004b5238723e */ /* 0x000fe400000000ff */
[----:B------:R1:W-:Y:S04]  /*6a70*/  STG.E.128 desc[UR8][R78.64], R52 ;  /* 0x000000344e007986 */ /* 0x0003e8000c101d08 */
[----:B------:R1:W-:Y:S02]  /*6a80*/  STG.E.128 desc[UR8][R80.64], R56 ;  /* 0x0000003850007986 */ /* 0x0003e4000c101d08 */
.L_x_2997:
[----:B------:R-:W-:Y:S05]  /*6a90*/  BSYNC.RECONVERGENT B0 ;  /* 0x0000000000007941 */ /* 0x000fea0003800200 */
.L_x_2996:
[----:B01----:R-:W0:Y:S02]  /*6aa0*/  LDC.64 R52, c[0x0][0x380] ;  /* 0x0000e000ff347b82 */ /* 0x003e240000000a00 */
[----:B0-----:R-:W-:-:S04]  /*6ab0*/  LEA R5, R52, R5, 0x2 ;  /* 0x0000000534057211 */ /* 0x001fc800078e10ff */
[----:B------:R-:W-:-:S13]  /*6ac0*/  ISETP.GE.AND P0, PT, R5, R53, PT ;  /* 0x000000350500720c */ /* 0x000fda0003f06270 */
[----:B------:R-:W-:Y:S05]  /*6ad0*/  @!P0 BRA `(.L_x_2998) ;  /* 0xffffff9c00bc8947 */ /* 0x000fea000383ffff */
[----:B------:R-:W-:Y:S05]  /*6ae0*/  BSYNC B1 ;  /* 0x0000000000017941 */ /* 0x000fea0003800000 */
.L_x_2896:
[----:B------:R-:W-:Y:S05]  /*6af0*/  EXIT ;  /* 0x000000000000794d */ /* 0x000fea0003800000 */
.L_x_2995:
        /* <DEDUP_REMOVED lines=8> */
.L_x_3000:
[----:B------:R-:W-:Y:S05]  /*6b80*/  BSYNC B0 ;  /* 0x0000000000007941 */ /* 0x000fea0003800000 */
.L_x_2999:
        /* <DEDUP_REMOVED lines=10> */
.L_x_3001:
[----:B------:R-:W-:Y:S01]  /*6c30*/  HFMA2 R79, -RZ, RZ, 0, 2.384185791015625e-07 ;  /* 0x00000004ff4f7431 */ /* 0x000fe200000001ff */
[----:B------:R-:W-:-:S05]  /*6c40*/  MOV R55, R77 ;  /* 0x0000004d00377202 */ /* 0x000fca0000000f00 */
[----:B------:R-:W-:-:S04]  /*6c50*/  FADD.FTZ R55, R54, R55 ;  /* 0x0000003736377221 */ /* 0x000fc80000010000 */
[----:B------:R-:W-:-:S07]  /*6c60*/  IMAD.MOV.U32 R78, RZ, RZ, R55 ;  /* 0x000000ffff4e7224 */ /* 0x000fce00078e0037 */
[----:B------:R-:W-:Y:S05]  /*6c70*/  WARPSYNC.COLLECTIVE R75, `(.L_x_3002) ;  /* 0x000000004b087348 */ /* 0x000fea0003c00000 */
[----:B------:R0:W1:Y:S02]  /*6c80*/  SHFL.BFLY P3, R77, R78, R79, R80 ;  /* 0x0c00004f4e4d7389 */ /* 0x0000640000060050 */
[----:B01----:R-:W-:Y:S05]  /*6c90*/  ENDCOLLECTIVE ;  /* 0x000000000000791b */ /* 0x003fea0003800000 */
.L_x_3002:
[----:B------:R-:W-:Y:S02]  /*6ca0*/  IMAD.MOV.U32 R79, RZ, RZ, 0x8 ;  /* 0x00000008ff4f7424 */ /* 0x000fe400078e00ff */
[----:B------:R-:W-:-:S04]  /*6cb0*/  IMAD.MOV.U32 R52, RZ, RZ, R77 ;  /* 0x000000ffff347224 */ /* 0x000fc800078e004d */
[----:B------:R-:W-:-:S05]  /*6cc0*/  FADD.FTZ R58, R55, R52 ;  /* 0x00000034373a7221 */ /* 0x000fca0000010000 */
[----:B------:R-:W-:-:S07]  /*6cd0*/  MOV R78, R58 ;  /* 0x0000003a004e7202 */ /* 0x000fce0000000f00 */
[----:B------:R-:W-:Y:S05]  /*6ce0*/  WARPSYNC.COLLECTIVE R75, `(.L_x_3003) ;  /* 0x000000004b087348 */ /* 0x000fea0003c00000 */
[----:B------:R0:W1:Y:S02]  /*6cf0*/  SHFL.BFLY P3, R77, R78, R79, R80 ;  /* 0x0c00004f4e4d7389 */ /* 0x0000640000060050 */
[----:B01----:R-:W-:Y:S05]  /*6d00*/  ENDCOLLECTIVE ;  /* 0x000000000000791b */ /* 0x003fea0003800000 */
.L_x_3003:
[----:B------:R-:W-:Y:S01]  /*6d10*/  HFMA2 R79, -RZ, RZ, 0, 9.5367431640625e-07 ;  /* 0x00000010ff4f7431 */ /* 0x000fe200000001ff */
[----:B------:R-:W-:-:S05]  /*6d20*/  MOV R57, R77 ;  /* 0x0000004d00397202 */ /* 0x000fca0000000f00 */
[----:B------:R-:W-:-:S04]  /*6d30*/  FADD.FTZ R59, R58, R57 ;  /* 0x000000393a3b7221 */ /* 0x000fc80000010000 */
[----:B------:R-:W-:-:S07]  /*6d40*/  IMAD.MOV.U32 R78, RZ, RZ, R59 ;  /* 0x000000ffff4e7224 */ /* 0x000fce00078e003b */
[----:B------:R-:W-:Y:S05]  /*6d50*/  WARPSYNC.COLLECTIVE R75, `(.L_x_3004) ;  /* 0x000000004b087348 */ /* 0x000fea0003c00000 */
[----:B------:R0:W1:Y:S02]  /*6d60*/  SHFL.BFLY P3, R77, R78, R79, R80 ;  /* 0x0c00004f4e4d7389 */ /* 0x0000640000060050 */
[----:B01----:R-:W-:Y:S05]  /*6d70*/  ENDCOLLECTIVE ;  /* 0x000000000000791b */ /* 0x003fea0003800000 */
.L_x_3004:
        /* <DEDUP_REMOVED lines=26> */
.L_x_3005:
[----:B------:R-:W-:Y:S01]  /*6f20*/  HFMA2 R79, -RZ, RZ, 0, 1.1920928955078125e-07 ;  /* 0x00000002ff4f7431 */ /* 0x000fe200000001ff */
[----:B------:R-:W-:-:S05]  /*6f30*/  MOV R53, R77 ;  /* 0x0000004d00357202 */ /* 0x000fca0000000f00 */
[----:B------:R-:W-:-:S04]  /*6f40*/  FADD.FTZ R53, R52, R53 ;  /* 0x0000003534357221 */ /* 0x000fc80000010000 */
[----:B------:R-:W-:-:S07]  /*6f50*/  IMAD.MOV.U32 R78, RZ, RZ, R53 ;  /* 0x000000ffff4e7224 */ /* 0x000fce00078e0035 */
[----:B------:R-:W-:Y:S05]  /*6f60*/  WARPSYNC.COLLECTIVE R75, `(.L_x_3006) ;  /* 0x000000004b087348 */ /* 0x000fea0003c00000 */
[----:B------:R0:W1:Y:S02]  /*6f70*/  SHFL.BFLY P3, R77, R78, R79, R80 ;  /* 0x0c00004f4e4d7389 */ /* 0x0000640000060050 */
[----:B01----:R-:W-:Y:S05]  /*6f80*/  ENDCOLLECTIVE ;  /* 0x000000000000791b */ /* 0x003fea0003800000 */
.L_x_3006:
[----:B------:R-:W-:Y:S02]  /*6f90*/  IMAD.MOV.U32 R79, RZ, RZ, 0x4 ;  /* 0x00000004ff4f7424 */ /* 0x000fe400078e00ff */
[----:B------:R-:W-:-:S04]  /*6fa0*/  IMAD.MOV.U32 R54, RZ, RZ, R77 ;  /* 0x000000ffff367224 */ /* 0x000fc800078e004d */
[----:B------:R-:W-:-:S05]  /*6fb0*/  FADD.FTZ R54, R53, R54 ;  /* 0x0000003635367221 */ /* 0x000fca0000010000 */
[----:B------:R-:W-:-:S07]  /*6fc0*/  MOV R78, R54 ;  /* 0x00000036004e7202 */ /* 0x000fce0000000f00 */
[----:B------:R-:W-:Y:S05]  /*6fd0*/  WARPSYNC.COLLECTIVE R75, `(.L_x_3007) ;  /* 0x000000004b087348 */ /* 0x000fea0003c00000 */
[----:B------:R0:W1:Y:S02]  /*6fe0*/  SHFL.BFLY P3, R77, R78, R79, R80 ;  /* 0x0c00004f4e4d7389 */ /* 0x0000640000060050 */
[----:B01----:R-:W-:Y:S05]  /*6ff0*/  ENDCOLLECTIVE ;  /* 0x000000000000791b */ /* 0x003fea0003800000 */
.L_x_3007:
[----:B------:R-:W-:Y:S01]  /*7000*/  HFMA2 R79, -RZ, RZ, 0, 4.76837158203125e-07 ;  /* 0x00000008ff4f7431 */ /* 0x000fe200000001ff */
[----:B------:R-:W-:-:S05]  /*7010*/  MOV R55, R77 ;  /* 0x0000004d00377202 */ /* 0x000fca0000000f00 */
[----:B------:R-:W-:-:S04]  /*7020*/  FADD.FTZ R55, R54, R55 ;  /* 0x0000003736377221 */ /* 0x000fc80000010000 */
[----:B------:R-:W-:-:S07]  /*7030*/  IMAD.MOV.U32 R78, RZ, RZ, R55 ;  /* 0x000000ffff4e7224 */ /* 0x000fce00078e0037 */
[----:B------:R-:W-:Y:S05]  /*7040*/  WARPSYNC.COLLECTIVE R75, `(.L_x_3008) ;  /* 0x000000004b087348 */ /* 0x000fea0003c00000 */
[----:B------:R0:W1:Y:S02]  /*7050*/  SHFL.BFLY P3, R77, R78, R79, R80 ;  /* 0x0c00004f4e4d7389 */ /* 0x0000640000060050 */
[----:B01----:R-:W-:Y:S05]  /*7060*/  ENDCOLLECTIVE ;  /* 0x000000000000791b */ /* 0x003fea0003800000 */
.L_x_3008:
[----:B------:R-:W-:Y:S02]  /*7070*/  IMAD.MOV.U32 R79, RZ, RZ, 0x10 ;  /* 0x00000010ff4f7424 */ /* 0x000fe400078e00ff */
[----:B------:R-:W-:-:S04]  /*7080*/  IMAD.MOV.U32 R58, RZ, RZ, R77 ;  /* 0x000000ffff3a7224 */ /* 0x000fc800078e004d */
[----:B------:R-:W-:-:S05]  /*7090*/  FADD.FTZ R58, R55, R58 ;  /* 0x0000003a373a7221 */ /* 0x000fca0000010000 */
[----:B------:R-:W-:-:S07]  /*70a0*/  MOV R78, R58 ;  /* 0x0000003a004e7202 */ /* 0x000fce0000000f00 */
[----:B------:R-:W-:Y:S05]  /*70b0*/  WARPSYNC.COLLECTIVE R75, `(.L_x_3009) ;  /* 0x000000004b087348 */ /* 0x000fea0003c00000 */
[----:B------:R0:W1:Y:S02]  /*70c0*/  SHFL.BFLY P3, R77, R78, R79, R80 ;  /* 0x0c00004f4e4d7389 */ /* 0x0000640000060050 */
[----:B01----:R-:W-:Y:S05]  /*70d0*/  ENDCOLLECTIVE ;  /* 0x000000000000791b */ /* 0x003fea0003800000 */
.L_x_3009:
[----:B------:R-:W-:Y:S01]  /*70e0*/  MOV R59, R77 ;  /* 0x0000004d003b7202 */ /* 0x000fe20000000f00 */
[----:B------:R-:W-:Y:S06]  /*70f0*/  BRA `(.L_x_3010) ;  /* 0xfffffff400687947 */ /* 0x000fec000383ffff */
.L_x_3011:
        /* <DEDUP_REMOVED lines=16> */
.L_x_5959:


//--------------------- .text._ZN10layer_norm31ln_parallel_residual_fwd_kernelINS_13Kernel_traitsIf6__halfS2_S2_fjLj256ELj1ELj4ELj1ELj16ENS_18Kernel_traits_baseILj256EfS2_S2_S2_fjLj128EEEEELb1ELb0ELb1EEEvNS_9FwdParamsE --------------------------
	.section	.text._ZN10layer_norm31ln_parallel_residual_fwd_kernelINS_13Kernel_traitsIf6__halfS2_S2_fjLj256ELj1ELj4ELj1ELj16ENS_18Kernel_traits_baseILj256EfS2_S2_S2_fjLj128EEEEELb1ELb0ELb1EEEvNS_9FwdParamsE,"ax",@progbits
	.align	128
        .global         _ZN10layer_norm31ln_parallel_residual_fwd_kernelINS_13Kernel_traitsIf6__halfS2_S2_fjLj256ELj1ELj4ELj1ELj16ENS_18Kernel_traits_baseILj256EfS2_S2_S2_fjLj128EEEEELb1ELb0ELb1EEEvNS_9FwdParamsE
        .type           _ZN10layer_norm31ln_parallel_residual_fwd_kernelINS_13Kernel_traitsIf6__halfS2_S2_fjLj256ELj1ELj4ELj1ELj16ENS_18Kernel_traits_baseILj256EfS2_S2_S2_fjLj128EEEEELb1ELb0ELb1EEEvNS_9FwdParamsE,@function
        .size           _ZN10layer_norm31ln_parallel_residual_fwd_kernelINS_13Kernel_traitsIf6__halfS2_S2_fjLj256ELj1ELj4ELj1ELj16ENS_18Kernel_traits_baseILj256EfS2_S2_S2_fjLj128EEEEELb1ELb0ELb1EEEvNS_9FwdParamsE,(.L_x_5960 - _ZN10layer_norm31ln_parallel_residual_fwd_kernelINS_13Kernel_traitsIf6__halfS2_S2_fjLj256ELj1ELj4ELj1ELj16ENS_18Kernel_traits_baseILj256EfS2_S2_S2_fjLj128EEEEELb1ELb0ELb1EEEvNS_9FwdParamsE)
        .other          _ZN10layer_norm31ln_parallel_residual_fwd_kernelINS_13Kernel_traitsIf6__halfS2_S2_fjLj256ELj1ELj4ELj1ELj16ENS_18Kernel_traits_baseILj256EfS2_S2_S2_fjLj128EEEEELb1ELb0ELb1EEEvNS_9FwdParamsE,@"STO_CUDA_ENTRY STV_DEFAULT"
_ZN10layer_norm31ln_parallel_residual_fwd_kernelINS_13Kernel_traitsIf6__halfS2_S2_fjLj256ELj1ELj4ELj1ELj16ENS_18Kernel_traits_baseILj256EfS2_S2_S2_fjLj128EEEEELb1ELb0ELb1EEEvNS_9FwdParamsE:
.text._ZN10layer_norm31ln_parallel_residual_fwd_kernelINS_13Kernel_traitsIf6__halfS2_S2_fjLj256ELj1ELj4ELj1ELj16ENS_18Kernel_traits_baseILj256EfS2_S2_S2_fjLj128EEEEELb1ELb0ELb1EEEvNS_9FwdParamsE:
        /* <DEDUP_REMOVED lines=12> */
[----:B--2---:R-:W-:Y:S01]  /*00c0*/  IMAD.U32 R5, RZ, RZ, UR7 ;  /* 0x00000007ff057e24 */ /* 0x004fe2000f8e00ff */
[----:B------:R-:W-:-:S05]  /*00d0*/  MOV R4, UR6 ;  /* 0x0000000600047c02 */ /* 0x000fca0008000f00 */
[----:B------:R-:W4:Y:S01]  /*00e0*/  LDC R7, c[0x0][0x45c] ;  /* 0x00011700ff077b82 */ /* 0x000f220000000800 */
[----:B0-----:R-:W-:Y:S01]  /*00f0*/  ISETP.NE.U32.AND P0, PT, RZ, UR4, PT ;  /* 0x00000004ff007c0c */ /* 0x001fe2000bf05070 */
[----:B---3--:R-:W2:Y:S01]  /*0100*/  @P2 LDG.E.64 R4, desc[UR8][R4.64] ;  /* 0x0000000804042981 */ /* 0x008ea2000c1e1b00 */
[----:B------:R-:W-:Y:S02]  /*0110*/  CS2R R48, SRZ ;  /* 0x0000000000307805 */ /* 0x000fe4000001ff00 */
[----:B------:R-:W-:Y:S02]  /*0120*/  CS2R R50, SRZ ;  /* 0x0000000000327805 */ /* 0x000fe4000001ff00 */
[----:B------:R-:W-:Y:S02]  /*0130*/  ISETP.NE.AND.EX P0, PT, RZ, UR5, PT, P0 ;  /* 0x00000005ff007c0c */ /* 0x000fe4000bf05300 */
[----:B------:R-:W-:Y:S02]  /*0140*/  CS2R R44, SRZ ;  /* 0x00000000002c7805 */ /* 0x000fe4000001ff00 */
[----:B------:R-:W-:Y:S01]  /*0150*/  CS2R R46, SRZ ;  /* 0x00000000002e7805 */ /* 0x000fe2000001ff00 */
[----:B------:R-:W0:Y:S01]  /*0160*/  S2UR UR5, SR_CTAID.X ;  /* 0x00000000000579c3 */ /* 0x000e220000002500 */
        /* <DEDUP_REMOVED lines=127> */
.L_x_3119:
[----:B------:R-:W-:Y:S01]  /*0960*/  ISETP.NE.U32.AND P1, PT, RZ, UR10, PT ;  /* 0x0000000aff007c0c */ /* 0x000fe2000bf25070 */
[----:B--2---:R-:W0:Y:S01]  /*0970*/  LDC.64 R52, c[0x0][0x390] ;  /* 0x0000e400ff347b82 */ /* 0x004e220000000a00 */
        /* <DEDUP_REMOVED lines=26> */
.L_x_3015:
        /* <DEDUP_REMOVED lines=13> */
.L_x_3017:
[----:B------:R-:W-:Y:S05]  /*0bf0*/  BSYNC.RECONVERGENT B2 ;  /* 0x0000000000027941 */ /* 0x000fea0003800200 */
.L_x_3016:
        /* <DEDUP_REMOVED lines=42> */
.L_x_3014:
[----:B------:R-:W-:Y:S05]  /*0ea0*/  BSYNC.RECONVERGENT B1 ;  /* 0x0000000000017941 */ /* 0x000fea0003800200 */
.L_x_3013:
[----:B------:R-:W0:Y:S01]  /*0eb0*/  LDC R76, c[0x0][0x408] ;  /* 0x00010200ff4c7b82 */ /* 0x000e220000000800 */
[----:B------:R-:W-:Y:S01]  /*0ec0*/  I2FP.F32.U32 R58, R57 ;  /* 0x00000039003a7245 */ /* 0x000fe20000201000 */
[----:B------:R-:W-:Y:S02]  /*0ed0*/  HFMA2 R75, -RZ, RZ, 0.1171875, 0 ;  /* 0x2f800000ff4b7431 */ /* 0x000fe400000001ff */
[----:B-----5:R-:W-:Y:S01]  /*0ee0*/  HADD2.F32 R57, -RZ, R52.H0_H0 ;  /* 0x20000034ff397230 */ /* 0x020fe20000004100 */
[----:B------:R-:W-:Y:S02]  /*0ef0*/  BSSY.RECONVERGENT B1, `(.L_x_3018) ;  /* 0x0000063000017945 */ /* 0x000fe40003800200 */
        /* <DEDUP_REMOVED lines=23> */
.L_x_3022:
        /* <DEDUP_REMOVED lines=13> */
.L_x_3024:
[----:B------:R-:W-:Y:S05]  /*1140*/  BSYNC.RECONVERGENT B3 ;  /* 0x0000000000037941 */ /* 0x000fea0003800200 */
.L_x_3023:
        /* <DEDUP_REMOVED lines=42> */
.L_x_3021:
[----:B------:R-:W-:Y:S05]  /*13f0*/  BSYNC.RECONVERGENT B2 ;  /* 0x0000000000027941 */ /* 0x000fea0003800200 */
.L_x_3020:
[----:B------:R-:W-:Y:S01]  /*1400*/  I2FP.F32.U32 R6, R58 ;  /* 0x0000003a00067245 */ /* 0x000fe20000201000 */
[----:B------:R-:W-:Y:S02]  /*1410*/  HADD2.F32 R59, -RZ, R16.H0_H0 ;  /* 0x20000010ff3b7230 */ /* 0x000fe40000004100 */
[--C-:B------:R-:W-:Y:S02]  /*1420*/  @P1 IMAD.MOV.U32 R66, RZ, RZ, R8.reuse ;  /* 0x000000ffff421224 */ /* 0x100fe400078e0008 */
[----:B------:R-:W-:Y:S01]  /*1430*/  FFMA.FTZ R6, R6, R75, 1.1641532182693481445e-10 ;  /* 0x2f00000006067423 */ /* 0x000fe2000001004b */
[----:B------:R-:W-:Y:S01]  /*1440*/  FMUL.FTZ R59, R59, R76 ;  /* 0x0000004c3b3b7220 */ /* 0x000fe20000410000 */
[----:B------:R-:W-:-:S03]  /*1450*/  @!P1 IMAD.MOV.U32 R66, RZ, RZ, R8 ;  /* 0x000000ffff429224 */ /* 0x000fc600078e0008 */
[----:B------:R-:W-:Y:S02]  /*1460*/  FSETP.GTU.FTZ.AND P2, PT, R6, R77, PT ;  /* 0x0000004d0600720b */ /* 0x000fe40003f5c000 */
[-C--:B------:R-:W-:Y:S02]  /*1470*/  @P1 MOV R6, R64.reuse ;  /* 0x0000004000061202 */ /* 0x080fe40000000f00 */
[----:B------:R-:W-:Y:S01]  /*1480*/  FSEL R68, R59, RZ, !P2 ;  /* 0x000000ff3b447208 */ /* 0x000fe20005000000 */
[----:B------:R-:W-:Y:S01]  /*1490*/  @P1 HADD2.F32 R59, -RZ, R12.H0_H0 ;  /* 0x2000000cff3b1230 */ /* 0x000fe20000004100 */
[----:B------:R-:W-:Y:S02]  /*14a0*/  @!P1 MOV R6, R64 ;  /* 0x0000004000069202 */ /* 0x000fe40000000f00 */
[----:B------:R-:W-:Y:S01]  /*14b0*/  SEL R8, RZ, 0x1, P2 ;  /* 0x00000001ff087807 */ /* 0x000fe20001000000 */
[----:B------:R-:W-:-:S04]  /*14c0*/  @P1 FADD.FTZ R58, R57, R68 ;  /* 0x00000044393a1221 */ /* 0x000fc80000010000 */
[----:B------:R-:W-:-:S04]  /*14d0*/  @P1 FADD.FTZ R57, R58, R59 ;  /* 0x0000003b3a391221 */ /* 0x000fc80000010000 */
[----:B------:R-:W-:Y:S01]  /*14e0*/  @!P1 FADD.FTZ R57, R57, R68 ;  /* 0x0000004439399221 */ /* 0x000fe20000010000 */
[----:B------:R-:W-:Y:S06]  /*14f0*/  BRA `(.L_x_3025) ;  /* 0x0000000000087947 */ /* 0x000fec0003800000 */
.L_x_3019:
[----:B------:R-:W-:-:S05]  /*1500*/  @P1 HADD2.F32 R58, -RZ, R12.H0_H0 ;  /* 0x2000000cff3a1230 */ /* 0x000fca0000004100 */
[----:B------:R-:W-:-:S07]  /*1510*/  @P1 FADD.FTZ R57, R57, R58 ;  /* 0x0000003a39391221 */ /* 0x000fce0000010000 */
.L_x_3025:
[----:B------:R-:W-:Y:S05]  /*1520*/  BSYNC.RECONVERGENT B1 ;  /* 0x0000000000017941 */ /* 0x000fea0003800200 */
.L_x_3018:
        /* <DEDUP_REMOVED lines=13> */
.L_x_3028:
        /* <DEDUP_REMOVED lines=13> */
.L_x_3030:
[----:B------:R-:W-:Y:S05]  /*16d0*/  BSYNC.RECONVERGENT B2 ;  /* 0x0000000000027941 */ /* 0x000fea0003800200 */
.L_x_3029:
        /* <DEDUP_REMOVED lines=42> */
.L_x_3027:
[----:B------:R-:W-:Y:S05]  /*1980*/  BSYNC.RECONVERGENT B1 ;  /* 0x0000000000017941 */ /* 0x000fea0003800200 */
.L_x_3026:
        /* <DEDUP_REMOVED lines=25> */
.L_x_3035:
        /* <DEDUP_REMOVED lines=13> */
.L_x_3037:
[----:B------:R-:W-:Y:S05]  /*1bf0*/  BSYNC.RECONVERGENT B3 ;  /* 0x0000000000037941 */ /* 0x000fea0003800200 */
.L_x_3036:
        /* <DEDUP_REMOVED lines=41> */
.L_x_3034:
[----:B------:R-:W-:Y:S05]  /*1e90*/  BSYNC.RECONVERGENT B2 ;  /* 0x0000000000027941 */ /* 0x000fea0003800200 */
.L_x_3033:
        /* <DEDUP_REMOVED lines=9> */
[----:B------:R-:W-:Y:S01]  /*1f30*/  @!P1 MOV R6, R64 ;  /* 0x0000004000069202 */ /* 0x000fe20000000f00 */
[----:B------:R-:W-:Y:S01]  /*1f40*/  @!P1 IMAD.MOV.U32 R59, RZ, RZ, R9 ;  /* 0x000000ffff3b9224 */ /* 0x000fe200078e0009 */
[----:B------:R-:W-:Y:S01]  /*1f50*/  SEL R9, RZ, 0x1, P2 ;  /* 0x00000001ff097807 */ /* 0x000fe20001000000 */
[----:B------:R-:W-:-:S04]  /*1f60*/  @P1 FADD.FTZ R52, R58, R67 ;  /* 0x000000433a341221 */ /* 0x000fc80000010000 */
[----:B------:R-:W-:-:S04]  /*1f70*/  @P1 FADD.FTZ R58, R52, R65 ;  /* 0x00000041343a1221 */ /* 0x000fc80000010000 */
[----:B------:R-:W-:Y:S01]  /*1f80*/  @!P1 FADD.FTZ R58, R58, R67 ;  /* 0x000000433a3a9221 */ /* 0x000fe20000010000 */
[----:B------:R-:W-:Y:S06]  /*1f90*/  BRA `(.L_x_3038) ;  /* 0x0000000000087947 */ /* 0x000fec0003800000 */
.L_x_3032:
[----:B------:R-:W-:-:S05]  /*1fa0*/  @P1 HADD2.F32 R65, -RZ, R12.H1_H1 ;  /* 0x3000000cff411230 */ /* 0x000fca0000004100 */
[----:B------:R-:W-:-:S07]  /*1fb0*/  @P1 FADD.FTZ R58, R58, R65 ;  /* 0x000000413a3a1221 */ /* 0x000fce0000010000 */
.L_x_3038:
[----:B------:R-:W-:Y:S05]  /*1fc0*/  BSYNC.RECONVERGENT B1 ;  /* 0x0000000000017941 */ /* 0x000fea0003800200 */
.L_x_3031:
        /* <DEDUP_REMOVED lines=13> */
.L_x_3041:
        /* <DEDUP_REMOVED lines=13> */
.L_x_3043:
[----:B------:R-:W-:Y:S05]  /*2170*/  BSYNC.RECONVERGENT B2 ;  /* 0x0000000000027941 */ /* 0x000fea0003800200 */
.L_x_3042:
        /* <DEDUP_REMOVED lines=42> */
.L_x_3040:
[----:B------:R-:W-:Y:S05]  /*2420*/  BSYNC.RECONVERGENT B1 ;  /* 0x0000000000017941 */ /* 0x000fea0003800200 */
.L_x_3039:
        /* <DEDUP_REMOVED lines=25> */
.L_x_3048:
        /* <DEDUP_REMOVED lines=13> */
.L_x_3050:
[----:B------:R-:W-:Y:S05]  /*2690*/  BSYNC.RECONVERGENT B3 ;  /* 0x0000000000037941 */ /* 0x000fea0003800200 */
.L_x_3049:
        /* <DEDUP_REMOVED lines=42> */
.L_x_3047:
[----:B------:R-:W-:Y:S05]  /*2940*/  BSYNC.RECONVERGENT B2 ;  /* 0x0000000000027941 */ /* 0x000fea0003800200 */
.L_x_3046:
        /* <DEDUP_REMOVED lines=16> */
.L_x_3045:
[----:B------:R-:W-:-:S05]  /*2a50*/  @P1 HADD2.F32 R64, -RZ, R13.H0_H0 ;  /* 0x2000000dff401230 */ /* 0x000fca0000004100 */
[----:B------:R-:W-:-:S07]  /*2a60*/  @P1 FADD.FTZ R59, R59, R64 ;  /* 0x000000403b3b1221 */ /* 0x000fce0000010000 */
.L_x_3051:
[----:B------:R-:W-:Y:S05]  /*2a70*/  BSYNC.RECONVERGENT B1 ;  /* 0x0000000000017941 */ /* 0x000fea0003800200 */
.L_x_3044:
        /* <DEDUP_REMOVED lines=13> */
.L_x_3054:
        /* <DEDUP_REMOVED lines=13> */
.L_x_3056:
[----:B------:R-:W-:Y:S05]  /*2c20*/  BSYNC.RECONVERGENT B2 ;  /* 0x0000000000027941 */ /* 0x000fea0003800200 */
.L_x_3055:
        /* <DEDUP_REMOVED lines=42> */
.L_x_3053:
[----:B------:R-:W-:Y:S05]  /*2ed0*/  BSYNC.RECONVERGENT B1 ;  /* 0x0000000000017941 */ /* 0x000fea0003800200 */
.L_x_3052:
        /* <DEDUP_REMOVED lines=25> */
.L_x_3061:
        /* <DEDUP_REMOVED lines=13> */
.L_x_3063:
[----:B------:R-:W-:Y:S05]  /*3140*/  BSYNC.RECONVERGENT B3 ;  /* 0x0000000000037941 */ /* 0x000fea0003800200 */
.L_x_3062:
        /* <DEDUP_REMOVED lines=42> */
.L_x_3060:
[----:B------:R-:W-:Y:S05]  /*33f0*/  BSYNC.RECONVERGENT B2 ;  /* 0x0000000000027941 */ /* 0x000fea0003800200 */
.L_x_3059:
        /* <DEDUP_REMOVED lines=16> */
.L_x_3058:
[----:B------:R-:W-:-:S05]  /*3500*/  @P1 HADD2.F32 R53, -RZ, R13.H1_H1 ;  /* 0x3000000dff351230 */ /* 0x000fca0000004100 */
[----:B------:R-:W-:-:S07]  /*3510*/  @P1 FADD.FTZ R66, R66, R53 ;  /* 0x0000003542421221 */ /* 0x000fce0000010000 */
.L_x_3064:
[----:B------:R-:W-:Y:S05]  /*3520*/  BSYNC.RECONVERGENT B1 ;  /* 0x0000000000017941 */ /* 0x000fea0003800200 */
.L_x_3057:
        /* <DEDUP_REMOVED lines=13> */
.L_x_3067:
        /* <DEDUP_REMOVED lines=13> */
.L_x_3069:
[----:B------:R-:W-:Y:S05]  /*36d0*/  BSYNC.RECONVERGENT B2 ;  /* 0x0000000000027941 */ /* 0x000fea0003800200 */
.L_x_3068:
        /* <DEDUP_REMOVED lines=42> */
.L_x_3066:
[----:B------:R-:W-:Y:S05]  /*3980*/  BSYNC.RECONVERGENT B1 ;  /* 0x0000000000017941 */ /* 0x000fea0003800200 */
.L_x_3065:
        /* <DEDUP_REMOVED lines=24> */
.L_x_3074:
        /* <DEDUP_REMOVED lines=13> */
.L_x_3076:
[----:B------:R-:W-:Y:S05]  /*3be0*/  BSYNC.RECONVERGENT B3 ;  /* 0x0000000000037941 */ /* 0x000fea0003800200 */
.L_x_3075:
        /* <DEDUP_REMOVED lines=42> */
.L_x_3073:
[----:B------:R-:W-:Y:S05]  /*3e90*/  BSYNC.RECONVERGENT B2 ;  /* 0x0000000000027941 */ /* 0x000fea0003800200 */
.L_x_3072:
        /* <DEDUP_REMOVED lines=10> */
[----:B------:R-:W-:Y:S02]  /*3f40*/  FSEL R69, R67, RZ, !P3 ;  /* 0x000000ff43457208 */ /* 0x000fe40005800000 */
[----:B------:R-:W-:-:S03]  /*3f50*/  SEL R60, RZ, 0x1, P3 ;  /* 0x00000001ff3c7807 */ /* 0x000fc60001800000 */
[----:B------:R-:W-:-:S04]  /*3f60*/  @P1 FADD.FTZ R67, R64, R69 ;  /* 0x0000004540431221 */ /* 0x000fc80000010000 */
[----:B------:R-:W-:-:S04]  /*3f70*/  @P1 FADD.FTZ R64, R67, R68 ;  /* 0x0000004443401221 */ /* 0x000fc80000010000 */
[----:B------:R-:W-:Y:S01]  /*3f80*/  @!P1 FADD.FTZ R64, R64, R69 ;  /* 0x0000004540409221 */ /* 0x000fe20000010000 */
[----:B------:R-:W-:Y:S06]  /*3f90*/  BRA `(.L_x_3077) ;  /* 0x0000000000087947 */ /* 0x000fec0003800000 */
.L_x_3071:
[----:B------:R-:W-:-:S05]  /*3fa0*/  @P1 HADD2.F32 R53, -RZ, R14.H0_H0 ;  /* 0x2000000eff351230 */ /* 0x000fca0000004100 */
[----:B------:R-:W-:-:S07]  /*3fb0*/  @P1 FADD.FTZ R64, R64, R53 ;  /* 0x0000003540401221 */ /* 0x000fce0000010000 */
.L_x_3077:
[----:B------:R-:W-:Y:S05]  /*3fc0*/  BSYNC.RECONVERGENT B1 ;  /* 0x0000000000017941 */ /* 0x000fea0003800200 */
.L_x_3070:
        /* <DEDUP_REMOVED lines=13> */
.L_x_3080:
        /* <DEDUP_REMOVED lines=13> */
.L_x_3082:
[----:B------:R-:W-:Y:S05]  /*4170*/  BSYNC.RECONVERGENT B2 ;  /* 0x0000000000027941 */ /* 0x000fea0003800200 */
.L_x_3081:
        /* <DEDUP_REMOVED lines=42> */
.L_x_3079:
[----:B------:R-:W-:Y:S05]  /*4420*/  BSYNC.RECONVERGENT B1 ;  /* 0x0000000000017941 */ /* 0x000fea0003800200 */
.L_x_3078:
        /* <DEDUP_REMOVED lines=24> */
.L_x_3087:
        /* <DEDUP_REMOVED lines=13> */
.L_x_3089:
[----:B------:R-:W-:Y:S05]  /*4680*/  BSYNC.RECONVERGENT B3 ;  /* 0x0000000000037941 */ /* 0x000fea0003800200 */
.L_x_3088:
        /* <DEDUP_REMOVED lines=42> */
.L_x_3086:
[----:B------:R-:W-:Y:S05]  /*4930*/  BSYNC.RECONVERGENT B2 ;  /* 0x0000000000027941 */ /* 0x000fea0003800200 */
.L_x_3085:
        /* <DEDUP_REMOVED lines=16> */
.L_x_3084:
[----:B------:R-:W-:-:S05]  /*4a40*/  @P1 HADD2.F32 R52, -RZ, R14.H1_H1 ;  /* 0x3000000eff341230 */ /* 0x000fca0000004100 */
[----:B------:R-:W-:-:S07]  /*4a50*/  @P1 FADD.FTZ R67, R67, R52 ;  /* 0x0000003443431221 */ /* 0x000fce0000010000 */
.L_x_3090:
[----:B------:R-:W-:Y:S05]  /*4a60*/  BSYNC.RECONVERGENT B1 ;  /* 0x0000000000017941 */ /* 0x000fea0003800200 */
.L_x_3083:
        /* <DEDUP_REMOVED lines=13> */
.L_x_3093:
        /* <DEDUP_REMOVED lines=13> */
.L_x_3095:
[----:B------:R-:W-:Y:S05]  /*4c10*/  BSYNC.RECONVERGENT B2 ;  /* 0x0000000000027941 */ /* 0x000fea0003800200 */
.L_x_3094:
        /* <DEDUP_REMOVED lines=42> */
.L_x_3092:
[----:B------:R-:W-:Y:S05]  /*4ec0*/  BSYNC.RECONVERGENT B1 ;  /* 0x0000000000017941 */ /* 0x000fea0003800200 */
.L_x_3091:
        /* <DEDUP_REMOVED lines=24> */
.L_x_3100:
        /* <DEDUP_REMOVED lines=13> */
.L_x_3102:
[----:B------:R-:W-:Y:S05]  /*5120*/  BSYNC.RECONVERGENT B3 ;  /* 0x0000000000037941 */ /* 0x000fea0003800200 */
.L_x_3101:
        /* <DEDUP_REMOVED lines=42> */
.L_x_3099:
[----:B------:R-:W-:Y:S05]  /*53d0*/  BSYNC.RECONVERGENT B2 ;  /* 0x0000000000027941 */ /* 0x000fea0003800200 */
.L_x_3098:
        /* <DEDUP_REMOVED lines=16> */
.L_x_3097:
[----:B------:R-:W-:-:S05]  /*54e0*/  @P1 HADD2.F32 R54, -RZ, R15.H0_H0 ;  /* 0x2000000fff361230 */ /* 0x000fca0000004100 */
[----:B------:R-:W-:-:S07]  /*54f0*/  @P1 FADD.FTZ R65, R65, R54 ;  /* 0x0000003641411221 */ /* 0x000fce0000010000 */
.L_x_3103:
[----:B------:R-:W-:Y:S05]  /*5500*/  BSYNC.RECONVERGENT B1 ;  /* 0x0000000000017941 */ /* 0x000fea0003800200 */
.L_x_3096:
        /* <DEDUP_REMOVED lines=13> */
.L_x_3106:
        /* <DEDUP_REMOVED lines=13> */
.L_x_3108:
[----:B------:R-:W-:Y:S05]  /*56b0*/  BSYNC.RECONVERGENT B2 ;  /* 0x0000000000027941 */ /* 0x000fea0003800200 */
.L_x_3107:
        /* <DEDUP_REMOVED lines=43> */
.L_x_3105:
[----:B------:R-:W-:Y:S05]  /*5970*/  BSYNC.RECONVERGENT B1 ;  /* 0x0000000000017941 */ /* 0x000fea0003800200 */
.L_x_3104:
        /* <DEDUP_REMOVED lines=24> */
.L_x_3113:
        /* <DEDUP_REMOVED lines=13> */
.L_x_3115:
[----:B------:R-:W-:Y:S05]  /*5bd0*/  BSYNC.RECONVERGENT B3 ;  /* 0x0000000000037941 */ /* 0x000fea0003800200 */
.L_x_3114:
        /* <DEDUP_REMOVED lines=41> */
[----:B------:R-:W-:-:S07]  /*5e70*/  HFMA2 R52, -RZ, RZ, 0, 0 ;  /* 0x00000000ff347431 */ /* 0x000fce00000001ff */
.L_x_3112:
[----:B------:R-:W-:Y:S05]  /*5e80*/  BSYNC.RECONVERGENT B2 ;  /* 0x0000000000027941 */ /* 0x000fea0003800200 */
.L_x_3111:
[----:B------:R-:W-:Y:S01]  /*5e90*/  I2FP.F32.U32 R6, R53 ;  /* 0x0000003500067245 */ /* 0x000fe20000201000 */
[----:B------:R-:W-:Y:S01]  /*5ea0*/  HADD2.F32 R53, -RZ, R19.H1_H1 ;  /* 0x30000013ff357230 */ /* 0x000fe20000004100 */
[-C--:B------:R-:W-:Y:S01]  /*5eb0*/  @P1 MOV R71, R52.reuse ;  /* 0x0000003400471202 */ /* 0x080fe20000000f00 */
[----:B------:R-:W-:Y:S01]  /*5ec0*/  @P1 HADD2.F32 R68, -RZ, R15.H1_H1 ;  /* 0x3000000fff441230 */ /* 0x000fe20000004100 */
        /* <DEDUP_REMOVED lines=12> */
.L_x_3110:
[----:B------:R-:W-:-:S05]  /*5f90*/  @P1 HADD2.F32 R53, -RZ, R15.H1_H1 ;  /* 0x3000000fff351230 */ /* 0x000fca0000004100 */
[----:B------:R-:W-:-:S07]  /*5fa0*/  @P1 FADD.FTZ R84, R84, R53 ;  /* 0x0000003554541221 */ /* 0x000fce0000010000 */
.L_x_3116:
[----:B------:R-:W-:Y:S05]  /*5fb0*/  BSYNC.RECONVERGENT B1 ;  /* 0x0000000000017941 */ /* 0x000fea0003800200 */
.L_x_3109:
[----:B------:R-:W-:Y:S01]  /*5fc0*/  ISETP.NE.AND P0, PT, R74, RZ, PT ;  /* 0x000000ff4a00720c */ /* 0x000fe20003f05270 */
        /* <DEDUP_REMOVED lines=13> */
[----:B------:R-:W-:Y:S02]  /*60a0*/  SEL R52, RZ, 0x1000000, P5 ;  /* 0x01000000ff347807 */ /* 0x000fe40002800000 */
[----:B------:R-:W-:Y:S02]  /*60b0*/  SEL R53, RZ, 0x10000, P6 ;  /* 0x00010000ff357807 */ /* 0x000fe40003000000 */
[----:B------:R-:W-:Y:S02]  /*60c0*/  SEL R78, RZ, 0x100, P1 ;  /* 0x00000100ff4e7807 */ /* 0x000fe40000800000 */
[----:B------:R-:W-:Y:S01]  /*60d0*/  LOP3.LUT R77, R77, R76, RZ, 0xfc, !PT ;  /* 0x0000004c4d4d7212 */ /* 0x000fe200078efcff */
[----:B------:R-:W-:Y:S01]  /*60e0*/  FADD.FTZ R76, R55, R58 ;  /* 0x0000003a374c7221 */ /* 0x000fe20000010000 */
[----:B------:R-:W-:Y:S01]  /*60f0*/  LOP3.LUT R78, R78, R52, R53, 0xfe, !PT ;  /* 0x000000344e4e7212 */ /* 0x000fe200078efe35 */
[----:B0-----:R-:W-:Y:S01]  /*6100*/  IMAD.WIDE.U32 R68, R56, 0x8, R68 ;  /* 0x0000000838447825 */ /* 0x001fe200078e0044 */
[----:B------:R-:W-:-:S03]  /*6110*/  SEL R79, RZ, 0x1, P0 ;  /* 0x00000001ff4f7807 */ /* 0x000fc60000000000 */
[----:B------:R-:W-:Y:S01]  /*6120*/  FADD.FTZ R73, R76, R59 ;  /* 0x0000003b4c497221 */ /* 0x000fe20000010000 */
[----:B------:R-:W-:Y:S02]  /*6130*/  F2FP.F16.F32.PACK_AB R52, R58, R57 ;  /* 0x000000393a34723e */ /* 0x000fe400000000ff */
[----:B------:R-:W-:Y:S01]  /*6140*/  F2FP.F16.F32.PACK_AB R53, R66, R59 ;  /* 0x0000003b4235723e */ /* 0x000fe200000000ff */
[----:B-1----:R-:W-:Y:S01]  /*6150*/  IMAD.WIDE.U32 R74, R56, 0x10, R74 ;  /* 0x00000010384a7825 */ /* 0x002fe200078e004a */
[----:B------:R-:W-:-:S03]  /*6160*/  F2FP.F16.F32.PACK_AB R54, R67, R64 ;  /* 0x000000404336723e */ /* 0x000fc600000000ff */
[----:B------:R-:W-:Y:S01]  /*6170*/  FADD.FTZ R73, R73, R66 ;  /* 0x0000004249497221 */ /* 0x000fe20000010000 */
[----:B------:R-:W-:Y:S02]  /*6180*/  F2FP.F16.F32.PACK_AB R55, R84, R65 ;  /* 0x000000415437723e */ /* 0x000fe400000000ff */
[----:B------:R-:W-:Y:S01]  /*6190*/  LOP3.LUT R76, R78, R79, RZ, 0xfc, !PT ;  /* 0x0000004f4e4c7212 */ /* 0x000fe200078efcff */
[----:B------:R-:W-:Y:S01]  /*61a0*/  FADD.FTZ R78, R73, R64 ;  /* 0x00000040494e7221 */ /* 0x000fe20000010000 */
[----:B------:R-:W-:Y:S01]  /*61b0*/  PLOP3.LUT P0, PT, PT, PT, UP0, 0x80, 0x8 ;  /* 0x000000000008781c */ /* 0x000fe20003f0f008 */
[----:B------:R0:W-:Y:S01]  /*61c0*/  STG.E.128 desc[UR8][R74.64], R52 ;  /* 0x000000344a007986 */ /* 0x0001e2000c101d08 */
[----:B------:R-:W-:Y:S01]  /*61d0*/  ISETP.NE.AND P1, PT, R0, RZ, PT ;  /* 0x000000ff0000720c */ /* 0x000fe20003f25270 */
[----:B------:R-:W-:Y:S02]  /*61e0*/  FADD.FTZ R78, R78, R67 ;  /* 0x000000434e4e7221 */ /* 0x000fe40000010000 */
[----:B------:R0:W-:Y:S02]  /*61f0*/  STG.E.64 desc[UR8][R68.64], R76 ;  /* 0x0000004c44007986 */ /* 0x0001e4000c101b08 */
[----:B------:R-:W-:-:S06]  /*6200*/  FADD.FTZ R73, R78, R65 ;  /* 0x000000414e497221 */ /* 0x000fcc0000010000 */
        /* <DEDUP_REMOVED lines=17> */
.L_x_3117:
        /* <DEDUP_REMOVED lines=40> */
.L_x_3131:
        /* <DEDUP_REMOVED lines=31> */
[----:B------:R-:W-:Y:S01]  /*6790*/  F2FP.F16.F32.PACK_AB R52, R66, R59 ;  /* 0x0000003b4234723e */ /* 0x000fe200000000ff */
[----:B------:R-:W-:Y:S01]  /*67a0*/  FMUL.FTZ R59, R79, R90 ;  /* 0x0000005a4f3b7220 */ /* 0x000fe20000410000 */
[----:B------:R-:W-:Y:S01]  /*67b0*/  FFMA.FTZ R53, R34, R81, R50 ;  /* 0x0000005122357223 */ /* 0x000fe20000010032 */
[----:B------:R-:W-:Y:S01]  /*67c0*/  FFMA.FTZ R54, R35, R56, R51 ;  /* 0x0000003823367223 */ /* 0x000fe20000010033 */
[----:B------:R-:W0:Y:S01]  /*67d0*/  @!P1 LDC.64 R74, c[0x0][0x3c8] ;  /* 0x0000f200ff4a9b82 */ /* 0x000e220000000a00 */
        /* <DEDUP_REMOVED lines=10> */
[----:B------:R-:W1:Y:S01]  /*6880*/  LDC.64 R66, c[0x0][0x380] ;  /* 0x0000e000ff427b82 */ /* 0x000e620000000a00 */
[----:B------:R-:W-:Y:S01]  /*6890*/  FFMA.FTZ R78, R24, R57, R40 ;  /* 0x00000039184e7223 */ /* 0x000fe20000010028 */
[----:B------:R-:W-:Y:S01]  /*68a0*/  FFMA.FTZ R57, R26, R81, R42 ;  /* 0x000000511a397223 */ /* 0x000fe2000001002a */
[----:B------:R-:W-:Y:S01]  /*68b0*/  FFMA.FTZ R84, R23, R84, R39 ;  /* 0x0000005417547223 */ /* 0x000fe20000010027 */
[----:B------:R-:W-:Y:S01]  /*68c0*/  FFMA.FTZ R83, R20, R83, R36 ;  /* 0x0000005314537223 */ /* 0x000fe20000010024 */
[----:B------:R-:W-:Y:S01]  /*68d0*/  FFMA.FTZ R81, R25, R58, R41 ;  /* 0x0000003a19517223 */ /* 0x000fe20000010029 */
[----:B---3--:R-:W-:Y:S01]  /*68e0*/  @!P1 IMAD.WIDE R76, R2, 0x4, R76 ;  /* 0x00000004024c9825 */ /* 0x008fe200078e024c */
[----:B------:R-:W-:-:S02]  /*68f0*/  F2FP.F16.F32.PACK_AB R57, R56, R57 ;  /* 0x000000393839723e */ /* 0x000fc400000000ff */
[----:B------:R-:W-:Y:S02]  /*6900*/  F2FP.F16.F32.PACK_AB R59, R84, R59 ;  /* 0x0000003b543b723e */ /* 0x000fe400000000ff */
[----:B------:R-:W-:Y:S01]  /*6910*/  F2FP.F16.F32.PACK_AB R58, R80, R83 ;  /* 0x00000053503a723e */ /* 0x000fe200000000ff */
[----:B------:R2:W-:Y:S01]  /*6920*/  @!P1 STG.E desc[UR8][R76.64], R73 ;  /* 0x000000494c009986 */ /* 0x0005e2000c101908 */
[----:B0-----:R-:W-:Y:S01]  /*6930*/  @!P1 IMAD.WIDE R74, R2, 0x4, R74 ;  /* 0x00000004024a9825 */ /* 0x001fe200078e024a */
[----:B------:R-:W-:-:S04]  /*6940*/  F2FP.F16.F32.PACK_AB R56, R81, R78 ;  /* 0x0000004e5138723e */ /* 0x000fc800000000ff */
[----:B------:R2:W-:Y:S04]  /*6950*/  @!P1 STG.E desc[UR8][R74.64], R79 ;  /* 0x0000004f4a009986 */ /* 0x0005e8000c101908 */
[----:B------:R2:W-:Y:S01]  /*6960*/  STG.E.128 desc[UR8][R64.64], R52 ;  /* 0x0000003440007986 */ /* 0x0005e2000c101d08 */
[----:B-1----:R-:W-:-:S03]  /*6970*/  IMAD R2, R66, 0x4, R2 ;  /* 0x0000000442027824 */ /* 0x002fc600078e0202 */
[----:B------:R2:W-:Y:S02]  /*6980*/  STG.E.128 desc[UR8][R68.64], R56 ;  /* 0x0000003844007986 */ /* 0x0005e4000c101d08 */
[----:B------:R-:W-:-:S13]  /*6990*/  ISETP.GE.AND P1, PT, R2, R67, PT ;  /* 0x000000430200720c */ /* 0x000fda0003f26270 */
[----:B------:R-:W-:Y:S05]  /*69a0*/  @!P1 BRA `(.L_x_3119) ;  /* 0xffffff9c00ec9947 */ /* 0x000fea000383ffff */
[----:B------:R-:W-:Y:S05]  /*69b0*/  BSYNC B0 ;  /* 0x0000000000007941 */ /* 0x000fea0003800000 */
.L_x_3012:
[----:B------:R-:W-:Y:S05]  /*69c0*/  EXIT ;  /* 0x000000000000794d */ /* 0x000fea0003800000 */
.L_x_3118:
        /* <DEDUP_REMOVED lines=8> */
.L_x_3121:
[----:B------:R-:W-:Y:S05]  /*6a50*/  BSYNC B1 ;  /* 0x0000000000017941 */ /* 0x000fea0003800000 */
.L_x_3120:
        /* <DEDUP_REMOVED lines=9> */
.L_x_3122:
[----:B------:R-:W-:Y:S02]  /*6af0*/  IMAD.MOV.U32 R76, RZ, RZ, 0x4 ;  /* 0x00000004ff4c7424 */ /* 0x000fe400078e00ff */
[----:B------:R-:W-:-:S04]  /*6b00*/  IMAD.MOV.U32 R53, RZ, RZ, R75 ;  /* 0x000000ffff357224 */ /* 0x000fc800078e004b */
[----:B------:R-:W-:-:S05]  /*6b10*/  FADD.FTZ R55, R54, R53 ;  /* 0x0000003536377221 */ /* 0x000fca0000010000 */
[----:B------:R-:W-:-:S07]  /*6b20*/  MOV R77, R55 ;  /* 0x00000037004d7202 */ /* 0x000fce0000000f00 */
[----:B------:R-:W-:Y:S05]  /*6b30*/  WARPSYNC.COLLECTIVE R74, `(.L_x_3123) ;  /* 0x000000004a087348 */ /* 0x000fea0003c00000 */
[----:B------:R0:W1:Y:S02]  /*6b40*/  SHFL.BFLY P2, R75, R77, R76, R79 ;  /* 0x0c00004c4d4b7389 */ /* 0x000064000004004f */
[----:B01----:R-:W-:Y:S05]  /*6b50*/  ENDCOLLECTIVE ;  /* 0x000000000000791b */ /* 0x003fea0003800000 */
.L_x_3123:
[----:B------:R-:W-:Y:S01]  /*6b60*/  HFMA2 R76, -RZ, RZ, 0, 4.76837158203125e-07 ;  /* 0x00000008ff4c7431 */ /* 0x000fe200000001ff */
[----:B------:R-:W-:-:S05]  /*6b70*/  MOV R52, R75 ;  /* 0x0000004b00347202 */ /* 0x000fca0000000f00 */
[----:B------:R-:W-:-:S04]  /*6b80*/  FADD.FTZ R68, R55, R52 ;  /* 0x0000003437447221 */ /* 0x000fc80000010000 */
[----:B------:R-:W-:-:S07]  /*6b90*/  IMAD.MOV.U32 R77, RZ, RZ, R68 ;  /* 0x000000ffff4d7224 */ /* 0x000fce00078e0044 */
[----:B------:R-:W-:Y:S05]  /*6ba0*/  WARPSYNC.COLLECTIVE R74, `(.L_x_3124) ;  /* 0x000000004a087348 */ /* 0x000fea0003c00000 */
[----:B------:R0:W1:Y:S02]  /*6bb0*/  SHFL.BFLY P2, R75, R77, R76, R79 ;  /* 0x0c00004c4d4b7389 */ /* 0x000064000004004f */
[----:B01----:R-:W-:Y:S05]  /*6bc0*/  ENDCOLLECTIVE ;  /* 0x000000000000791b */ /* 0x003fea0003800000 */
.L_x_3124:
        /* <DEDUP_REMOVED lines=8> */
.L_x_3125:
        /* <DEDUP_REMOVED lines=24> */
.L_x_3126:
[----:B------:R-:W-:Y:S02]  /*6dd0*/  IMAD.MOV.U32 R76, RZ, RZ, 0x2 ;  /* 0x00000002ff4c7424 */ /* 0x000fe400078e00ff */
[----:B------:R-:W-:-:S04]  /*6de0*/  IMAD.MOV.U32 R55, RZ, RZ, R75 ;  /* 0x000000ffff377224 */ /* 0x000fc800078e004b */
[----:B------:R-:W-:-:S05]  /*6df0*/  FADD.FTZ R55, R52, R55 ;  /* 0x0000003734377221 */ /* 0x000fca0000010000 */
[----:B------:R-:W-:-:S07]  /*6e00*/  MOV R77, R55 ;  /* 0x00000037004d7202 */ /* 0x000fce0000000f00 */
[----:B------:R-:W-:Y:S05]  /*6e10*/  WARPSYNC.COLLECTIVE R74, `(.L_x_3127) ;  /* 0x000000004a087348 */ /* 0x000fea0003c00000 */
[----:B------:R0:W1:Y:S02]  /*6e20*/  SHFL.BFLY P2, R75, R77, R76, R79 ;  /* 0x0c00004c4d4b7389 */ /* 0x000064000004004f */
[----:B01----:R-:W-:Y:S05]  /*6e30*/  ENDCOLLECTIVE ;  /* 0x000000000000791b */ /* 0x003fea0003800000 */
.L_x_3127:
[----:B------:R-:W-:Y:S01]  /*6e40*/  HFMA2 R76, -RZ, RZ, 0, 2.384185791015625e-07 ;  /* 0x00000004ff4c7431 */ /* 0x000fe200000001ff */
[----:B------:R-:W-:-:S05]  /*6e50*/  MOV R54, R75 ;  /* 0x0000004b00367202 */ /* 0x000fca0000000f00 */
[----:B------:R-:W-:-:S04]  /*6e60*/  FADD.FTZ R54, R55, R54 ;  /* 0x0000003637367221 */ /* 0x000fc80000010000 */
[----:B------:R-:W-:-:S07]  /*6e70*/  IMAD.MOV.U32 R77, RZ, RZ, R54 ;  /* 0x000000ffff4d7224 */ /* 0x000fce00078e0036 */
[----:B------:R-:W-:Y:S05]  /*6e80*/  WARPSYNC.COLLECTIVE R74, `(.L_x_3128) ;  /* 0x000000004a087348 */ /* 0x000fea0003c00000 */
[----:B------:R0:W1:Y:S02]  /*6e90*/  SHFL.BFLY P2, R75, R77, R76, R79 ;  /* 0x0c00004c4d4b7389 */ /* 0x000064000004004f */
[----:B01----:R-:W-:Y:S05]  /*6ea0*/  ENDCOLLECTIVE ;  /* 0x000000000000791b */ /* 0x003fea0003800000 */
.L_x_3128:
[----:B------:R-:W-:Y:S02]  /*6eb0*/  HFMA2 R76, -RZ, RZ, 0, 4.76837158203125e-07 ;  /* 0x00000008ff4c7431 */ /* 0x000fe400000001ff */
[----:B------:R-:W-:-:S04]  /*6ec0*/  IMAD.MOV.U32 R69, RZ, RZ, R75 ;  /* 0x000000ffff457224 */ /* 0x000fc800078e004b */
[----:B------:R-:W-:-:S05]  /*6ed0*/  FADD.FTZ R69, R54, R69 ;  /* 0x0000004536457221 */ /* 0x000fca0000010000 */
[----:B------:R-:W-:-:S07]  /*6ee0*/  MOV R77, R69 ;  /* 0x00000045004d7202 */ /* 0x000fce0000000f00 */
[----:B------:R-:W-:Y:S05]  /*6ef0*/  WARPSYNC.COLLECTIVE R74, `(.L_x_3129) ;  /* 0x000000004a087348 */ /* 0x000fea0003c00000 */
[----:B------:R0:W1:Y:S02]  /*6f00*/  SHFL.BFLY P2, R75, R77, R76, R79 ;  /* 0x0c00004c4d4b7389 */ /* 0x000064000004004f */
[----:B01----:R-:W-:Y:S05]  /*6f10*/  ENDCOLLECTIVE ;  /* 0x000000000000791b */ /* 0x003fea0003800000 */
.L_x_3129:
[----:B------:R-:W-:Y:S02]  /*6f20*/  HFMA2 R76, -RZ, RZ, 0, 9.5367431640625e-07 ;  /* 0x00000010ff4c7431 */ /* 0x000fe400000001ff */
[----:B------:R-:W-:-:S04]  /*6f30*/  IMAD.MOV.U32 R68, RZ, RZ, R75 ;  /* 0x000000ffff447224 */ /* 0x000fc800078e004b */
[----:B------:R-:W-:-:S05]  /*6f40*/  FADD.FTZ R68, R69, R68 ;  /* 0x0000004445447221 */ /* 0x000fca0000010000 */
[----:B------:R-:W-:-:S07]  /*6f50*/  MOV R77, R68 ;  /* 0x00000044004d7202 */ /* 0x000fce0000000f00 */
[----:B------:R-:W-:Y:S05]  /*6f60*/  WARPSYNC.COLLECTIVE R74, `(.L_x_3130) ;  /* 0x000000004a087348 */ /* 0x000fea0003c00000 */
[----:B------:R0:W1:Y:S02]  /*6f70*/  SHFL.BFLY P2, R75, R77, R76, R79 ;  /* 0x0c00004c4d4b7389 */ /* 0x000064000004004f */
[----:B01----:R-:W-:Y:S05]  /*6f80*/  ENDCOLLECTIVE ;  /* 0x000000000000791b */ /* 0x003fea0003800000 */
.L_x_3130:
[----:B------:R-:W-:Y:S05]  /*6f90*/  BRA `(.L_x_3131) ;  /* 0xfffffff400807947 */ /* 0x000fea000383ffff */
.L_x_3132:
        /* <DEDUP_REMOVED lines=14> */
.L_x_5960:


//--------------------- .text._ZN10layer_norm31ln_parallel_residual_fwd_kernelINS_13Kernel_traitsIf6__halfS2_S2_fjLj256ELj1ELj4ELj1ELj16ENS_18Kernel_traits_baseILj256EfS2_S2_S2_fjLj128EEEEELb1ELb1ELb0EEEvNS_9FwdParamsE --------------------------
	.section	.text._ZN10layer_norm31ln_parallel_residual_fwd_kernelINS_13Kernel_traitsIf6__halfS2_S2_fjLj256ELj1ELj4ELj1ELj16ENS_18Kernel_traits_baseILj256EfS2_S2_S2_fjLj128EEEEELb1ELb1ELb0EEEvNS_9FwdParamsE,"ax",@progbits
	.align	128
        .global         _ZN10layer_norm31ln_parallel_residual_fwd_kernelINS_13Kernel_traitsIf6__halfS2_S2_fjLj256ELj1ELj4ELj1ELj16ENS_18Kernel_traits_baseILj256EfS2_S2_S2_fjLj128EEEEELb1ELb1ELb0EEEvNS_9FwdParamsE
        .type           _ZN10layer_norm31ln_parallel_residual_fwd_kernelINS_13Kernel_traitsIf6__halfS2_S2_fjLj256ELj1ELj4ELj1ELj16ENS_18Kernel_traits_baseILj256EfS2_S2_S2_fjLj128EEEEELb1ELb1ELb0EEEvNS_9FwdParamsE,@function
        .size           _ZN10layer_norm31ln_parallel_residual_fwd_kernelINS_13Kernel_traitsIf6__halfS2_S2_fjLj256ELj1ELj4ELj1ELj16ENS_18Kernel_traits_baseILj256EfS2_S2_S2_fjLj128EEEEELb1ELb1ELb0EEEvNS_9FwdParamsE,(.L_x_5961 - _ZN10layer_norm31ln_parallel_residual_fwd_kernelINS_13Kernel_traitsIf6__halfS2_S2_fjLj256ELj1ELj4ELj1ELj16ENS_18Kernel_traits_baseILj256EfS2_S2_S2_fjLj128EEEEELb1ELb1ELb0EEEvNS_9FwdParamsE)
        .other          _ZN10layer_norm31ln_parallel_residual_fwd_kernelINS_13Kernel_traitsIf6__halfS2_S2_fjLj256ELj1ELj4ELj1ELj16ENS_18Kernel_traits_baseILj256EfS2_S2_S2_fjLj128EEEEELb1ELb1ELb0EEEvNS_9FwdParamsE,@"STO_CUDA_ENTRY STV_DEFAULT"
_ZN10layer_norm31ln_parallel_residual_fwd_kernelINS_13Kernel_traitsIf6__halfS2_S2_fjLj256ELj1ELj4ELj1ELj16ENS_18Kernel_traits_baseILj256EfS2_S2_S2_fjLj128EEEEELb1ELb1ELb0EEEvNS_9FwdParamsE:
.text._ZN10layer_norm31ln_parallel_residual_fwd_kernelINS_13Kernel_traitsIf6__halfS2_S2_fjLj256ELj1ELj4ELj1ELj16ENS_18Kernel_traits_baseILj256EfS2_S2_S2_fjLj128EEEEELb1ELb1ELb0EEEvNS_9FwdParamsE:
        /* <DEDUP_REMOVED lines=21> */
[----:B------:R-:W-:-:S05]  /*0150*/  SHF.R.U32.HI R6, RZ, 0x5, R7 ;  /* 0x00000005ff067819 */ /* 0x000fca0000011607 */
[----:B------:R-:W-:Y:S01]  /*0160*/  LOP3.LUT R6, R6, UR4, RZ, 0xfc, !PT ;  /* 0x0000000406067c12 */ /* 0x000fe2000f8efcff */
[----:B---3--:R-:W-:Y:S01]  /*0170*/  IMAD R7, R10, UR5, R7 ;  /* 0x000000050a077c24 */ /* 0x008fe2000f8e0207 */
        /* <DEDUP_REMOVED lines=28> */
.L_x_3134:
[----:B------:R-:W-:Y:S05]  /*0340*/  BSYNC.RECONVERGENT B0 ;  /* 0x0000000000007941 */ /* 0x000fea0003800200 */
.L_x_3133:
        /* <DEDUP_REMOVED lines=19> */
[----:B------:R-:W-:Y:S01]  /*0480*/  BSSY B1, `(.L_x_3135) ;  /* 0x0000633000017945 */ /* 0x000fe20003800000 */
[----:B------:R-:W-:Y:S01]  /*0490*/  LOP3.LUT R50, R50, 0x3, RZ, 0xc0, !PT ;  /* 0x0000000332327812 */ /* 0x000fe200078ec0ff */
[----:B------:R-:W0:Y:S01]  /*04a0*/  LDCU UR32, c[0x0][0x388] ;  /* 0x00007100ff2077ac */ /* 0x000e220008000800 */
[C---:B------:R-:W-:Y:S01]  /*04b0*/  IMAD.HI.U32 R0, R5.reuse, -0x2daee0ad, RZ ;  /* 0xd2511f5305007827 */ /* 0x040fe200078e00ff */
[----:B------:R-:W-:Y:S01]  /*04c0*/  LOP3.LUT R3, R4, UR6, R3, 0x96, !PT ;  /* 0x0000000604037c12 */ /* 0x000fe2000f8e9603 */
[----:B------:R-:W1:Y:S02]  /*04d0*/  LDCU.U8 UR12, c[0x0][0x410] ;  /* 0x00008200ff0c77ac */ /* 0x000e640008000000 */
[----:B------:R-:W-:Y:S01]  /*04e0*/  IMAD R29, R5, -0x2daee0ad, RZ ;  /* 0xd2511f53051d7824 */ /* 0x000fe200078e02ff */
[----:B------:R-:W-:Y:S01]  /*04f0*/  LOP3.LUT R0, R0, UR7, RZ, 0x3c, !PT ;  /* 0x0000000700007c12 */ /* 0x000fe2000f8e3cff */
[----:B------:R-:W-:Y:S01]  /*0500*/  IMAD.HI.U32 R10, R3, -0x2daee0ad, RZ ;  /* 0xd2511f53030a7827 */ /* 0x000fe200078e00ff */
[----:B------:R-:W2:Y:S03]  /*0510*/  LDCU UR13, c[0x0][0x448] ;  /* 0x00008900ff0d77ac */ /* 0x000ea60008000800 */
[----:B------:R-:W-:Y:S01]  /*0520*/  IMAD R11, R7, -0x326172a9, RZ ;  /* 0xcd9e8d57070b7824 */ /* 0x000fe200078e02ff */
[----:B------:R-:W-:Y:S01]  /*0530*/  LOP3.LUT R10, R29, UR15, R10, 0x96, !PT ;  /* 0x0000000f1d0a7c12 */ /* 0x000fe2000f8e960a */
[C---:B------:R-:W-:Y:S01]  /*0540*/  IMAD.HI.U32 R2, R0.reuse, -0x326172a9, RZ ;  /* 0xcd9e8d5700027827 */ /* 0x040fe200078e00ff */
        /* <DEDUP_REMOVED lines=54> */
.L_x_3237:
        /* <DEDUP_REMOVED lines=32> */
.L_x_3140:
        /* <DEDUP_REMOVED lines=13> */
.L_x_3142:
[----:B------:R-:W-:Y:S05]  /*0b80*/  BSYNC.RECONVERGENT B3 ;  /* 0x0000000000037941 */ /* 0x000fea0003800200 */
.L_x_3141:
        /* <DEDUP_REMOVED lines=42> */
.L_x_3139:
[----:B------:R-:W-:Y:S05]  /*0e30*/  BSYNC.RECONVERGENT B2 ;  /* 0x0000000000027941 */ /* 0x000fea0003800200 */
.L_x_3138:
        /* <DEDUP_REMOVED lines=23> */
[----:B------:R-:W-:Y:S01]  /*0fb0*/  @P2 MOV R52, R0 ;  /* 0x0000000000342202 */ /* 0x000fe20000000f00 */
[----:B------:R-:W-:Y:S02]  /*0fc0*/  @P2 VIADD R11, R47, 0x1 ;  /* 0x000000012f0b2836 */ /* 0x000fe40000000000 */
[----:B------:R-:W-:Y:S01]  /*0fd0*/  @P2 IMAD.MOV.U32 R50, RZ, RZ, R3 ;  /* 0x000000ffff322224 */ /* 0x000fe200078e0003 */
[----:B------:R-:W-:Y:S06]  /*0fe0*/  BRA `(.L_x_3145) ;  /* 0x0000000000e07947 */ /* 0x000fec0003800000 */
.L_x_3146:
        /* <DEDUP_REMOVED lines=13> */
.L_x_3148:
[----:B------:R-:W-:Y:S05]  /*10c0*/  BSYNC.RECONVERGENT B3 ;  /* 0x0000000000037941 */ /* 0x000fea0003800200 */
.L_x_3147:
        /* <DEDUP_REMOVED lines=42> */
.L_x_3145:
[----:B------:R-:W-:Y:S05]  /*1370*/  BSYNC.RECONVERGENT B2 ;  /* 0x0000000000027941 */ /* 0x000fea0003800200 */
.L_x_3144:
[----:B------:R-:W-:Y:S01]  /*1380*/  I2FP.F32.U32 R0, R50 ;  /* 0x0000003200007245 */ /* 0x000fe20000201000 */
[----:B------:R-:W-:Y:S02]  /*1390*/  HADD2.F32 R50, -RZ, R28.H0_H0 ;  /* 0x2000001cff327230 */ /* 0x000fe40000004100 */
[----:B------:R-:W-:Y:S02]  /*13a0*/  @P1 HADD2.F32 R51, -RZ, R32.H0_H0 ;  /* 0x20000020ff331230 */ /* 0x000fe40000004100 */
[----:B------:R-:W-:Y:S01]  /*13b0*/  FFMA.FTZ R47, R0, R59, 1.1641532182693481445e-10 ;  /* 0x2f000000002f7423 */ /* 0x000fe2000001003b */
[----:B------:R-:W-:Y:S01]  /*13c0*/  FMUL.FTZ R50, R50, R61 ;  /* 0x0000003d32327220 */ /* 0x000fe20000410000 */
[-C--:B------:R-:W-:Y:S02]  /*13d0*/  @P1 MOV R0, R52.reuse ;  /* 0x0000003400001202 */ /* 0x080fe40000000f00 */
[----:B------:R-:W-:Y:S02]  /*13e0*/  @!P1 MOV R0, R52 ;  /* 0x0000003400009202 */ /* 0x000fe40000000f00 */
[----:B------:R-:W-:Y:S01]  /*13f0*/  FSETP.GTU.FTZ.AND P2, PT, R47, R62, PT ;  /* 0x0000003e2f00720b */ /* 0x000fe20003f5c000 */
[----:B------:R-:W-:-:S02]  /*1400*/  @P1 IMAD.MOV.U32 R47, RZ, RZ, R11 ;  /* 0x000000ffff2f1224 */ /* 0x000fc400078e000b */
[----:B------:R-:W-:Y:S01]  /*1410*/  @!P1 IMAD.MOV.U32 R47, RZ, RZ, R11 ;  /* 0x000000ffff2f9224 */ /* 0x000fe200078e000b */
[----:B------:R-:W-:Y:S02]  /*1420*/  FSEL R53, R50, RZ, !P2 ;  /* 0x000000ff32357208 */ /* 0x000fe40005000000 */
[----:B------:R-:W-:-:S03]  /*1430*/  SEL R11, RZ, 0x1, P2 ;  /* 0x00000001ff0b7807 */ /* 0x000fc60001000000 */
[----:B------:R-:W-:-:S04]  /*1440*/  @P1 FADD.FTZ R50, R53, R10 ;  /* 0x0000000a35321221 */ /* 0x000fc80000010000 */
[----:B------:R-:W-:-:S04]  /*1450*/  @P1 FADD.FTZ R10, R50, R51 ;  /* 0x00000033320a1221 */ /* 0x000fc80000010000 */
[----:B------:R-:W-:Y:S01]  /*1460*/  @!P1 FADD.FTZ R10, R53, R10 ;  /* 0x0000000a350a9221 */ /* 0x000fe20000010000 */
[----:B------:R-:W-:Y:S06]  /*1470*/  BRA `(.L_x_3149) ;  /* 0x0000000000087947 */ /* 0x000fec0003800000 */
.L_x_3143:
[----:B------:R-:W-:-:S05]  /*1480*/  @P1 HADD2.F32 R51, -RZ, R32.H0_H0 ;  /* 0x20000020ff331230 */ /* 0x000fca0000004100 */
[----:B------:R-:W-:-:S07]  /*1490*/  @P1 FADD.FTZ R10, R51, R10 ;  /* 0x0000000a330a1221 */ /* 0x000fce0000010000 */
.L_x_3149:
        /* <DEDUP_REMOVED lines=13> */
.L_x_3152:
        /* <DEDUP_REMOVED lines=13> */
.L_x_3154:
[----:B------:R-:W-:Y:S05]  /*1640*/  BSYNC.RECONVERGENT B3 ;  /* 0x0000000000037941 */ /* 0x000fea0003800200 */
.L_x_3153:
        /* <DEDUP_REMOVED lines=42> */
.L_x_3151:
[----:B------:R-:W-:Y:S05]  /*18f0*/  BSYNC.RECONVERGENT B2 ;  /* 0x0000000000027941 */ /* 0x000fea0003800200 */
.L_x_3150:
        /* <DEDUP_REMOVED lines=24> */
.L_x_3158:
        /* <DEDUP_REMOVED lines=13> */
.L_x_3160:
[----:B------:R-:W-:Y:S05]  /*1b50*/  BSYNC.RECONVERGENT B3 ;  /* 0x0000000000037941 */ /* 0x000fea0003800200 */
.L_x_3159:
        /* <DEDUP_REMOVED lines=42> */
.L_x_3157:
[----:B------:R-:W-:Y:S05]  /*1e00*/  BSYNC.RECONVERGENT B2 ;  /* 0x0000000000027941 */ /* 0x000fea0003800200 */
.L_x_3156:
[----:B------:R-:W-:Y:S01]  /*1e10*/  I2FP.F32.U32 R0, R40 ;  /* 0x0000002800007245 */ /* 0x000fe20000201000 */
[----:B------:R-:W-:Y:S01]  /*1e20*/  HADD2.F32 R40, -RZ, R28.H1_H1 ;  /* 0x3000001cff287230 */ /* 0x000fe20000004100 */
[-C--:B------:R-:W-:Y:S02]  /*1e30*/  @P1 MOV R50, R36.reuse ;  /* 0x0000002400321202 */ /* 0x080fe40000000f00 */
[----:B------:R-:W-:Y:S01]  /*1e40*/  @!P1 MOV R50, R36 ;  /* 0x0000002400329202 */ /* 0x000fe20000000f00 */
[----:B------:R-:W-:Y:S01]  /*1e50*/  FFMA.FTZ R51, R0, R59, 1.1641532182693481445e-10 ;  /* 0x2f00000000337423 */ /* 0x000fe2000001003b */
[----:B------:R-:W-:Y:S01]  /*1e60*/  FMUL.FTZ R40, R40, R61 ;  /* 0x0000003d28287220 */ /* 0x000fe20000410000 */
[--C-:B------:R-:W-:Y:S02]  /*1e70*/  @P1 IMAD.MOV.U32 R0, RZ, RZ, R52.reuse ;  /* 0x000000ffff001224 */ /* 0x100fe400078e0034 */
[----:B------:R-:W-:Y:S01]  /*1e80*/  @!P1 IMAD.MOV.U32 R0, RZ, RZ, R52 ;  /* 0x000000ffff009224 */ /* 0x000fe200078e0034 */
[----:B------:R-:W-:Y:S01]  /*1e90*/  FSETP.GTU.FTZ.AND P2, PT, R51, R62, PT ;  /* 0x0000003e3300720b */ /* 0x000fe20003f5c000 */
[----:B------:R-:W-:-:S03]  /*1ea0*/  @P1 HADD2.F32 R51, -RZ, R32.H1_H1 ;  /* 0x30000020ff331230 */ /* 0x000fc60000004100 */
[----:B------:R-:W-:-:S05]  /*1eb0*/  FSEL R54, R40, RZ, !P2 ;  /* 0x000000ff28367208 */ /* 0x000fca0005000000 */
[----:B------:R-:W-:-:S04]  /*1ec0*/  @P1 FADD.FTZ R40, R54, R47 ;  /* 0x0000002f36281221 */ /* 0x000fc80000010000 */
[----:B------:R-:W-:Y:S01]  /*1ed0*/  @P1 FADD.FTZ R47, R40, R51 ;  /* 0x00000033282f1221 */ /* 0x000fe20000010000 */
[----:B------:R-:W-:-:S03]  /*1ee0*/  SEL R40, RZ, 0x1, P2 ;  /* 0x00000001ff287807 */ /* 0x000fc60001000000 */
[----:B------:R-:W-:Y:S01]  /*1ef0*/  @!P1 FADD.FTZ R47, R54, R47 ;  /* 0x0000002f362f9221 */ /* 0x000fe20000010000 */
[----:B------:R-:W-:Y:S06]  /*1f00*/  BRA `(.L_x_3161) ;  /* 0x0000000000087947 */ /* 0x000fec0003800000 */
.L_x_3155:
[----:B------:R-:W-:-:S05]  /*1f10*/  @P1 HADD2.F32 R36, -RZ, R32.H1_H1 ;  /* 0x30000020ff241230 */ /* 0x000fca0000004100 */
[----:B------:R-:W-:-:S07]  /*1f20*/  @P1 FADD.FTZ R47, R36, R47 ;  /* 0x0000002f242f1221 */ /* 0x000fce0000010000 */
.L_x_3161:
        /* <DEDUP_REMOVED lines=13> */
.L_x_3164:
        /* <DEDUP_REMOVED lines=13> */
.L_x_3166:
[----:B------:R-:W-:Y:S05]  /*20d0*/  BSYNC.RECONVERGENT B3 ;  /* 0x0000000000037941 */ /* 0x000fea0003800200 */
.L_x_3165:
        /* <DEDUP_REMOVED lines=42> */
.L_x_3163:
[----:B------:R-:W-:Y:S05]  /*2380*/  BSYNC.RECONVERGENT B2 ;  /* 0x0000000000027941 */ /* 0x000fea0003800200 */
.L_x_3162:
        /* <DEDUP_REMOVED lines=24> */
.L_x_3170:
        /* <DEDUP_REMOVED lines=13> */
.L_x_3172:
[----:B------:R-:W-:Y:S05]  /*25e0*/  BSYNC.RECONVERGENT B3 ;  /* 0x0000000000037941 */ /* 0x000fea0003800200 */
.L_x_3171:
        /* <DEDUP_REMOVED lines=41> */
.L_x_3169:
[----:B------:R-:W-:Y:S05]  /*2880*/  BSYNC.RECONVERGENT B2 ;  /* 0x0000000000027941 */ /* 0x000fea0003800200 */
.L_x_3168:
        /* <DEDUP_REMOVED lines=10> */
[----:B------:R-:W-:-:S04]  /*2930*/  @P1 HADD2.F32 R54, -RZ, R33.H0_H0 ;  /* 0x20000021ff361230 */ /* 0x000fc80000004100 */
[----:B------:R-:W-:-:S04]  /*2940*/  @P1 FADD.FTZ R41, R53, R52 ;  /* 0x0000003435291221 */ /* 0x000fc80000010000 */
[----:B------:R-:W-:Y:S01]  /*2950*/  @P1 FADD.FTZ R52, R41, R54 ;  /* 0x0000003629341221 */ /* 0x000fe20000010000 */
[----:B------:R-:W-:-:S03]  /*2960*/  SEL R41, RZ, 0x1, P2 ;  /* 0x00000001ff297807 */ /* 0x000fc60001000000 */
[----:B------:R-:W-:Y:S01]  /*2970*/  @!P1 FADD.FTZ R52, R53, R52 ;  /* 0x0000003435349221 */ /* 0x000fe20000010000 */
[----:B------:R-:W-:Y:S06]  /*2980*/  BRA `(.L_x_3173) ;  /* 0x0000000000087947 */ /* 0x000fec0003800000 */
.L_x_3167:
[----:B------:R-:W-:-:S05]  /*2990*/  @P1 HADD2.F32 R53, -RZ, R33.H0_H0 ;  /* 0x20000021ff351230 */ /* 0x000fca0000004100 */
[----:B------:R-:W-:-:S07]  /*29a0*/  @P1 FADD.FTZ R52, R53, R52 ;  /* 0x0000003435341221 */ /* 0x000fce0000010000 */
.L_x_3173:
        /* <DEDUP_REMOVED lines=13> */
.L_x_3176:
        /* <DEDUP_REMOVED lines=13> */
.L_x_3178:
[----:B------:R-:W-:Y:S05]  /*2b50*/  BSYNC.RECONVERGENT B3 ;  /* 0x0000000000037941 */ /* 0x000fea0003800200 */
.L_x_3177:
        /* <DEDUP_REMOVED lines=42> */
.L_x_3175:
[----:B------:R-:W-:Y:S05]  /*2e00*/  BSYNC.RECONVERGENT B2 ;  /* 0x0000000000027941 */ /* 0x000fea0003800200 */
.L_x_3174:
        /* <DEDUP_REMOVED lines=24> */
.L_x_3182:
        /* <DEDUP_REMOVED lines=13> */
.L_x_3184:
[----:B------:R-:W-:Y:S05]  /*3060*/  BSYNC.RECONVERGENT B3 ;  /* 0x0000000000037941 */ /* 0x000fea0003800200 */
.L_x_3183:
        /* <DEDUP_REMOVED lines=42> */
.L_x_3181:
[----:B------:R-:W-:Y:S05]  /*3310*/  BSYNC.RECONVERGENT B2 ;  /* 0x0000000000027941 */ /* 0x000fea0003800200 */
.L_x_3180:
[----:B------:R-:W-:Y:S01]  /*3320*/  I2FP.F32.U32 R0, R42 ;  /* 0x0000002a00007245 */ /* 0x000fe20000201000 */
[----:B------:R-:W-:-:S04]  /*3330*/  HADD2.F32 R36, -RZ, R29.H1_H1 ;  /* 0x3000001dff247230 */ /* 0x000fc80000004100 */
[----:B------:R-:W-:Y:S01]  /*3340*/  FFMA.FTZ R51, R0, R59, 1.1641532182693481445e-10 ;  /* 0x2f00000000337423 */ /* 0x000fe2000001003b */
[----:B------:R-:W-:Y:S01]  /*3350*/  FMUL.FTZ R36, R36, R61 ;  /* 0x0000003d24247220 */ /* 0x000fe20000410000 */
[-C--:B------:R-:W-:Y:S02]  /*3360*/  @P1 MOV R0, R50.reuse ;  /* 0x0000003200001202 */ /* 0x080fe40000000f00 */
[----:B------:R-:W-:Y:S02]  /*3370*/  @!P1 MOV R0, R50 ;  /* 0x0000003200009202 */ /* 0x000fe40000000f00 */
[----:B------:R-:W-:Y:S01]  /*3380*/  FSETP.GTU.FTZ.AND P2, PT, R51, R62, PT ;  /* 0x0000003e3300720b */ /* 0x000fe20003f5c000 */
[----:B------:R-:W-:-:S03]  /*3390*/  @P1 HADD2.F32 R51, -RZ, R33.H1_H1 ;  /* 0x30000021ff331230 */ /* 0x000fc60000004100 */
        /* <DEDUP_REMOVED lines=8> */
.L_x_3179:
[----:B------:R-:W-:-:S05]  /*3420*/  @P1 HADD2.F32 R50, -RZ, R33.H1_H1 ;  /* 0x30000021ff321230 */ /* 0x000fca0000004100 */
[----:B------:R-:W-:-:S07]  /*3430*/  @P1 FADD.FTZ R53, R50, R53 ;  /* 0x0000003532351221 */ /* 0x000fce0000010000 */
.L_x_3185:
        /* <DEDUP_REMOVED lines=13> */
.L_x_3188:
        /* <DEDUP_REMOVED lines=13> */
.L_x_3190:
[----:B------:R-:W-:Y:S05]  /*35e0*/  BSYNC.RECONVERGENT B3 ;  /* 0x0000000000037941 */ /* 0x000fea0003800200 */
.L_x_3189:
        /* <DEDUP_REMOVED lines=42> */
.L_x_3187:
[----:B------:R-:W-:Y:S05]  /*3890*/  BSYNC.RECONVERGENT B2 ;  /* 0x0000000000027941 */ /* 0x000fea0003800200 */
.L_x_3186:
        /* <DEDUP_REMOVED lines=23> */
.L_x_3194:
        /* <DEDUP_REMOVED lines=13> */
.L_x_3196:
[----:B------:R-:W-:Y:S05]  /*3ae0*/  BSYNC.RECONVERGENT B3 ;  /* 0x0000000000037941 */ /* 0x000fea0003800200 */
.L_x_3195:
        /* <DEDUP_REMOVED lines=41> */
[----:B------:R-:W-:-:S07]  /*3d80*/  HFMA2 R36, -RZ, RZ, 0, 0 ;  /* 0x00000000ff247431 */ /* 0x000fce00000001ff */
.L_x_3193:
[----:B------:R-:W-:Y:S05]  /*3d90*/  BSYNC.RECONVERGENT B2 ;  /* 0x0000000000027941 */ /* 0x000fea0003800200 */
.L_x_3192:
[----:B------:R-:W-:Y:S01]  /*3da0*/  I2FP.F32.U32 R0, R43 ;  /* 0x0000002b00007245 */ /* 0x000fe20000201000 */
[----:B------:R-:W-:-:S04]  /*3db0*/  HADD2.F32 R60, -RZ, R30.H0_H0 ;  /* 0x2000001eff3c7230 */ /* 0x000fc80000004100 */
[----:B------:R-:W-:Y:S01]  /*3dc0*/  FFMA.FTZ R37, R0, R59, 1.1641532182693481445e-10 ;  /* 0x2f00000000257423 */ /* 0x000fe2000001003b */
[----:B------:R-:W-:Y:S01]  /*3dd0*/  FMUL.FTZ R60, R60, R61 ;  /* 0x0000003d3c3c7220 */ /* 0x000fe20000410000 */
[--C-:B------:R-:W-:Y:S02]  /*3de0*/  @P1 IMAD.MOV.U32 R0, RZ, RZ, R50.reuse ;  /* 0x000000ffff001224 */ /* 0x100fe400078e0032 */
[----:B------:R-:W-:Y:S01]  /*3df0*/  @!P1 IMAD.MOV.U32 R0, RZ, RZ, R50 ;  /* 0x000000ffff009224 */ /* 0x000fe200078e0032 */
[----:B------:R-:W-:Y:S02]  /*3e00*/  FSETP.GTU.FTZ.AND P3, PT, R37, R62, PT ;  /* 0x0000003e2500720b */ /* 0x000fe40003f7c000 */
[----:B------:R-:W-:Y:S02]  /*3e10*/  @P1 MOV R37, R36 ;  /* 0x0000002400251202 */ /* 0x000fe40000000f00 */
[----:B------:R-:W-:Y:S01]  /*3e20*/  FSEL R55, R60, RZ, !P3 ;  /* 0x000000ff3c377208 */ /* 0x000fe20005800000 */
[----:B------:R-:W-:Y:S01]  /*3e30*/  @P1 HADD2.F32 R60, -RZ, R34.H0_H0 ;  /* 0x20000022ff3c1230 */ /* 0x000fe20000004100 */
[----:B------:R-:W-:-:S02]  /*3e40*/  SEL R43, RZ, 0x1, P3 ;  /* 0x00000001ff2b7807 */ /* 0x000fc40001800000 */
[----:B------:R-:W-:Y:S01]  /*3e50*/  @!P1 MOV R37, R36 ;  /* 0x0000002400259202 */ /* 0x000fe20000000f00 */
[----:B------:R-:W-:-:S04]  /*3e60*/  @P1 FADD.FTZ R51, R55, R54 ;  /* 0x0000003637331221 */ /* 0x000fc80000010000 */
[----:B------:R-:W-:-:S04]  /*3e70*/  @P1 FADD.FTZ R54, R51, R60 ;  /* 0x0000003c33361221 */ /* 0x000fc80000010000 */
[----:B------:R-:W-:Y:S01]  /*3e80*/  @!P1 FADD.FTZ R54, R55, R54 ;  /* 0x0000003637369221 */ /* 0x000fe20000010000 */
[----:B------:R-:W-:Y:S06]  /*3e90*/  BRA `(.L_x_3197) ;  /* 0x0000000000087947 */ /* 0x000fec0003800000 */
.L_x_3191:
[----:B------:R-:W-:-:S05]  /*3ea0*/  @P1 HADD2.F32 R51, -RZ, R34.H0_H0 ;  /* 0x20000022ff331230 */ /* 0x000fca0000004100 */
[----:B------:R-:W-:-:S07]  /*3eb0*/  @P1 FADD.FTZ R54, R51, R54 ;  /* 0x0000003633361221 */ /* 0x000fce0000010000 */
.L_x_3197:
        /* <DEDUP_REMOVED lines=13> */
.L_x_3200:
        /* <DEDUP_REMOVED lines=13> */
.L_x_3202:
[----:B------:R-:W-:Y:S05]  /*4060*/  BSYNC.RECONVERGENT B3 ;  /* 0x0000000000037941 */ /* 0x000fea0003800200 */
.L_x_3201:
        /* <DEDUP_REMOVED lines=42> */
.L_x_3199:
[----:B------:R-:W-:Y:S05]  /*4310*/  BSYNC.RECONVERGENT B2 ;  /* 0x0000000000027941 */ /* 0x000fea0003800200 */
.L_x_3198:
        /* <DEDUP_REMOVED lines=23> */
.L_x_3206:
        /* <DEDUP_REMOVED lines=13> */
.L_x_3208:
[----:B------:R-:W-:Y:S05]  /*4560*/  BSYNC.RECONVERGENT B3 ;  /* 0x0000000000037941 */ /* 0x000fea0003800200 */
.L_x_3207:
        /* <DEDUP_REMOVED lines=42> */
.L_x_3205:
[----:B------:R-:W-:Y:S05]  /*4810*/  BSYNC.RECONVERGENT B2 ;  /* 0x0000000000027941 */ /* 0x000fea0003800200 */
.L_x_3204:
        /* <DEDUP_REMOVED lines=16> */
.L_x_3203:
[----:B------:R-:W-:-:S05]  /*4920*/  @P1 HADD2.F32 R38, -RZ, R34.H1_H1 ;  /* 0x30000022ff261230 */ /* 0x000fca0000004100 */
[----:B------:R-:W-:-:S07]  /*4930*/  @P1 FADD.FTZ R57, R38, R57 ;  /* 0x0000003926391221 */ /* 0x000fce0000010000 */
.L_x_3209:
        /* <DEDUP_REMOVED lines=13> */
.L_x_3212:
        /* <DEDUP_REMOVED lines=13> */
.L_x_3214:
[----:B------:R-:W-:Y:S05]  /*4ae0*/  BSYNC.RECONVERGENT B3 ;  /* 0x0000000000037941 */ /* 0x000fea0003800200 */
.L_x_3213:
        /* <DEDUP_REMOVED lines=42> */
.L_x_3211:
[----:B------:R-:W-:Y:S05]  /*4d90*/  BSYNC.RECONVERGENT B2 ;  /* 0x0000000000027941 */ /* 0x000fea0003800200 */
.L_x_3210:
        /* <DEDUP_REMOVED lines=23> */
.L_x_3218:
        /* <DEDUP_REMOVED lines=13> */
.L_x_3220:
[----:B------:R-:W-:Y:S05]  /*4fe0*/  BSYNC.RECONVERGENT B3 ;  /* 0x0000000000037941 */ /* 0x000fea0003800200 */
.L_x_3219:
        /* <DEDUP_REMOVED lines=41> */
.L_x_3217:
[----:B------:R-:W-:Y:S05]  /*5280*/  BSYNC.RECONVERGENT B2 ;  /* 0x0000000000027941 */ /* 0x000fea0003800200 */
.L_x_3216:
        /* <DEDUP_REMOVED lines=16> */
.L_x_3215:
[----:B------:R-:W-:-:S05]  /*5390*/  @P1 HADD2.F32 R36, -RZ, R35.H0_H0 ;  /* 0x20000023ff241230 */ /* 0x000fca0000004100 */
[----:B------:R-:W-:-:S07]  /*53a0*/  @P1 FADD.FTZ R55, R36, R55 ;  /* 0x0000003724371221 */ /* 0x000fce0000010000 */
.L_x_3221:
        /* <DEDUP_REMOVED lines=13> */
.L_x_3224:
        /* <DEDUP_REMOVED lines=13> */
.L_x_3226:
[----:B------:R-:W-:Y:S05]  /*5550*/  BSYNC.RECONVERGENT B3 ;  /* 0x0000000000037941 */ /* 0x000fea0003800200 */
.L_x_3225:
        /* <DEDUP_REMOVED lines=42> */
.L_x_3223:
[----:B------:R-:W-:Y:S05]  /*5800*/  BSYNC.RECONVERGENT B2 ;  /* 0x0000000000027941 */ /* 0x000fea0003800200 */
.L_x_3222:
        /* <DEDUP_REMOVED lines=23> */
.L_x_3230:
        /* <DEDUP_REMOVED lines=15> */
.L_x_3232:
[----:B------:R-:W-:Y:S05]  /*5a70*/  BSYNC.RECONVERGENT B3 ;  /* 0x0000000000037941 */ /* 0x000fea0003800200 */
.L_x_3231:
        /* <DEDUP_REMOVED lines=42> */
.L_x_3229:
[----:B------:R-:W-:Y:S05]  /*5d20*/  BSYNC.RECONVERGENT B2 ;  /* 0x0000000000027941 */ /* 0x000fea0003800200 */
.L_x_3228:
        /* <DEDUP_REMOVED lines=16> */
.L_x_3227:
[----:B------:R-:W-:-:S05]  /*5e30*/  @P1 HADD2.F32 R37, -RZ, R35.H1_H1 ;  /* 0x30000023ff251230 */ /* 0x000fca0000004100 */
[----:B------:R-:W-:-:S07]  /*5e40*/  @P1 FADD.FTZ R60, R37, R60 ;  /* 0x0000003c253c1221 */ /* 0x000fce0000010000 */
.L_x_3233:
        /* <DEDUP_REMOVED lines=16> */
[----:B------:R-:W-:Y:S01]  /*5f50*/  F2FP.F16.F32.PACK_AB R36, R47, R10 ;  /* 0x0000000a2f24723e */ /* 0x000fe200000000ff */
[----:B0-----:R-:W-:Y:S01]  /*5f60*/  IMAD.WIDE.U32 R62, R56, 0x10, R62 ;  /* 0x00000010383e7825 */ /* 0x001fe200078e003e */
[----:B------:R-:W-:Y:S02]  /*5f70*/  F2FP.F16.F32.PACK_AB R37, R53, R52 ;  /* 0x000000343525723e */ /* 0x000fe400000000ff */
[----:B------:R-:W-:Y:S02]  /*5f80*/  F2FP.F16.F32.PACK_AB R38, R57, R54 ;  /* 0x000000363926723e */ /* 0x000fe400000000ff */
[----:B------:R-:W-:-:S02]  /*5f90*/  F2FP.F16.F32.PACK_AB R39, R60, R55 ;  /* 0x000000373c27723e */ /* 0x000fc400000000ff */
[----:B------:R-:W-:Y:S01]  /*5fa0*/  LOP3.LUT R65, R68, R65, RZ, 0xfc, !PT ;  /* 0x0000004144417212 */ /* 0x000fe200078efcff */
[----:B-1----:R-:W-:Y:S01]  /*5fb0*/  IMAD.WIDE.U32 R58, R56, 0x8, R58 ;  /* 0x00000008383a7825 */ /* 0x002fe200078e003a */
[----:B------:R-:W-:Y:S01]  /*5fc0*/  LOP3.LUT R64, R51, R64, RZ, 0xfc, !PT ;  /* 0x0000004033407212 */ /* 0x000fe200078efcff */
        /* <DEDUP_REMOVED lines=19> */
.L_x_3137:
[----:B------:R-:W-:Y:S05]  /*6100*/  BSYNC.RECONVERGENT B0 ;  /* 0x0000000000007941 */ /* 0x000fea0003800200 */
.L_x_3136:
        /* <DEDUP_REMOVED lines=54> */
.L_x_3249:
        /* <DEDUP_REMOVED lines=29> */
[----:B------:R-:W-:Y:S01]  /*6640*/  FMUL.FTZ R61, R51, R66 ;  /* 0x00000042333d7220 */ /* 0x000fe20000410000 */
[----:B------:R-:W-:Y:S01]  /*6650*/  FFMA.FTZ R39, R26, R39, R18 ;  /* 0x000000271a277223 */ /* 0x000fe20000010012 */
[----:B------:R-:W-:Y:S01]  /*6660*/  FFMA.FTZ R64, R27, R64, R19 ;  /* 0x000000401b407223 */ /* 0x000fe20000010013 */
[C---:B------:R-:W-:Y:S01]  /*6670*/  FMUL.FTZ R68, R51.reuse, R68 ;  /* 0x0000004433447220 */ /* 0x040fe20000410000 */
[C---:B------:R-:W-:Y:S01]  /*6680*/  FMUL.FTZ R62, R51.reuse, R62 ;  /* 0x0000003e333e7220 */ /* 0x040fe20000410000 */
[----:B------:R-:W-:Y:S01]  /*6690*/  FMUL.FTZ R58, R51, R38 ;  /* 0x00000026333a7220 */ /* 0x000fe20000410000 */
[----:B------:R-:W-:Y:S01]  /*66a0*/  FFMA.FTZ R61, R24, R61, R16 ;  /* 0x0000003d183d7223 */ /* 0x000fe20000010010 */
[----:B------:R-:W-:Y:S01]  /*66b0*/  F2FP.F16.F32.PACK_AB R39, R64, R39 ;  /* 0x000000274027723e */ /* 0x000fe200000000ff */
[----:B------:R-:W-:Y:S01]  /*66c0*/  FFMA.FTZ R68, R25, R68, R17 ;  /* 0x0000004419447223 */ /* 0x000fe20000010011 */
[----:B------:R-:W-:Y:S01]  /*66d0*/  FFMA.FTZ R51, R20, R59, R12 ;  /* 0x0000003b14337223 */ /* 0x000fe2000001000c */
[----:B------:R-:W-:Y:S01]  /*66e0*/  FFMA.FTZ R63, R22, R63, R14 ;  /* 0x0000003f163f7223 */ /* 0x000fe2000001000e */
[----:B------:R-:W-:Y:S01]  /*66f0*/  FFMA.FTZ R64, R23, R58, R15 ;  /* 0x0000003a17407223 */ /* 0x000fe2000001000f */
[----:B------:R-:W-:Y:S01]  /*6700*/  FFMA.FTZ R62, R21, R62, R13 ;  /* 0x0000003e153e7223 */ /* 0x000fe2000001000d */
[----:B0-----:R-:W-:Y:S01]  /*6710*/  IMAD.WIDE.U32 R58, R56, 0x10, R36 ;  /* 0x00000010383a7825 */ /* 0x001fe200078e0024 */
[----:B------:R-:W-:-:S02]  /*6720*/  F2FP.F16.F32.PACK_AB R38, R68, R61 ;  /* 0x0000003d4426723e */ /* 0x000fc400000000ff */
[----:B------:R-:W-:Y:S02]  /*6730*/  F2FP.F16.F32.PACK_AB R37, R64, R63 ;  /* 0x0000003f4025723e */ /* 0x000fe400000000ff */
[----:B------:R-:W-:-:S05]  /*6740*/  F2FP.F16.F32.PACK_AB R36, R62, R51 ;  /* 0x000000333e24723e */ /* 0x000fca00000000ff */
[----:B------:R1:W-:Y:S02]  /*6750*/  STG.E.128 desc[UR8][R58.64], R36 ;  /* 0x000000243a007986 */ /* 0x0003e4000c101d08 */
.L_x_3236:
[----:B------:R-:W-:Y:S05]  /*6760*/  BSYNC.RECONVERGENT B0 ;  /* 0x0000000000007941 */ /* 0x000fea0003800200 */
.L_x_3235:
[----:B01----:R-:W0:Y:S02]  /*6770*/  LDC.64 R36, c[0x0][0x380] ;  /* 0x0000e000ff247b82 */ /* 0x003e240000000a00 */
[----:B0-----:R-:W-:-:S05]  /*6780*/  IMAD R6, R36, 0x4, R6 ;  /* 0x0000000424067824 */ /* 0x001fca00078e0206 */
[----:B------:R-:W-:-:S13]  /*6790*/  ISETP.GE.AND P0, PT, R6, R37, PT ;  /* 0x000000250600720c */ /* 0x000fda0003f06270 */
[----:B------:R-:W-:Y:S05]  /*67a0*/  @!P0 BRA `(.L_x_3237) ;  /* 0xffffffa000408947 */ /* 0x000fea000383ffff */
[----:B------:R-:W-:Y:S05]  /*67b0*/  BSYNC B1 ;  /* 0x0000000000017941 */ /* 0x000fea0003800000 */
.L_x_3135:
[----:B------:R-:W-:Y:S05]  /*67c0*/  EXIT ;  /* 0x000000000000794d */ /* 0x000fea0003800000 */
.L_x_3234:
        /* <DEDUP_REMOVED lines=8> */
.L_x_3239:
[----:B------:R-:W-:Y:S05]  /*6850*/  BSYNC B0 ;  /* 0x0000000000007941 */ /* 0x000fea0003800000 */
.L_x_3238:
        /* <DEDUP_REMOVED lines=9> */
.L_x_3240:
[----:B------:R-:W-:Y:S02]  /*68f0*/  IMAD.MOV.U32 R65, RZ, RZ, 0x4 ;  /* 0x00000004ff417424 */ /* 0x000fe400078e00ff */
[----:B------:R-:W-:-:S04]  /*6900*/  IMAD.MOV.U32 R37, RZ, RZ, R61 ;  /* 0x000000ffff257224 */ /* 0x000fc800078e003d */
[----:B------:R-:W-:-:S05]  /*6910*/  FADD.FTZ R39, R38, R37 ;  /* 0x0000002526277221 */ /* 0x000fca0000010000 */
[----:B------:R-:W-:-:S07]  /*6920*/  MOV R64, R39 ;  /* 0x0000002700407202 */ /* 0x000fce0000000f00 */
[----:B------:R-:W-:Y:S05]  /*6930*/  WARPSYNC.COLLECTIVE R63, `(.L_x_3241) ;  /* 0x000000003f087348 */ /* 0x000fea0003c00000 */
[----:B------:R0:W1:Y:S02]  /*6940*/  SHFL.BFLY P3, R61, R64, R65, R66 ;  /* 0x0c000041403d7389 */ /* 0x0000640000060042 */
[----:B01----:R-:W-:Y:S05]  /*6950*/  ENDCOLLECTIVE ;  /* 0x000000000000791b */ /* 0x003fea0003800000 */
.L_x_3241:
[----:B------:R-:W-:Y:S01]  /*6960*/  HFMA2 R65, -RZ, RZ, 0, 4.76837158203125e-07 ;  /* 0x00000008ff417431 */ /* 0x000fe200000001ff */
[----:B------:R-:W-:-:S05]  /*6970*/  MOV R58, R61 ;  /* 0x0000003d003a7202 */ /* 0x000fca0000000f00 */
[----:B------:R-:W-:-:S04]  /*6980*/  FADD.FTZ R58, R39, R58 ;  /* 0x0000003a273a7221 */ /* 0x000fc80000010000 */
[----:B------:R-:W-:-:S07]  /*6990*/  IMAD.MOV.U32 R64, RZ, RZ, R58 ;  /* 0x000000ffff407224 */ /* 0x000fce00078e003a */
[----:B------:R-:W-:Y:S05]  /*69a0*/  WARPSYNC.COLLECTIVE R63, `(.L_x_3242) ;  /* 0x000000003f087348 */ /* 0x000fea0003c00000 */
[----:B------:R0:W1:Y:S02]  /*69b0*/  SHFL.BFLY P3, R61, R64, R65, R66 ;  /* 0x0c000041403d7389 */ /* 0x0000640000060042 */
[----:B01----:R-:W-:Y:S05]  /*69c0*/  ENDCOLLECTIVE ;  /* 0x000000000000791b */ /* 0x003fea0003800000 */
.L_x_3242:
        /* <DEDUP_REMOVED lines=8> */
.L_x_3243:
        /* <DEDUP_REMOVED lines=26> */
.L_x_3244:
[----:B------:R-:W-:Y:S02]  /*6bf0*/  IMAD.MOV.U32 R65, RZ, RZ, 0x2 ;  /* 0x00000002ff417424 */ /* 0x000fe400078e00ff */
[----:B------:R-:W-:-:S04]  /*6c00*/  IMAD.MOV.U32 R39, RZ, RZ, R61 ;  /* 0x000000ffff277224 */ /* 0x000fc800078e003d */
[----:B------:R-:W-:-:S05]  /*6c10*/  FADD.FTZ R39, R36, R39 ;  /* 0x0000002724277221 */ /* 0x000fca0000010000 */
[----:B------:R-:W-:-:S07]  /*6c20*/  MOV R64, R39 ;  /* 0x0000002700407202 */ /* 0x000fce0000000f00 */
[----:B------:R-:W-:Y:S05]  /*6c30*/  WARPSYNC.COLLECTIVE R63, `(.L_x_3245) ;  /* 0x000000003f087348 */ /* 0x000fea0003c00000 */
[----:B------:R0:W1:Y:S02]  /*6c40*/  SHFL.BFLY P3, R61, R64, R65, R66 ;  /* 0x0c000041403d7389 */ /* 0x0000640000060042 */
[----:B01----:R-:W-:Y:S05]  /*6c50*/  ENDCOLLECTIVE ;  /* 0x000000000000791b */ /* 0x003fea0003800000 */
.L_x_3245:
[----:B------:R-:W-:Y:S01]  /*6c60*/  HFMA2 R65, -RZ, RZ, 0, 2.384185791015625e-07 ;  /* 0x00000004ff417431 */ /* 0x000fe200000001ff */
[----:B------:R-:W-:-:S05]  /*6c70*/  MOV R38, R61 ;  /* 0x0000003d00267202 */ /* 0x000fca0000000f00 */
[----:B------:R-:W-:-:S04]  /*6c80*/  FADD.FTZ R38, R39, R38 ;  /* 0x0000002627267221 */ /* 0x000fc80000010000 */
[----:B------:R-:W-:-:S07]  /*6c90*/  IMAD.MOV.U32 R64, RZ, RZ, R38 ;  /* 0x000000ffff407224 */ /* 0x000fce00078e0026 */
[----:B------:R-:W-:Y:S05]  /*6ca0*/  WARPSYNC.COLLECTIVE R63, `(.L_x_3246) ;  /* 0x000000003f087348 */ /* 0x000fea0003c00000 */
[----:B------:R0:W1:Y:S02]  /*6cb0*/  SHFL.BFLY P3, R61, R64, R65, R66 ;  /* 0x0c000041403d7389 */ /* 0x0000640000060042 */
[----:B01----:R-:W-:Y:S05]  /*6cc0*/  ENDCOLLECTIVE ;  /* 0x000000000000791b */ /* 0x003fea0003800000 */
.L_x_3246:
[----:B------:R-:W-:Y:S02]  /*6cd0*/  IMAD.MOV.U32 R65, RZ, RZ, 0x8 ;  /* 0x00000008ff417424 */ /* 0x000fe400078e00ff */
[----:B------:R-:W-:-:S04]  /*6ce0*/  IMAD.MOV.U32 R51, RZ, RZ, R61 ;  /* 0x000000ffff337224 */ /* 0x000fc800078e003d */
[----:B------:R-:W-:-:S05]  /*6cf0*/  FADD.FTZ R51, R38, R51 ;  /* 0x0000003326337221 */ /* 0x000fca0000010000 */
[----:B------:R-:W-:-:S07]  /*6d00*/  MOV R64, R51 ;  /* 0x0000003300407202 */ /* 0x000fce0000000f00 */
[----:B------:R-:W-:Y:S05]  /*6d10*/  WARPSYNC.COLLECTIVE R63, `(.L_x_3247) ;  /* 0x000000003f087348 */ /* 0x000fea0003c00000 */
[----:B------:R0:W1:Y:S02]  /*6d20*/  SHFL.BFLY P3, R61, R64, R65, R66 ;  /* 0x0c000041403d7389 */ /* 0x0000640000060042 */
[----:B01----:R-:W-:Y:S05]  /*6d30*/  ENDCOLLECTIVE ;  /* 0x000000000000791b */ /* 0x003fea0003800000 */
.L_x_3247:
[----:B------:R-:W-:Y:S01]  /*6d40*/  HFMA2 R65, -RZ, RZ, 0, 9.5367431640625e-07 ;  /* 0x00000010ff417431 */ /* 0x000fe200000001ff */
[----:B------:R-:W-:-:S05]  /*6d50*/  MOV R58, R61 ;  /* 0x0000003d003a7202 */ /* 0x000fca0000000f00 */
[----:B------:R-:W-:-:S04]  /*6d60*/  FADD.FTZ R58, R51, R58 ;  /* 0x0000003a333a7221 */ /* 0x000fc80000010000 */
[----:B------:R-:W-:-:S07]  /*6d70*/  IMAD.MOV.U32 R64, RZ, RZ, R58 ;  /* 0x000000ffff407224 */ /* 0x000fce00078e003a */
[----:B------:R-:W-:Y:S05]  /*6d80*/  WARPSYNC.COLLECTIVE R63, `(.L_x_3248) ;  /* 0x000000003f087348 */ /* 0x000fea0003c00000 */
[----:B------:R0:W1:Y:S02]  /*6d90*/  SHFL.BFLY P3, R61, R64, R65, R66 ;  /* 0x0c000041403d7389 */ /* 0x0000640000060042 */
[----:B01----:R-:W-:Y:S05]  /*6da0*/  ENDCOLLECTIVE ;  /* 0x000000000000791b */ /* 0x003fea0003800000 */
.L_x_3248:
[----:B------:R-:W-:Y:S05]  /*6db0*/  BRA `(.L_x_3249) ;  /* 0xfffffff400ac7947 */ /* 0x000fea000383ffff */
.L_x_3250:
        /* <DEDUP_REMOVED lines=12> */
.L_x_5961:


//--------------------- .text._ZN10layer_norm31ln_parallel_residual_fwd_kernelINS_13Kernel_traitsIf6__halfS2_S2_fjLj256ELj1ELj4ELj1ELj16ENS_18Kernel_traits_baseILj256EfS2_S2_S2_fjLj128EEEEELb1ELb1ELb1EEEvNS_9FwdParamsE --------------------------
	.section	.text._ZN10layer_norm31ln_parallel_residual_fwd_kernelINS_13Kernel_traitsIf6__halfS2_S2_fjLj256ELj1ELj4ELj1ELj16ENS_18Kernel_traits_baseILj256EfS2_S2_S2_fjLj128EEEEELb1ELb1ELb1EEEvNS_9FwdParamsE,"ax",@progbits
	.align	128
        .global         _ZN10layer_norm31ln_parallel_residual_fwd_kernelINS_13Kernel_traitsIf6__halfS2_S2_fjLj256ELj1ELj4ELj1ELj16ENS_18Kernel_traits_baseILj256EfS2_S2_S2_fjLj128EEEEELb1ELb1ELb1EEEvNS_9FwdParamsE
        .type           _ZN10layer_norm31ln_parallel_residual_fwd_kernelINS_13Kernel_traitsIf6__halfS2_S2_fjLj256ELj1ELj4ELj1ELj16ENS_18Kernel_traits_baseILj256EfS2_S2_S2_fjLj128EEEEELb1ELb1ELb1EEEvNS_9FwdParamsE,@function
        .size           _ZN10layer_norm31ln_parallel_residual_fwd_kernelINS_13Kernel_traitsIf6__halfS2_S2_fjLj256ELj1ELj4ELj1ELj16ENS_18Kernel_traits_baseILj256EfS2_S2_S2_fjLj128EEEEELb1ELb1ELb1EEEvNS_9FwdParamsE,(.L_x_5962 - _ZN10layer_norm31ln_parallel_residual_fwd_kernelINS_13Kernel_traitsIf6__halfS2_S2_fjLj256ELj1ELj4ELj1ELj16ENS_18Kernel_traits_baseILj256EfS2_S2_S2_fjLj128EEEEELb1ELb1ELb1EEEvNS_9FwdParamsE)
        .other          _ZN10layer_norm31ln_parallel_residual_fwd_kernelINS_13Kernel_traitsIf6__halfS2_S2_fjLj256ELj1ELj4ELj1ELj16ENS_18Kernel_traits_baseILj256EfS2_S2_S2_fjLj128EEEEELb1ELb1ELb1EEEvNS_9FwdParamsE,@"STO_CUDA_ENTRY STV_DEFAULT"
_ZN10layer_norm31ln_parallel_residual_fwd_kernelINS_13Kernel_traitsIf6__halfS2_S2_fjLj256ELj1ELj4ELj1ELj16ENS_18Kernel_traits_baseILj256EfS2_S2_S2_fjLj128EEEEELb1ELb1ELb1EEEvNS_9FwdParamsE:
.text._ZN10layer_norm31ln_parallel_residual_fwd_kernelINS_13Kernel_traitsIf6__halfS2_S2_fjLj256ELj1ELj4ELj1ELj16ENS_18Kernel_traits_baseILj256EfS2_S2_S2_fjLj128EEEEELb1ELb1ELb1EEEvNS_9FwdParamsE:
        /* <DEDUP_REMOVED lines=10> */
[----:B---3--:R-:W-:Y:S01]  /*00a0*/  MOV R2, UR6 ;  /* 0x0000000600027c02 */ /* 0x008fe20008000f00 */
[----:B------:R-:W-:Y:S01]  /*00b0*/  IMAD.U32 R3, RZ, RZ, UR7 ;  /* 0x00000007ff037e24 */ /* 0x000fe2000f8e00ff */
[----:B------:R-:W-:-:S02]  /*00c0*/  CS2R R12, SRZ ;  /* 0x00000000000c7805 */ /* 0x000fc4000001ff00 */
[----:B------:R-:W-:Y:S02]  /*00d0*/  CS2R R14, SRZ ;  /* 0x00000000000e7805 */ /* 0x000fe4000001ff00 */
[----:B------:R-:W-:Y:S02]  /*00e0*/  CS2R R16, SRZ ;  /* 0x0000000000107805 */ /* 0x000fe4000001ff00 */
[----:B------:R-:W-:-:S03]  /*00f0*/  CS2R R18, SRZ ;  /* 0x0000000000127805 */ /* 0x000fc6000001ff00 */
[----:B----4-:R-:W3:Y:S01]  /*0100*/  @P1 LDG.E.64 R2, desc[UR8][R2.64] ;  /* 0x0000000802021981 */ /* 0x010ee2000c1e1b00 */
[----:B--2---:R-:W-:Y:S02]  /*0110*/  @P1 MOV R7, R29 ;  /* 0x0000001d00071202 */ /* 0x004fe40000000f00 */
[----:B0-----:R-:W-:-:S03]  /*0120*/  ISETP.NE.U32.AND P0, PT, RZ, UR4, PT ;  /* 0x00000004ff007c0c */ /* 0x001fc6000bf05070 */
[----:B-1----:R0:W5:Y:S01]  /*0130*/  @P1 LDG.E.64 R8, desc[UR8][R6.64] ;  /* 0x0000000806081981 */ /* 0x002162000c1e1b00 */
[----:B------:R-:W-:Y:S01]  /*0140*/  LOP3.LUT R4, R0, 0x1f, RZ, 0xc0, !PT ;  /* 0x0000001f00047812 */ /* 0x000fe200078ec0ff */
[----:B------:R-:W1:Y:S01]  /*0150*/  LDC R21, c[0x0][0x360] ;  /* 0x0000d800ff157b82 */ /* 0x000e620000000800 */
[----:B------:R-:W-:Y:S02]  /*0160*/  ISETP.NE.AND.EX P0, PT, RZ, UR5, PT, P0 ;  /* 0x00000005ff007c0c */ /* 0x000fe4000bf05300 */
[----:B------:R-:W-:-:S05]  /*0170*/  SHF.R.U32.HI R5, RZ, 0x5, R0 ;  /* 0x00000005ff057819 */ /* 0x000fca0000011600 */
[----:B------:R-:W2:Y:S08]  /*0180*/  S2UR UR5, SR_CTAID.X ;  /* 0x00000000000579c3 */ /* 0x000eb00000002500 */
[----:B------:R-:W4:Y:S01]  /*0190*/  @P0 LDC.64 R10, c[0x0][0x438] ;  /* 0x00010e00ff0a0b82 */ /* 0x000f220000000a00 */
[----:B--2---:R-:W-:Y:S02]  /*01a0*/  USHF.L.U32 UR4, UR5, 0x2, URZ ;  /* 0x0000000205047899 */ /* 0x004fe400080006ff */
[----:B-1----:R-:W-:-:S04]  /*01b0*/  IMAD R0, R21, UR5, R0 ;  /* 0x0000000515007c24 */ /* 0x002fc8000f8e0200 */
[----:B------:R-:W-:Y:S01]  /*01c0*/  LOP3.LUT R5, R5, UR4, RZ, 0xfc, !PT ;  /* 0x0000000405057c12 */ /* 0x000fe2000f8efcff */
[----:B----4-:R-:W-:-:S03]  /*01d0*/  @P0 IMAD.WIDE.U32 R10, R4, 0x20, R10 ;  /* 0x00000020040a0825 */ /* 0x010fc600078e000a */
[----:B------:R-:W-:Y:S02]  /*01e0*/  ISETP.GE.AND P2, PT, R5, UR10, PT ;  /* 0x0000000a05007c0c */ /* 0x000fe4000bf46270 */
[----:B------:R0:W5:Y:S04]  /*01f0*/  @P0 LDG.E.128 R12, desc[UR8][R10.64] ;  /* 0x000000080a0c0981 */ /* 0x000168000c1e1d00 */
[----:B------:R0:W5:Y:S01]  /*0200*/  @P0 LDG.E.128 R16, desc[UR8][R10.64+0x10] ;  /* 0x000010080a100981 */ /* 0x000162000c1e1d00 */
[----:B---3--:R-:W-:Y:S02]  /*0210*/  @P1 R2UR UR6, R2 ;  /* 0x00000000020612ca */ /* 0x008fe400000e0000 */
[----:B------:R-:W-:-:S04]  /*0220*/  @P1 R2UR UR7, R3 ;  /* 0x00000000030712ca */ /* 0x000fc800000e0000 */
[----:B0-----:R-:W-:Y:S11]  /*0230*/  @P2 EXIT ;  /* 0x000000000000294d */ /* 0x001ff60003800000 */
[----:B------:R-:W0:Y:S08]  /*0240*/  @P1 LDC R3, c[0x0][0x460] ;  /* 0x00011800ff031b82 */ /* 0x000e300000000800 */
[----:B------:R-:W1:Y:S01]  /*0250*/  LDC.64 R10, c[0x0][0x3d0] ;  /* 0x0000f400ff0a7b82 */ /* 0x000e620000000a00 */
        /* <DEDUP_REMOVED lines=8> */
[----:B0----5:R-:W-:Y:S01]  /*02e0*/  @P1 IADD3 R6, P0, PT, R8, R3, RZ ;  /* 0x0000000308061210 */ /* 0x021fe20007f1e0ff */
[----:B------:R-:W-:-:S02]  /*02f0*/  UIADD3 UR22, UPT, UPT, UR7, -0x56f99767, URZ ;  /* 0xa906689907167890 */ /* 0x000fc4000fffe0ff */
[----:B------:R-:W-:Y:S02]  /*0300*/  UIADD3 UR21, UPT, UPT, UR6, 0x1715609d, URZ ;  /* 0x1715609d06157890 */ /* 0x000fe4000fffe0ff */
[----:B------:R-:W-:Y:S01]  /*0310*/  @P1 IMAD.X R29, RZ, RZ, R9, P0 ;  /* 0x000000ffff1d1224 */ /* 0x000fe200000e0609 */
[----:B------:R-:W-:Y:S01]  /*0320*/  MOV R3, R0 ;  /* 0x0000000000037202 */ /* 0x000fe20000000f00 */
[----:B------:R-:W-:Y:S01]  /*0330*/  UIADD3 UR23, UPT, UPT, UR6, -0x4ab325aa, URZ ;  /* 0xb54cda5606177890 */ /* 0x000fe2000fffe0ff */
[----:B-1----:R-:W-:Y:S01]  /*0340*/  IMAD.WIDE.U32 R10, R4, 0x20, R10 ;  /* 0x00000020040a7825 */ /* 0x002fe200078e000a */
[----:B------:R-:W-:Y:S01]  /*0350*/  UIADD3 UR24, UPT, UPT, UR7, 0x646e171e, URZ ;  /* 0x646e171e07187890 */ /* 0x000fe2000fffe0ff */
[--C-:B------:R-:W-:Y:S01]  /*0360*/  SHF.R.U64 R2, R6, 0x2, R29.reuse ;  /* 0x0000000206027819 */ /* 0x100fe2000000121d */
[----:B------:R-:W0:Y:S01]  /*0370*/  LDCU.64 UR4, c[0x0][0x398] ;  /* 0x00007300ff0477ac */ /* 0x000e220008000a00 */
[----:B------:R-:W-:Y:S01]  /*0380*/  IMAD.HI.U32 R7, R3, -0x326172a9, RZ ;  /* 0xcd9e8d5703077827 */ /* 0x000fe200078e00ff */
[----:B------:R-:W-:Y:S01]  /*0390*/  SHF.R.U32.HI R0, RZ, 0x2, R29 ;  /* 0x00000002ff007819 */ /* 0x000fe2000001161d */
[----:B------:R-:W5:Y:S01]  /*03a0*/  LDG.E.128 R20, desc[UR8][R10.64] ;  /* 0x000000080a147981 */ /* 0x000f62000c1e1d00 */
[----:B------:R-:W-:Y:S01]  /*03b0*/  UIADD3 UR26, UPT, UPT, UR7, 0x1fd5c5a3, URZ ;  /* 0x1fd5c5a3071a7890 */ /* 0x000fe2000fffe0ff */
[----:B------:R-:W-:Y:S01]  /*03c0*/  IMAD.HI.U32 R8, R2, -0x2daee0ad, RZ ;  /* 0xd2511f5302087827 */ /* 0x000fe200078e00ff */
[----:B------:R-:W-:Y:S01]  /*03d0*/  LOP3.LUT R7, R0, UR6, R7, 0x96, !PT ;  /* 0x0000000600077c12 */ /* 0x000fe2000f8e9607 */
[----:B------:R1:W5:Y:S01]  /*03e0*/  LDG.E.128 R24, desc[UR8][R10.64+0x10] ;  /* 0x000010080a187981 */ /* 0x000362000c1e1d00 */
[----:B------:R-:W-:Y:S01]  /*03f0*/  UIADD3 UR25, UPT, UPT, UR6, 0x5384540f, URZ ;  /* 0x5384540f06197890 */ /* 0x000fe2000fffe0ff */
[----:B------:R-:W-:Y:S01]  /*0400*/  IMAD R28, R2, -0x2daee0ad, RZ ;  /* 0xd2511f53021c7824 */ /* 0x000fe200078e02ff */
[----:B------:R-:W-:Y:S01]  /*0410*/  LOP3.LUT R8, R8, UR7, RZ, 0x3c, !PT ;  /* 0x0000000708087c12 */ /* 0x000fe2000f8e3cff */
[----:B------:R-:W-:Y:S01]  /*0420*/  UIADD3 UR27, UPT, UPT, UR6, -0xe443238, URZ ;  /* 0xf1bbcdc8061b7890 */ /* 0x000fe2000fffe0ff */
[----:B------:R-:W-:Y:S01]  /*0430*/  BSSY B0, `(.L_x_3251) ;  /* 0x000062b000007945 */ /* 0x000fe20003800000 */
[----:B------:R-:W-:Y:S01]  /*0440*/  UIADD3 UR28, UPT, UPT, UR7, -0x24c28bd8, URZ ;  /* 0xdb3d7428071c7890 */ /* 0x000fe2000fffe0ff */
[----:B------:R-:W-:Y:S01]  /*0450*/  LOP3.LUT R49, R6, 0x3, RZ, 0xc0, !PT ;  /* 0x0000000306317812 */ /* 0x000fe200078ec0ff */
[----:B------:R-:W-:Y:S01]  /*0460*/  IMAD.HI.U32 R9, R8, -0x326172a9, RZ ;  /* 0xcd9e8d5708097827 */ /* 0x000fe200078e00ff */
[----:B------:R-:W-:-:S02]  /*0470*/  UIADD3 UR30, UPT, UPT, UR7, -0x695add53, URZ ;  /* 0x96a522ad071e7890 */ /* 0x000fc4000fffe0ff */
[----:B0-----:R-:W-:Y:S01]  /*0480*/  UISETP.NE.U32.AND UP0, UPT, UR4, URZ, UPT ;  /* 0x000000ff0400728c */ /* 0x001fe2000bf05070 */
[----:B-1----:R-:W-:Y:S01]  /*0490*/  IMAD.HI.U32 R11, R7, -0x2daee0ad, RZ ;  /* 0xd2511f53070b7827 */ /* 0x002fe200078e00ff */
[----:B------:R-:W-:Y:S02]  /*04a0*/  UIADD3 UR29, UPT, UPT, UR6, -0x700cb87f, URZ ;  /* 0x8ff34781061d7890 */ /* 0x000fe4000fffe0ff */
[----:B------:R-:W-:Y:S01]  /*04b0*/  UISETP.NE.AND.EX UP0, UPT, UR5, URZ, UPT, UP0 ;  /* 0x000000ff0500728c */ /* 0x000fe2000bf05300 */
[----:B------:R-:W-:Y:S01]  /*04c0*/  IMAD R10, R3, -0x326172a9, RZ ;  /* 0xcd9e8d57030a7824 */ /* 0x000fe200078e02ff */
[----:B------:R-:W-:Y:S01]  /*04d0*/  LOP3.LUT R11, R28, UR14, R11, 0x96, !PT ;  /* 0x0000000e1c0b7c12 */ /* 0x000fe2000f8e960b */
[----:B------:R-:W-:Y:S01]  /*04e0*/  IMAD R29, R8, -0x326172a9, RZ ;  /* 0xcd9e8d57081d7824 */ /* 0x000fe200078e02ff */
[----:B------:R-:W0:Y:S01]  /*04f0*/  LDCU UR4, c[0x0][0x388] ;  /* 0x00007100ff0477ac */ /* 0x000e220008000800 */
[----:B------:R-:W-:Y:S01]  /*0500*/  IMAD.MOV.U32 R6, RZ, RZ, RZ ;  /* 0x000000ffff067224 */ /* 0x000fe200078e00ff */
[----:B------:R-:W-:Y:S01]  /*0510*/  LOP3.LUT R9, R10, UR13, R9, 0x96, !PT ;  /* 0x0000000d0a097c12 */ /* 0x000fe2000f8e9609 */
[----:B------:R-:W-:Y:S01]  /*0520*/  IMAD.HI.U32 R8, R11, -0x326172a9, RZ ;  /* 0xcd9e8d570b087827 */ /* 0x000fe200078e00ff */
[----:B------:R-:W-:Y:S01]  /*0530*/  PLOP3.LUT P0, PT, PT, PT, UP0, 0x80, 0x8 ;  /* 0x000000000008781c */ /* 0x000fe20003f0f008 */
[----:B------:R-:W1:Y:S02]  /*0540*/  LDCU.U8 UR5, c[0x0][0x410] ;  /* 0x00008200ff0577ac */ /* 0x000e640008000000 */
[----:B------:R-:W-:Y:S01]  /*0550*/  IMAD R10, R7, -0x2daee0ad, RZ ;  /* 0xd2511f53070a7824 */ /* 0x000fe200078e02ff */
[----:B------:R-:W-:Y:S01]  /*0560*/  LOP3.LUT R8, R29, UR15, R8, 0x96, !PT ;  /* 0x0000000f1d087c12 */ /* 0x000fe2000f8e9608 */
[C---:B------:R-:W-:Y:S01]  /*0570*/  IMAD.HI.U32 R7, R9.reuse, -0x2daee0ad, RZ ;  /* 0xd2511f5309077827 */ /* 0x040fe200078e00ff */
[----:B------:R-:W2:Y:S03]  /*0580*/  LDCU UR12, c[0x0][0x448] ;  /* 0x00008900ff0c77ac */ /* 0x000ea60008000800 */
[----:B------:R-:W-:Y:S01]  /*0590*/  IMAD R29, R9, -0x2daee0ad, RZ ;  /* 0xd2511f53091d7824 */ /* 0x000fe200078e02ff */
[----:B------:R-:W-:Y:S01]  /*05a0*/  LOP3.LUT R7, R10, UR16, R7, 0x96, !PT ;  /* 0x000000100a077c12 */ /* 0x000fe2000f8e9607 */
[C---:B------:R-:W-:Y:S01]  /*05b0*/  IMAD.HI.U32 R28, R8.reuse, -0x2daee0ad, RZ ;  /* 0xd2511f53081c7827 */ /* 0x040fe200078e00ff */
[----:B------:R-:W3:Y:S03]  /*05c0*/  LDCU.64 UR32, c[0x0][0x398] ;  /* 0x00007300ff2077ac */ /* 0x000ee60008000a00 */
[----:B------:R-:W-:Y:S01]  /*05d0*/  IMAD R10, R11, -0x326172a9, RZ ;  /* 0xcd9e8d570b0a7824 */ /* 0x000fe200078e02ff */
[----:B------:R-:W-:Y:S01]  /*05e0*/  LOP3.LUT R28, R29, UR18, R28, 0x96, !PT ;  /* 0x000000121d1c7c12 */ /* 0x000fe2000f8e961c */
[C---:B------:R-:W-:Y:S01]  /*05f0*/  IMAD.HI.U32 R9, R7.reuse, -0x326172a9, RZ ;  /* 0xcd9e8d5707097827 */ /* 0x040fe200078e00ff */
[----:B------:R-:W4:Y:S03]  /*0600*/  LDCU.64 UR10, c[0x0][0x3a0] ;  /* 0x00007400ff0a77ac */ /* 0x000f260008000a00 */
        /* <DEDUP_REMOVED lines=38> */
[----:B01234-:R-:W-:-:S07]  /*0870*/  IMAD R48, R11, -0x326172a9, RZ ;  /* 0xcd9e8d570b307824 */ /* 0x01ffce00078e02ff */
.L_x_3350:
[----:B------:R-:W-:Y:S01]  /*0880*/  ISETP.NE.U32.AND P1, PT, RZ, UR10, PT ;  /* 0x0000000aff007c0c */ /* 0x000fe2000bf25070 */
[----:B0-----:R-:W0:Y:S01]  /*0890*/  @P0 LDC.64 R36, c[0x0][0x398] ;  /* 0x0000e600ff240b82 */ /* 0x001e220000000a00 */
        /* <DEDUP_REMOVED lines=26> */
.L_x_3254:
        /* <DEDUP_REMOVED lines=13> */
.L_x_3256:
[----:B------:R-:W-:Y:S05]  /*0b10*/  BSYNC.RECONVERGENT B2 ;  /* 0x0000000000027941 */ /* 0x000fea0003800200 */
.L_x_3255:
        /* <DEDUP_REMOVED lines=42> */
.L_x_3253:
[----:B------:R-:W-:Y:S05]  /*0dc0*/  BSYNC.RECONVERGENT B1 ;  /* 0x0000000000017941 */ /* 0x000fea0003800200 */
.L_x_3252:
        /* <DEDUP_REMOVED lines=30> */
.L_x_3260:
        /* <DEDUP_REMOVED lines=13> */
.L_x_3262:
[----:B------:R-:W-:Y:S05]  /*1080*/  BSYNC.RECONVERGENT B2 ;  /* 0x0000000000027941 */ /* 0x000fea0003800200 */
.L_x_3261:
        /* <DEDUP_REMOVED lines=42> */
.L_x_3259:
[----:B------:R-:W-:Y:S05]  /*1330*/  BSYNC.RECONVERGENT B1 ;  /* 0x0000000000017941 */ /* 0x000fea0003800200 */
.L_x_3258:
        /* <DEDUP_REMOVED lines=16> */
.L_x_3257:
[----:B------:R-:W-:-:S05]  /*1440*/  @P1 HADD2.F32 R52, -RZ, R32.H0_H0 ;  /* 0x20000020ff341230 */ /* 0x000fca0000004100 */
[----:B------:R-:W-:-:S07]  /*1450*/  @P1 FADD.FTZ R47, R47, R52 ;  /* 0x000000342f2f1221 */ /* 0x000fce0000010000 */
.L_x_3263:
        /* <DEDUP_REMOVED lines=13> */
.L_x_3266:
        /* <DEDUP_REMOVED lines=13> */
.L_x_3268:
[----:B------:R-:W-:Y:S05]  /*1600*/  BSYNC.RECONVERGENT B2 ;  /* 0x0000000000027941 */ /* 0x000fea0003800200 */
.L_x_3267:
        /* <DEDUP_REMOVED lines=40> */
[----:B------:R-:W-:Y:S01]  /*1890*/  IMAD.MOV.U32 R51, RZ, RZ, R8 ;  /* 0x000000ffff337224 */ /* 0x000fe200078e0008 */
[----:B------:R-:W-:-:S07]  /*18a0*/  MOV R8, R50 ;  /* 0x0000003200087202 */ /* 0x000fce0000000f00 */
.L_x_3265:
[----:B------:R-:W-:Y:S05]  /*18b0*/  BSYNC.RECONVERGENT B1 ;  /* 0x0000000000017941 */ /* 0x000fea0003800200 */
.L_x_3264:
        /* <DEDUP_REMOVED lines=24> */
.L_x_3272:
        /* <DEDUP_REMOVED lines=13> */
.L_x_3274:
[----:B------:R-:W-:Y:S05]  /*1b10*/  BSYNC.RECONVERGENT B2 ;  /* 0x0000000000027941 */ /* 0x000fea0003800200 */
.L_x_3273:
        /* <DEDUP_REMOVED lines=41> */
.L_x_3271:
[----:B------:R-:W-:Y:S05]  /*1db0*/  BSYNC.RECONVERGENT B1 ;  /* 0x0000000000017941 */ /* 0x000fea0003800200 */
.L_x_3270:
[----:B------:R-:W-:Y:S01]  /*1dc0*/  I2FP.F32.U32 R8, R36 ;  /* 0x0000002400087245 */ /* 0x000fe20000201000 */
[----:B------:R-:W-:-:S04]  /*1dd0*/  HADD2.F32 R36, -RZ, R28.H1_H1 ;  /* 0x3000001cff247230 */ /* 0x000fc80000004100 */
[----:B------:R-:W-:Y:S01]  /*1de0*/  FFMA.FTZ R49, R8, R59, 1.1641532182693481445e-10 ;  /* 0x2f00000008317423 */ /* 0x000fe2000001003b */
[----:B------:R-:W-:-:S04]  /*1df0*/  FMUL.FTZ R36, R36, R61 ;  /* 0x0000003d24247220 */ /* 0x000fc80000410000 */
[----:B------:R-:W-:Y:S01]  /*1e00*/  FSETP.GTU.FTZ.AND P2, PT, R49, R62, PT ;  /* 0x0000003e3100720b */ /* 0x000fe20003f5c000 */
[----:B------:R-:W-:-:S03]  /*1e10*/  @P1 HADD2.F32 R49, -RZ, R32.H1_H1 ;  /* 0x30000020ff311230 */ /* 0x000fc60000004100 */
[----:B------:R-:W-:-:S05]  /*1e20*/  FSEL R51, R36, RZ, !P2 ;  /* 0x000000ff24337208 */ /* 0x000fca0005000000 */
[----:B------:R-:W-:-:S04]  /*1e30*/  @P1 FADD.FTZ R8, R52, R51 ;  /* 0x0000003334081221 */ /* 0x000fc80000010000 */
[----:B------:R-:W-:Y:S01]  /*1e40*/  @P1 FADD.FTZ R52, R8, R49 ;  /* 0x0000003108341221 */ /* 0x000fe20000010000 */
[--C-:B------:R-:W-:Y:S01]  /*1e50*/  @P1 IMAD.MOV.U32 R49, RZ, RZ, R10.reuse ;  /* 0x000000ffff311224 */ /* 0x100fe200078e000a */
[-C--:B------:R-:W-:Y:S01]  /*1e60*/  @P1 MOV R8, R50.reuse ;  /* 0x0000003200081202 */ /* 0x080fe20000000f00 */
[----:B------:R-:W-:Y:S01]  /*1e70*/  @!P1 IMAD.MOV.U32 R49, RZ, RZ, R10 ;  /* 0x000000ffff319224 */ /* 0x000fe200078e000a */
[----:B------:R-:W-:Y:S01]  /*1e80*/  @!P1 MOV R8, R50 ;  /* 0x0000003200089202 */ /* 0x000fe20000000f00 */
[----:B------:R-:W-:Y:S01]  /*1e90*/  @!P1 FADD.FTZ R52, R52, R51 ;  /* 0x0000003334349221 */ /* 0x000fe20000010000 */
[----:B------:R-:W-:Y:S01]  /*1ea0*/  SEL R10, RZ, 0x1, P2 ;  /* 0x00000001ff0a7807 */ /* 0x000fe20001000000 */
[----:B------:R-:W-:Y:S06]  /*1eb0*/  BRA `(.L_x_3275) ;  /* 0x0000000000087947 */ /* 0x000fec0003800000 */
.L_x_3269:
[----:B------:R-:W-:-:S05]  /*1ec0*/  @P1 HADD2.F32 R51, -RZ, R32.H1_H1 ;  /* 0x30000020ff331230 */ /* 0x000fca0000004100 */
[----:B------:R-:W-:-:S07]  /*1ed0*/  @P1 FADD.FTZ R52, R52, R51 ;  /* 0x0000003334341221 */ /* 0x000fce0000010000 */
.L_x_3275:
        /* <DEDUP_REMOVED lines=13> */
.L_x_3278:
        /* <DEDUP_REMOVED lines=13> */
.L_x_3280:
[----:B------:R-:W-:Y:S05]  /*2080*/  BSYNC.RECONVERGENT B2 ;  /* 0x0000000000027941 */ /* 0x000fea0003800200 */
.L_x_3279:
        /* <DEDUP_REMOVED lines=42> */
.L_x_3277:
[----:B------:R-:W-:Y:S05]  /*2330*/  BSYNC.RECONVERGENT B1 ;  /* 0x0000000000017941 */ /* 0x000fea0003800200 */
.L_x_3276:
        /* <DEDUP_REMOVED lines=24> */
.L_x_3284:
        /* <DEDUP_REMOVED lines=13> */
.L_x_3286:
[----:B------:R-:W-:Y:S05]  /*2590*/  BSYNC.RECONVERGENT B2 ;  /* 0x0000000000027941 */ /* 0x000fea0003800200 */
.L_x_3285:
        /* <DEDUP_REMOVED lines=42> */
.L_x_3283:
[----:B------:R-:W-:Y:S05]  /*2840*/  BSYNC.RECONVERGENT B1 ;  /* 0x0000000000017941 */ /* 0x000fea0003800200 */
.L_x_3282:
        /* <DEDUP_REMOVED lines=16> */
.L_x_3281:
[----:B------:R-:W-:-:S05]  /*2950*/  @P1 HADD2.F32 R36, -RZ, R33.H0_H0 ;  /* 0x20000021ff241230 */ /* 0x000fca0000004100 */
[----:B------:R-:W-:-:S07]  /*2960*/  @P1 FADD.FTZ R53, R53, R36 ;  /* 0x0000002435351221 */ /* 0x000fce0000010000 */
.L_x_3287:
        /* <DEDUP_REMOVED lines=13> */
.L_x_3290:
        /* <DEDUP_REMOVED lines=13> */
.L_x_3292:
[----:B------:R-:W-:Y:S05]  /*2b10*/  BSYNC.RECONVERGENT B2 ;  /* 0x0000000000027941 */ /* 0x000fea0003800200 */
.L_x_3291:
        /* <DEDUP_REMOVED lines=41> */
[----:B------:R-:W-:-:S07]  /*2db0*/  LOP3.LUT R45, R56, UR30, R51, 0x96, !PT ;  /* 0x0000001e382d7c12 */ /* 0x000fce000f8e9633 */
.L_x_3289:
[----:B------:R-:W-:Y:S05]  /*2dc0*/  BSYNC.RECONVERGENT B1 ;  /* 0x0000000000017941 */ /* 0x000fea0003800200 */
.L_x_3288:
        /* <DEDUP_REMOVED lines=24> */
.L_x_3296:
        /* <DEDUP_REMOVED lines=13> */
.L_x_3298:
[----:B------:R-:W-:Y:S05]  /*3020*/  BSYNC.RECONVERGENT B2 ;  /* 0x0000000000027941 */ /* 0x000fea0003800200 */
.L_x_3297:
        /* <DEDUP_REMOVED lines=42> */
.L_x_3295:
[----:B------:R-:W-:Y:S05]  /*32d0*/  BSYNC.RECONVERGENT B1 ;  /* 0x0000000000017941 */ /* 0x000fea0003800200 */
.L_x_3294:
        /* <DEDUP_REMOVED lines=16> */
.L_x_3293:
[----:B------:R-:W-:-:S05]  /*33e0*/  @P1 HADD2.F32 R37, -RZ, R33.H1_H1 ;  /* 0x30000021ff251230 */ /* 0x000fca0000004100 */
[----:B------:R-:W-:-:S07]  /*33f0*/  @P1 FADD.FTZ R56, R56, R37 ;  /* 0x0000002538381221 */ /* 0x000fce0000010000 */
.L_x_3299:
        /* <DEDUP_REMOVED lines=13> */
.L_x_3302:
        /* <DEDUP_REMOVED lines=13> */
.L_x_3304:
[----:B------:R-:W-:Y:S05]  /*35a0*/  BSYNC.RECONVERGENT B2 ;  /* 0x0000000000027941 */ /* 0x000fea0003800200 */
.L_x_3303:
        /* <DEDUP_REMOVED lines=42> */
.L_x_3301:
[----:B------:R-:W-:Y:S05]  /*3850*/  BSYNC.RECONVERGENT B1 ;  /* 0x0000000000017941 */ /* 0x000fea0003800200 */
.L_x_3300:
        /* <DEDUP_REMOVED lines=23> */
.L_x_3308:
        /* <DEDUP_REMOVED lines=13> */
.L_x_3310:
[----:B------:R-:W-:Y:S05]  /*3aa0*/  BSYNC.RECONVERGENT B2 ;  /* 0x0000000000027941 */ /* 0x000fea0003800200 */
.L_x_3309:
        /* <DEDUP_REMOVED lines=38> */
[----:B------:R-:W-:-:S03]  /*3d10*/  IMAD.WIDE.U32 R36, R37, -0x2daee0ad, RZ ;  /* 0xd2511f5325247825 */ /* 0x000fc600078e00ff */
[----:B------:R-:W-:Y:S01]  /*3d20*/  MOV R49, R36 ;  /* 0x0000002400317202 */ /* 0x000fe20000000f00 */
[----:B------:R-:W-:Y:S01]  /*3d30*/  HFMA2 R36, -RZ, RZ, 0, 0 ;  /* 0x00000000ff247431 */ /* 0x000fe200000001ff */
[----:B------:R-:W-:-:S07]  /*3d40*/  LOP3.LUT R45, R50, UR30, R37, 0x96, !PT ;  /* 0x0000001e322d7c12 */ /* 0x000fce000f8e9625 */
.L_x_3307:
[----:B------:R-:W-:Y:S05]  /*3d50*/  BSYNC.RECONVERGENT B1 ;  /* 0x0000000000017941 */ /* 0x000fea0003800200 */
.L_x_3306:
[----:B------:R-:W-:Y:S01]  /*3d60*/  I2FP.F32.U32 R8, R41 ;  /* 0x0000002900087245 */ /* 0x000fe20000201000 */
[----:B------:R-:W-:-:S04]  /*3d70*/  HADD2.F32 R50, -RZ, R30.H0_H0 ;  /* 0x2000001eff327230 */ /* 0x000fc80000004100 */
        /* <DEDUP_REMOVED lines=14> */
.L_x_3305:
[----:B------:R-:W-:-:S05]  /*3e60*/  @P1 HADD2.F32 R36, -RZ, R34.H0_H0 ;  /* 0x20000022ff241230 */ /* 0x000fca0000004100 */
[----:B------:R-:W-:-:S07]  /*3e70*/  @P1 FADD.FTZ R55, R55, R36 ;  /* 0x0000002437371221 */ /* 0x000fce0000010000 */
.L_x_3311:
        /* <DEDUP_REMOVED lines=13> */
.L_x_3314:
        /* <DEDUP_REMOVED lines=13> */
.L_x_3316:
[----:B------:R-:W-:Y:S05]  /*4020*/  BSYNC.RECONVERGENT B2 ;  /* 0x0000000000027941 */ /* 0x000fea0003800200 */
.L_x_3315:
        /* <DEDUP_REMOVED lines=39> */
[----:B------:R-:W-:Y:S02]  /*42a0*/  IMAD.MOV.U32 R8, RZ, RZ, R36 ;  /* 0x000000ffff087224 */ /* 0x000fe400078e0024 */
[----:B------:R-:W-:Y:S01]  /*42b0*/  HFMA2 R36, -RZ, RZ, 0, 0 ;  /* 0x00000000ff247431 */ /* 0x000fe200000001ff */
[----:B------:R-:W-:-:S07]  /*42c0*/  LOP3.LUT R45, R50, UR30, R37, 0x96, !PT ;  /* 0x0000001e322d7c12 */ /* 0x000fce000f8e9625 */
.L_x_3313:
[----:B------:R-:W-:Y:S05]  /*42d0*/  BSYNC.RECONVERGENT B1 ;  /* 0x0000000000017941 */ /* 0x000fea0003800200 */
.L_x_3312:
        /* <DEDUP_REMOVED lines=23> */
.L_x_3320:
        /* <DEDUP_REMOVED lines=13> */
.L_x_3322:
[----:B------:R-:W-:Y:S05]  /*4520*/  BSYNC.RECONVERGENT B2 ;  /* 0x0000000000027941 */ /* 0x000fea0003800200 */
.L_x_3321:
        /* <DEDUP_REMOVED lines=41> */
[----:B------:R-:W-:-:S07]  /*47c0*/  IMAD.MOV.U32 R37, RZ, RZ, RZ ;  /* 0x000000ffff257224 */ /* 0x000fce00078e00ff */
.L_x_3319:
[----:B------:R-:W-:Y:S05]  /*47d0*/  BSYNC.RECONVERGENT B1 ;  /* 0x0000000000017941 */ /* 0x000fea0003800200 */
.L_x_3318:
[----:B------:R-:W-:Y:S01]  /*47e0*/  I2FP.F32.U32 R8, R38 ;  /* 0x0000002600087245 */ /* 0x000fe20000201000 */
[----:B------:R-:W-:-:S04]  /*47f0*/  HADD2.F32 R36, -RZ, R30.H1_H1 ;  /* 0x3000001eff247230 */ /* 0x000fc80000004100 */
[----:B------:R-:W-:Y:S01]  /*4800*/  FFMA.FTZ R51, R8, R59, 1.1641532182693481445e-10 ;  /* 0x2f00000008337423 */ /* 0x000fe2000001003b */
[----:B------:R-:W-:-:S04]  /*4810*/  FMUL.FTZ R36, R36, R61 ;  /* 0x0000003d24247220 */ /* 0x000fc80000410000 */
[----:B------:R-:W-:Y:S01]  /*4820*/  FSETP.GTU.FTZ.AND P4, PT, R51, R62, PT ;  /* 0x0000003e3300720b */ /* 0x000fe20003f9c000 */
[----:B------:R-:W-:-:S03]  /*4830*/  @P1 HADD2.F32 R51, -RZ, R34.H1_H1 ;  /* 0x30000022ff331230 */ /* 0x000fc60000004100 */
[----:B------:R-:W-:Y:S02]  /*4840*/  FSEL R65, R36, RZ, !P4 ;  /* 0x000000ff24417208 */ /* 0x000fe40006000000 */
[----:B------:R-:W-:Y:S01]  /*4850*/  @P1 MOV R36, R37 ;  /* 0x0000002500241202 */ /* 0x000fe20000000f00 */
[----:B------:R-:W-:Y:S01]  /*4860*/  @!P1 IMAD.MOV.U32 R36, RZ, RZ, R37 ;  /* 0x000000ffff249224 */ /* 0x000fe200078e0025 */
[----:B------:R-:W-:Y:S01]  /*4870*/  SEL R42, RZ, 0x1, P4 ;  /* 0x00000001ff2a7807 */ /* 0x000fe20002000000 */
[----:B------:R-:W-:-:S04]  /*4880*/  @P1 FADD.FTZ R8, R60, R65 ;  /* 0x000000413c081221 */ /* 0x000fc80000010000 */
[----:B------:R-:W-:Y:S01]  /*4890*/  @P1 FADD.FTZ R60, R8, R51 ;  /* 0x00000033083c1221 */ /* 0x000fe20000010000 */
[----:B------:R-:W-:Y:S01]  /*48a0*/  @P1 MOV R8, R49 ;  /* 0x0000003100081202 */ /* 0x000fe20000000f00 */
[----:B------:R-:W-:Y:S02]  /*48b0*/  @!P1 IMAD.MOV.U32 R8, RZ, RZ, R49 ;  /* 0x000000ffff089224 */ /* 0x000fe400078e0031 */
[----:B------:R-:W-:Y:S01]  /*48c0*/  @!P1 FADD.FTZ R60, R60, R65 ;  /* 0x000000413c3c9221 */ /* 0x000fe20000010000 */
[----:B------:R-:W-:Y:S06]  /*48d0*/  BRA `(.L_x_3323) ;  /* 0x0000000000087947 */ /* 0x000fec0003800000 */
.L_x_3317:
[----:B------:R-:W-:-:S05]  /*48e0*/  @P1 HADD2.F32 R37, -RZ, R34.H1_H1 ;  /* 0x30000022ff251230 */ /* 0x000fca0000004100 */
[----:B------:R-:W-:-:S07]  /*48f0*/  @P1 FADD.FTZ R60, R60, R37 ;  /* 0x000000253c3c1221 */ /* 0x000fce0000010000 */
.L_x_3323:
        /* <DEDUP_REMOVED lines=13> */
.L_x_3326:
        /* <DEDUP_REMOVED lines=13> */
.L_x_3328:
[----:B------:R-:W-:Y:S05]  /*4aa0*/  BSYNC.RECONVERGENT B2 ;  /* 0x0000000000027941 */ /* 0x000fea0003800200 */
.L_x_3327:
        /* <DEDUP_REMOVED lines=40> */
[----:B------:R-:W-:Y:S01]  /*4d30*/  IMAD.MOV.U32 R37, RZ, RZ, RZ ;  /* 0x000000ffff257224 */ /* 0x000fe200078e00ff */
[----:B------:R-:W-:-:S07]  /*4d40*/  MOV R8, R36 ;  /* 0x0000002400087202 */ /* 0x000fce0000000f00 */
.L_x_3325:
[----:B------:R-:W-:Y:S05]  /*4d50*/  BSYNC.RECONVERGENT B1 ;  /* 0x0000000000017941 */ /* 0x000fea0003800200 */
.L_x_3324:
        /* <DEDUP_REMOVED lines=23> */
.L_x_3332:
        /* <DEDUP_REMOVED lines=13> */
.L_x_3334:
[----:B------:R-:W-:Y:S05]  /*4fa0*/  BSYNC.RECONVERGENT B2 ;  /* 0x0000000000027941 */ /* 0x000fea0003800200 */
.L_x_3333:
        /* <DEDUP_REMOVED lines=42> */
.L_x_3331:
[----:B------:R-:W-:Y:S05]  /*5250*/  BSYNC.RECONVERGENT B1 ;  /* 0x0000000000017941 */ /* 0x000fea0003800200 */
.L_x_3330:
[----:B------:R-:W-:-:S05]  /*5260*/  I2FP.F32.U32 R8, R38 ;  /* 0x0000002600087245 */ /* 0x000fca0000201000 */
[----:B------:R-:W-:Y:S01]  /*5270*/  FFMA.FTZ R37, R8, R59, 1.1641532182693481445e-10 ;  /* 0x2f00000008257423 */ /* 0x000fe2000001003b */
[----:B------:R-:W-:-:S04]  /*5280*/  HADD2.F32 R8, -RZ, R31.H0_H0 ;  /* 0x2000001fff087230 */ /* 0x000fc80000004100 */
[----:B------:R-:W-:Y:S01]  /*5290*/  FSETP.GTU.FTZ.AND P5, PT, R37, R62, PT ;  /* 0x0000003e2500720b */ /* 0x000fe20003fbc000 */
[----:B------:R-:W-:Y:S01]  /*52a0*/  FMUL.FTZ R8, R8, R61 ;  /* 0x0000003d08087220 */ /* 0x000fe20000410000 */
[----:B------:R-:W-:Y:S02]  /*52b0*/  @P1 HADD2.F32 R37, -RZ, R35.H0_H0 ;  /* 0x20000023ff251230 */ /* 0x000fe40000004100 */
[----:B------:R-:W-:Y:S02]  /*52c0*/  SEL R43, RZ, 0x1, P5 ;  /* 0x00000001ff2b7807 */ /* 0x000fe40002800000 */
[----:B------:R-:W-:-:S05]  /*52d0*/  FSEL R51, R8, RZ, !P5 ;  /* 0x000000ff08337208 */ /* 0x000fca0006800000 */
        /* <DEDUP_REMOVED lines=8> */
.L_x_3329:
[----:B------:R-:W-:-:S05]  /*5360*/  @P1 HADD2.F32 R49, -RZ, R35.H0_H0 ;  /* 0x20000023ff311230 */ /* 0x000fca0000004100 */
[----:B------:R-:W-:-:S07]  /*5370*/  @P1 FADD.FTZ R58, R58, R49 ;  /* 0x000000313a3a1221 */ /* 0x000fce0000010000 */
.L_x_3335:
        /* <DEDUP_REMOVED lines=13> */
.L_x_3338:
        /* <DEDUP_REMOVED lines=13> */
.L_x_3340:
[----:B------:R-:W-:Y:S05]  /*5520*/  BSYNC.RECONVERGENT B2 ;  /* 0x0000000000027941 */ /* 0x000fea0003800200 */
.L_x_3339:
        /* <DEDUP_REMOVED lines=36> */
[----:B------:R-:W-:-:S04]  /*5770*/  IMAD.WIDE.U32 R36, R36, -0x2daee0ad, RZ ;  /* 0xd2511f5324247825 */ /* 0x000fc800078e00ff */
[----:B------:R-:W-:Y:S01]  /*5780*/  IMAD.MOV.U32 R8, RZ, RZ, R36 ;  /* 0x000000ffff087224 */ /* 0x000fe200078e0024 */
[----:B------:R-:W-:Y:S01]  /*5790*/  LOP3.LUT R45, R48, UR30, R37, 0x96, !PT ;  /* 0x0000001e302d7c12 */ /* 0x000fe2000f8e9625 */
[----:B------:R-:W-:-:S05]  /*57a0*/  IMAD.WIDE.U32 R48, R49, -0x326172a9, RZ ;  /* 0xcd9e8d5731307825 */ /* 0x000fca00078e00ff */
[----:B------:R-:W-:Y:S01]  /*57b0*/  LOP3.LUT R46, R50, UR29, R49, 0x96, !PT ;  /* 0x0000001d322e7c12 */ /* 0x000fe2000f8e9631 */
[----:B------:R-:W-:-:S07]  /*57c0*/  HFMA2 R49, -RZ, RZ, 0, 0 ;  /* 0x00000000ff317431 */ /* 0x000fce00000001ff */
.L_x_3337:
[----:B------:R-:W-:Y:S05]  /*57d0*/  BSYNC.RECONVERGENT B1 ;  /* 0x0000000000017941 */ /* 0x000fea0003800200 */
.L_x_3336:
        /* <DEDUP_REMOVED lines=23> */
.L_x_3344:
        /* <DEDUP_REMOVED lines=15> */
.L_x_3346:
[----:B------:R-:W-:Y:S05]  /*5a40*/  BSYNC.RECONVERGENT B2 ;  /* 0x0000000000027941 */ /* 0x000fea0003800200 */
.L_x_3345:
        /* <DEDUP_REMOVED lines=39> */
[----:B------:R-:W-:Y:S01]  /*5cc0*/  IMAD.MOV.U32 R38, RZ, RZ, R36 ;  /* 0x000000ffff267224 */ /* 0x000fe200078e0024 */
[----:B------:R-:W-:Y:S01]  /*5cd0*/  MOV R37, R8 ;  /* 0x0000000800257202 */ /* 0x000fe20000000f00 */
[----:B------:R-:W-:-:S07]  /*5ce0*/  IMAD.MOV.U32 R36, RZ, RZ, RZ ;  /* 0x000000ffff247224 */ /* 0x000fce00078e00ff */
.L_x_3343:
[----:B------:R-:W-:Y:S05]  /*5cf0*/  BSYNC.RECONVERGENT B1 ;  /* 0x0000000000017941 */ /* 0x000fea0003800200 */
.L_x_3342:
[----:B------:R-:W-:Y:S01]  /*5d00*/  I2FP.F32.U32 R8, R37 ;  /* 0x0000002500087245 */ /* 0x000fe20000201000 */
[----:B------:R-:W-:Y:S02]  /*5d10*/  @P1 HADD2.F32 R37, -RZ, R35.H1_H1 ;  /* 0x30000023ff251230 */ /* 0x000fe40000004100 */
[--C-:B------:R-:W-:Y:S02]  /*5d20*/  @P1 IMAD.MOV.U32 R49, RZ, RZ, R36.reuse ;  /* 0x000000ffff311224 */ /* 0x100fe400078e0024 */
[----:B------:R-:W-:Y:S01]  /*5d30*/  FFMA.FTZ R59, R8, R59, 1.1641532182693481445e-10 ;  /* 0x2f000000083b7423 */ /* 0x000fe2000001003b */
[----:B------:R-:W-:Y:S02]  /*5d40*/  HADD2.F32 R8, -RZ, R31.H1_H1 ;  /* 0x3000001fff087230 */ /* 0x000fe40000004100 */
[----:B------:R-:W-:Y:S02]  /*5d50*/  @!P1 IMAD.MOV.U32 R49, RZ, RZ, R36 ;  /* 0x000000ffff319224 */ /* 0x000fe400078e0024 */
[----:B------:R-:W-:Y:S01]  /*5d60*/  FSETP.GTU.FTZ.AND P6, PT, R59, R62, PT ;  /* 0x0000003e3b00720b */ /* 0x000fe20003fdc000 */
[----:B------:R-:W-:-:S05]  /*5d70*/  FMUL.FTZ R8, R8, R61 ;  /* 0x0000003d08087220 */ /* 0x000fca0000410000 */
[----:B------:R-:W-:-:S05]  /*5d80*/  FSEL R44, R8, RZ, !P6 ;  /* 0x000000ff082c7208 */ /* 0x000fca0007000000 */
[----:B------:R-:W-:-:S04]  /*5d90*/  @P1 FADD.FTZ R8, R51, R44 ;  /* 0x0000002c33081221 */ /* 0x000fc80000010000 */
[----:B------:R-:W-:Y:S01]  /*5da0*/  @P1 FADD.FTZ R51, R8, R37 ;  /* 0x0000002508331221 */ /* 0x000fe20000010000 */
[-C--:B------:R-:W-:Y:S02]  /*5db0*/  @P1 MOV R8, R38.reuse ;  /* 0x0000002600081202 */ /* 0x080fe40000000f00 */
[----:B------:R-:W-:Y:S01]  /*5dc0*/  @!P1 MOV R8, R38 ;  /* 0x0000002600089202 */ /* 0x000fe20000000f00 */
[----:B------:R-:W-:Y:S01]  /*5dd0*/  @!P1 FADD.FTZ R51, R51, R44 ;  /* 0x0000002c33339221 */ /* 0x000fe20000010000 */
[----:B------:R-:W-:Y:S01]  /*5de0*/  SEL R44, RZ, 0x1, P6 ;  /* 0x00000001ff2c7807 */ /* 0x000fe20003000000 */
[----:B------:R-:W-:Y:S06]  /*5df0*/  BRA `(.L_x_3347) ;  /* 0x0000000000087947 */ /* 0x000fec0003800000 */
.L_x_3341:
[----:B------:R-:W-:-:S05]  /*5e00*/  @P1 HADD2.F32 R36, -RZ, R35.H1_H1 ;  /* 0x30000023ff241230 */ /* 0x000fca0000004100 */
[----:B------:R-:W-:-:S07]  /*5e10*/  @P1 FADD.FTZ R51, R51, R36 ;  /* 0x0000002433331221 */ /* 0x000fce0000010000 */
.L_x_3347:
        /* <DEDUP_REMOVED lines=27> */
[----:B0-----:R-:W-:Y:S01]  /*5fd0*/  SHF.L.U32 R36, R43, 0x10, RZ ;  /* 0x000000102b247819 */ /* 0x001fe200000006ff */
[----:B------:R-:W-:-:S03]  /*5fe0*/  IMAD.WIDE.U32 R62, R40, 0x1000000, RZ ;  /* 0x01000000283e7825 */ /* 0x000fc600078e00ff */
[----:B------:R-:W-:Y:S01]  /*5ff0*/  LOP3.LUT R37, R36, 0xff0000, RZ, 0xc0, !PT ;  /* 0x00ff000024257812 */ /* 0x000fe200078ec0ff */
[----:B------:R-:W-:Y:S02]  /*6000*/  IMAD.SHL.U32 R36, R42, 0x100, RZ ;  /* 0x000001002a247824 */ /* 0x000fe400078e00ff */
[----:B------:R-:W-:Y:S01]  /*6010*/  IMAD.WIDE.U32 R38, R11, 0x10000, RZ ;  /* 0x000100000b267825 */ /* 0x000fe200078e00ff */
        /* <DEDUP_REMOVED lines=11> */
.L_x_3348:
        /* <DEDUP_REMOVED lines=48> */
.L_x_3362:
        /* <DEDUP_REMOVED lines=12> */
[----:B------:R-:W-:Y:S01]  /*6490*/  FADD.FTZ R56, -R38, R56 ;  /* 0x0000003826387221 */ /* 0x000fe20000010100 */
[----:B0-----:R-:W-:-:S04]  /*64a0*/  @!P2 IMAD.WIDE R36, R5, 0x4, R36 ;  /* 0x000000040524a825 */ /* 0x001fc800078e0224 */
[C---:B-1----:R-:W-:Y:S01]  /*64b0*/  FMUL.FTZ R51, R57.reuse, R58 ;  /* 0x0000003a39337220 */ /* 0x042fe20000410000 */
[----:B------:R-:W-:Y:S01]  /*64c0*/  FMUL.FTZ R54, R57, R50 ;  /* 0x0000003239367220 */ /* 0x000fe20000410000 */
[----:B------:R0:W-:Y:S01]  /*64d0*/  @!P2 STG.E desc[UR8][R36.64], R39 ;  /* 0x000000272400a986 */ /* 0x0001e2000c101908 */
[----:B------:R-:W-:Y:S01]  /*64e0*/  FADD.FTZ R50, -R38, R47 ;  /* 0x0000002f26327221 */ /* 0x000fe20000010100 */
        /* <DEDUP_REMOVED lines=8> */
[C---:B0-----:R-:W-:Y:S01]  /*6570*/  FADD.FTZ R36, -R38.reuse, R55 ;  /* 0x0000003726247221 */ /* 0x041fe20000010100 */
[----:B------:R-:W-:Y:S01]  /*6580*/  FADD.FTZ R38, -R38, R60 ;  /* 0x0000003c26267221 */ /* 0x000fe20000010100 */
[----:B------:R-:W-:Y:S01]  /*6590*/  F2FP.F16.F32.PACK_AB R39, R54, R51 ;  /* 0x000000333627723e */ /* 0x000fe200000000ff */
        /* <DEDUP_REMOVED lines=8> */
[----:B------:R-:W-:Y:S01]  /*6620*/  FFMA.FTZ R47, R21, R58, R13 ;  /* 0x0000003a152f7223 */ /* 0x000fe2000001000d */
[----:B------:R-:W2:Y:S01]  /*6630*/  LDC.64 R50, c[0x0][0x380] ;  /* 0x0000e000ff327b82 */ /* 0x000ea20000000a00 */
[----:B------:R-:W-:-:S02]  /*6640*/  F2FP.F16.F32.PACK_AB R37, R56, R37 ;  /* 0x000000253825723e */ /* 0x000fc400000000ff */
        /* <DEDUP_REMOVED lines=10> */
.L_x_3251:
[----:B------:R-:W-:Y:S05]  /*66f0*/  EXIT ;  /* 0x000000000000794d */ /* 0x000fea0003800000 */
.L_x_3349:
        /* <DEDUP_REMOVED lines=8> */
.L_x_3352:
[----:B------:R-:W-:Y:S05]  /*6780*/  BSYNC B1 ;  /* 0x0000000000017941 */ /* 0x000fea0003800000 */
.L_x_3351:
        /* <DEDUP_REMOVED lines=9> */
.L_x_3353:
[----:B------:R-:W-:Y:S01]  /*6820*/  HFMA2 R65, -RZ, RZ, 0, 2.384185791015625e-07 ;  /* 0x00000004ff417431 */ /* 0x000fe200000001ff */
[----:B------:R-:W-:-:S05]  /*6830*/  MOV R37, R61 ;  /* 0x0000003d00257202 */ /* 0x000fca0000000f00 */
[----:B------:R-:W-:-:S04]  /*6840*/  FADD.FTZ R50, R38, R37 ;  /* 0x0000002526327221 */ /* 0x000fc80000010000 */
[----:B------:R-:W-:-:S07]  /*6850*/  IMAD.MOV.U32 R64, RZ, RZ, R50 ;  /* 0x000000ffff407224 */ /* 0x000fce00078e0032 */
[----:B------:R-:W-:Y:S05]  /*6860*/  WARPSYNC.COLLECTIVE R63, `(.L_x_3354) ;  /* 0x000000003f087348 */ /* 0x000fea0003c00000 */
[----:B------:R0:W1:Y:S02]  /*6870*/  SHFL.BFLY P1, R61, R64, R65, R66 ;  /* 0x0c000041403d7389 */ /* 0x0000640000020042 */
[----:B01----:R-:W-:Y:S05]  /*6880*/  ENDCOLLECTIVE ;  /* 0x000000000000791b */ /* 0x003fea0003800000 */
.L_x_3354:
[----:B------:R-:W-:Y:S02]  /*6890*/  IMAD.MOV.U32 R65, RZ, RZ, 0x8 ;  /* 0x00000008ff417424 */ /* 0x000fe400078e00ff */
[----:B------:R-:W-:-:S04]  /*68a0*/  IMAD.MOV.U32 R37, RZ, RZ, R61 ;  /* 0x000000ffff257224 */ /* 0x000fc800078e003d */
[----:B------:R-:W-:-:S05]  /*68b0*/  FADD.FTZ R54, R50, R37 ;  /* 0x0000002532367221 */ /* 0x000fca0000010000 */
[----:B------:R-:W-:-:S07]  /*68c0*/  MOV R64, R54 ;  /* 0x0000003600407202 */ /* 0x000fce0000000f00 */
[----:B------:R-:W-:Y:S05]  /*68d0*/  WARPSYNC.COLLECTIVE R63, `(.L_x_3355) ;  /* 0x000000003f087348 */ /* 0x000fea0003c00000 */
[----:B------:R0:W1:Y:S02]  /*68e0*/  SHFL.BFLY P1, R61, R64, R65, R66 ;  /* 0x0c000041403d7389 */ /* 0x0000640000020042 */
[----:B01----:R-:W-:Y:S05]  /*68f0*/  ENDCOLLECTIVE ;  /* 0x000000000000791b */ /* 0x003fea0003800000 */
.L_x_3355:
        /* <DEDUP_REMOVED lines=8> */
.L_x_3356:
[----:B------:R-:W-:Y:S02]  /*6980*/  IMAD.MOV.U32 R65, RZ, RZ, 0x1 ;  /* 0x00000001ff417424 */ /* 0x000fe400078e00ff */
        /* <DEDUP_REMOVED lines=23> */
.L_x_3357:
[----:B------:R-:W-:Y:S01]  /*6b00*/  HFMA2 R65, -RZ, RZ, 0, 1.1920928955078125e-07 ;  /* 0x00000002ff417431 */ /* 0x000fe200000001ff */
[----:B------:R-:W-:-:S05]  /*6b10*/  MOV R57, R61 ;  /* 0x0000003d00397202 */ /* 0x000fca0000000f00 */
[----:B------:R-:W-:-:S04]  /*6b20*/  FADD.FTZ R57, R36, R57 ;  /* 0x0000003924397221 */ /* 0x000fc80000010000 */
[----:B------:R-:W-:-:S07]  /*6b30*/  IMAD.MOV.U32 R64, RZ, RZ, R57 ;  /* 0x000000ffff407224 */ /* 0x000fce00078e0039 */
[----:B------:R-:W-:Y:S05]  /*6b40*/  WARPSYNC.COLLECTIVE R63, `(.L_x_3358) ;  /* 0x000000003f087348 */ /* 0x000fea0003c00000 */
[----:B------:R0:W1:Y:S02]  /*6b50*/  SHFL.BFLY P1, R61, R64, R65, R66 ;  /* 0x0c000041403d7389 */ /* 0x0000640000020042 */
[----:B01----:R-:W-:Y:S05]  /*6b60*/  ENDCOLLECTIVE ;  /* 0x000000000000791b */ /* 0x003fea0003800000 */
.L_x_3358:
[----:B------:R-:W-:Y:S02]  /*6b70*/  IMAD.MOV.U32 R65, RZ, RZ, 0x4 ;  /* 0x00000004ff417424 */ /* 0x000fe400078e00ff */
[----:B------:R-:W-:-:S04]  /*6b80*/  IMAD.MOV.U32 R38, RZ, RZ, R61 ;  /* 0x000000ffff267224 */ /* 0x000fc800078e003d */
[----:B------:R-:W-:-:S05]  /*6b90*/  FADD.FTZ R38, R57, R38 ;  /* 0x0000002639267221 */ /* 0x000fca0000010000 */
[----:B------:R-:W-:-:S07]  /*6ba0*/  MOV R64, R38 ;  /* 0x0000002600407202 */ /* 0x000fce0000000f00 */
[----:B------:R-:W-:Y:S05]  /*6bb0*/  WARPSYNC.COLLECTIVE R63, `(.L_x_3359) ;  /* 0x000000003f087348 */ /* 0x000fea0003c00000 */
[----:B------:R0:W1:Y:S02]  /*6bc0*/  SHFL.BFLY P1, R61, R64, R65, R66 ;  /* 0x0c000041403d7389 */ /* 0x0000640000020042 */
[----:B01----:R-:W-:Y:S05]  /*6bd0*/  ENDCOLLECTIVE ;  /* 0x000000000000791b */ /* 0x003fea0003800000 */
.L_x_3359:
[----:B------:R-:W-:Y:S01]  /*6be0*/  HFMA2 R65, -RZ, RZ, 0, 4.76837158203125e-07 ;  /* 0x00000008ff417431 */ /* 0x000fe200000001ff */
[----:B------:R-:W-:-:S05]  /*6bf0*/  MOV R59, R61 ;  /* 0x0000003d003b7202 */ /* 0x000fca0000000f00 */
[----:B------:R-:W-:-:S04]  /*6c00*/  FADD.FTZ R59, R38, R59 ;  /* 0x0000003b263b7221 */ /* 0x000fc80000010000 */
[----:B------:R-:W-:-:S07]  /*6c10*/  IMAD.MOV.U32 R64, RZ, RZ, R59 ;  /* 0x000000ffff407224 */ /* 0x000fce00078e003b */
[----:B------:R-:W-:Y:S05]  /*6c20*/  WARPSYNC.COLLECTIVE R63, `(.L_x_3360) ;  /* 0x000000003f087348 */ /* 0x000fea0003c00000 */
[----:B------:R0:W1:Y:S02]  /*6c30*/  SHFL.BFLY P1, R61, R64, R65, R66 ;  /* 0x0c000041403d7389 */ /* 0x0000640000020042 */
[----:B01----:R-:W-:Y:S05]  /*6c40*/  ENDCOLLECTIVE ;  /* 0x000000000000791b */ /* 0x003fea0003800000 */
.L_x_3360:
[----:B------:R-:W-:Y:S02]  /*6c50*/  HFMA2 R65, -RZ, RZ, 0, 9.5367431640625e-07 ;  /* 0x00000010ff417431 */ /* 0x000fe400000001ff */
[----:B------:R-:W-:-:S04]  /*6c60*/  IMAD.MOV.U32 R50, RZ, RZ, R61 ;  /* 0x000000ffff327224 */ /* 0x000fc800078e003d */
[----:B------:R-:W-:-:S05]  /*6c70*/  FADD.FTZ R50, R59, R50 ;  /* 0x000000323b327221 */ /* 0x000fca0000010000 */
[----:B------:R-:W-:-:S07]  /*6c80*/  MOV R64, R50 ;  /* 0x0000003200407202 */ /* 0x000fce0000000f00 */
[----:B------:R-:W-:Y:S05]  /*6c90*/  WARPSYNC.COLLECTIVE R63, `(.L_x_3361) ;  /* 0x000000003f087348 */ /* 0x000fea0003c00000 */
[----:B------:R0:W1:Y:S02]  /*6ca0*/  SHFL.BFLY P1, R61, R64, R65, R66 ;  /* 0x0c000041403d7389 */ /* 0x0000640000020042 */
[----:B01----:R-:W-:Y:S05]  /*6cb0*/  ENDCOLLECTIVE ;  /* 0x000000000000791b */ /* 0x003fea0003800000 */
.L_x_3361:
[----:B------:R-:W-:Y:S05]  /*6cc0*/  BRA `(.L_x_3362) ;  /* 0xfffffff400c07947 */ /* 0x000fea000383ffff */
.L_x_3363:
        /* <DEDUP_REMOVED lines=11> */
.L_x_5962:


//--------------------- .text._ZN10layer_norm31ln_parallel_residual_fwd_kernelINS_13Kernel_traitsI6__halfS2_fS2_fjLj256ELj1ELj4ELj1ELj16ENS_18Kernel_traits_baseILj256ES2_S2_fS2_fjLj128EEEEELb0ELb0ELb0EEEvNS_9FwdParamsE --------------------------
	.section	.text._ZN10layer_norm31ln_parallel_residual_fwd_kernelINS_13Kernel_traitsI6__halfS2_fS2_fjLj256ELj1ELj4ELj1ELj16ENS_18Kernel_traits_baseILj256ES2_S2_fS2_fjLj128EEEEELb0ELb0ELb0EEEvNS_9FwdParamsE,"ax",@progbits
	.align	128
        .global         _ZN10layer_norm31ln_parallel_residual_fwd_kernelINS_13Kernel_traitsI6__halfS2_fS2_fjLj256ELj1ELj4ELj1ELj16ENS_18Kernel_traits_baseILj256ES2_S2_fS2_fjLj128EEEEELb0ELb0ELb0EEEvNS_9FwdParamsE
        .type           _ZN10layer_norm31ln_parallel_residual_fwd_kernelINS_13Kernel_traitsI6__halfS2_fS2_fjLj256ELj1ELj4ELj1ELj16ENS_18Kernel_traits_baseILj256ES2_S2_fS2_fjLj128EEEEELb0ELb0ELb0EEEvNS_9FwdParamsE,@function
        .size           _ZN10layer_norm31ln_parallel_residual_fwd_kernelINS_13Kernel_traitsI6__halfS2_fS2_fjLj256ELj1ELj4ELj1ELj16ENS_18Kernel_traits_baseILj256ES2_S2_fS2_fjLj128EEEEELb0ELb0ELb0EEEvNS_9FwdParamsE,(.L_x_5963 - _ZN10layer_norm31ln_parallel_residual_fwd_kernelINS_13Kernel_traitsI6__halfS2_fS2_fjLj256ELj1ELj4ELj1ELj16ENS_18Kernel_traits_baseILj256ES2_S2_fS2_fjLj128EEEEELb0ELb0ELb0EEEvNS_9FwdParamsE)
        .other          _ZN10layer_norm31ln_parallel_residual_fwd_kernelINS_13Kernel_traitsI6__halfS2_fS2_fjLj256ELj1ELj4ELj1ELj16ENS_18Kernel_traits_baseILj256ES2_S2_fS2_fjLj128EEEEELb0ELb0ELb0EEEvNS_9FwdParamsE,@"STO_CUDA_ENTRY STV_DEFAULT"
_ZN10layer_norm31ln_parallel_residual_fwd_kernelINS_13Kernel_traitsI6__halfS2_fS2_fjLj256ELj1ELj4ELj1ELj16ENS_18Kernel_traits_baseILj256ES2_S2_fS2_fjLj128EEEEELb0ELb0ELb0EEEvNS_9FwdParamsE:
.text._ZN10layer_norm31ln_parallel_residual_fwd_kernelINS_13Kernel_traitsI6__halfS2_fS2_fjLj256ELj1ELj4ELj1ELj16ENS_18Kernel_traits_baseILj256ES2_S2_fS2_fjLj128EEEEELb0ELb0ELb0EEEvNS_9FwdParamsE:
        /* <DEDUP_REMOVED lines=38> */
.L_x_3365:
[----:B------:R-:W-:Y:S05]  /*0260*/  BSYNC.RECONVERGENT B0 ;  /* 0x0000000000007941 */ /* 0x000fea0003800200 */
.L_x_3364:
        /* <DEDUP_REMOVED lines=9> */
.L_x_3375:
        /* <DEDUP_REMOVED lines=26> */
[--C-:B-----5:R-:W-:Y:S02]  /*04a0*/  HADD2.F32 R24, -RZ, R28.reuse.H0_H0 ;  /* 0x2000001cff187230 */ /* 0x120fe40000004100 */
[----:B------:R-:W-:Y:S02]  /*04b0*/  HADD2.F32 R25, -RZ, R28.H1_H1 ;  /* 0x3000001cff197230 */ /* 0x000fe40000004100 */
[--C-:B------:R-:W-:Y:S02]  /*04c0*/  HADD2.F32 R26, -RZ, R29.reuse.H0_H0 ;  /* 0x2000001dff1a7230 */ /* 0x100fe40000004100 */
[----:B------:R-:W-:Y:S02]  /*04d0*/  HADD2.F32 R27, -RZ, R29.H1_H1 ;  /* 0x3000001dff1b7230 */ /* 0x000fe40000004100 */
[--C-:B------:R-:W-:Y:S02]  /*04e0*/  HADD2.F32 R28, -RZ, R30.reuse.H0_H0 ;  /* 0x2000001eff1c7230 */ /* 0x100fe40000004100 */
[----:B------:R-:W-:-:S02]  /*04f0*/  HADD2.F32 R29, -RZ, R30.H1_H1 ;  /* 0x3000001eff1d7230 */ /* 0x000fc40000004100 */
[--C-:B------:R-:W-:Y:S02]  /*0500*/  HADD2.F32 R30, -RZ, R31.reuse.H0_H0 ;  /* 0x2000001fff1e7230 */ /* 0x100fe40000004100 */
[----:B------:R-:W-:Y:S01]  /*0510*/  HADD2.F32 R31, -RZ, R31.H1_H1 ;  /* 0x3000001fff1f7230 */ /* 0x000fe20000004100 */
[----:B------:R-:W-:Y:S06]  /*0520*/  BRA `(.L_x_3370) ;  /* 0x0000000400347947 */ /* 0x000fec0003800000 */
.L_x_3369:
[--C-:B-----5:R-:W-:Y:S02]  /*0530*/  HADD2.F32 R3, -RZ, R28.reuse.H0_H0 ;  /* 0x2000001cff037230 */ /* 0x120fe40000004100 */
[----:B------:R-:W-:Y:S02]  /*0540*/  HADD2.F32 R28, -RZ, R28.H1_H1 ;  /* 0x3000001cff1c7230 */ /* 0x000fe40000004100 */
[--C-:B------:R-:W-:Y:S02]  /*0550*/  HADD2.F32 R27, -RZ, R29.reuse.H0_H0 ;  /* 0x2000001dff1b7230 */ /* 0x100fe40000004100 */
[----:B------:R-:W-:Y:S01]  /*0560*/  FADD.FTZ R24, R16, R3 ;  /* 0x0000000310187221 */ /* 0x000fe20000010000 */
[----:B------:R-:W-:Y:S02]  /*0570*/  HADD2.F32 R0, -RZ, R29.H1_H1 ;  /* 0x3000001dff007230 */ /* 0x000fe40000004100 */
[----:B------:R-:W-:Y:S01]  /*0580*/  FADD.FTZ R25, R17, R28 ;  /* 0x0000001c11197221 */ /* 0x000fe20000010000 */
[----:B------:R-:W-:-:S02]  /*0590*/  HADD2.F32 R29, -RZ, R30.H0_H0 ;  /* 0x2000001eff1d7230 */ /* 0x000fc40000004100 */
[----:B------:R-:W-:Y:S01]  /*05a0*/  FADD.FTZ R26, R18, R27 ;  /* 0x0000001b121a7221 */ /* 0x000fe20000010000 */
[----:B------:R-:W-:Y:S02]  /*05b0*/  HADD2.F32 R30, -RZ, R30.H1_H1 ;  /* 0x3000001eff1e7230 */ /* 0x000fe40000004100 */
[----:B------:R-:W-:Y:S01]  /*05c0*/  FADD.FTZ R27, R19, R0 ;  /* 0x00000000131b7221 */ /* 0x000fe20000010000 */
[--C-:B------:R-:W-:Y:S02]  /*05d0*/  HADD2.F32 R33, -RZ, R31.reuse.H0_H0 ;  /* 0x2000001fff217230 */ /* 0x100fe40000004100 */
[----:B------:R-:W-:Y:S01]  /*05e0*/  FADD.FTZ R28, R20, R29 ;  /* 0x0000001d141c7221 */ /* 0x000fe20000010000 */
[----:B------:R-:W-:Y:S02]  /*05f0*/  HADD2.F32 R2, -RZ, R31.H1_H1 ;  /* 0x3000001fff027230 */ /* 0x000fe40000004100 */
[----:B------:R-:W-:Y:S01]  /*0600*/  FADD.FTZ R29, R21, R30 ;  /* 0x0000001e151d7221 */ /* 0x000fe20000010000 */
[----:B------:R-:W-:-:S02]  /*0610*/  FADD.FTZ R30, R22, R33 ;  /* 0x00000021161e7221 */ /* 0x000fc40000010000 */
[----:B------:R-:W-:Y:S01]  /*0620*/  FADD.FTZ R31, R23, R2 ;  /* 0x00000002171f7221 */ /* 0x000fe20000010000 */
[----:B------:R-:W-:Y:S06]  /*0630*/  BRA `(.L_x_3370) ;  /* 0x0000000000f07947 */ /* 0x000fec0003800000 */
.L_x_3368:
[----:B------:R-:W-:-:S04]  /*0640*/  UISETP.NE.U32.AND UP0, UPT, UR10, URZ, UPT ;  /* 0x000000ff0a00728c */ /* 0x000fc8000bf05070 */
[----:B------:R-:W-:-:S09]  /*0650*/  UISETP.NE.AND.EX UP0, UPT, UR11, URZ, UPT, UP0 ;  /* 0x000000ff0b00728c */ /* 0x000fd2000bf05300 */
[----:B------:R-:W-:Y:S05]  /*0660*/  BRA.U UP0, `(.L_x_3371) ;  /* 0x0000000100647547 */ /* 0x000fea000b800000 */
[--C-:B-----5:R-:W-:Y:S02]  /*0670*/  HADD2.F32 R3, -RZ, R28.reuse.H0_H0 ;  /* 0x2000001cff037230 */ /* 0x120fe40000004100 */
[----:B------:R-:W-:Y:S02]  /*0680*/  HADD2.F32 R28, -RZ, R28.H1_H1 ;  /* 0x3000001cff1c7230 */ /* 0x000fe40000004100 */
[----:B------:R-:W-:Y:S02]  /*0690*/  HADD2.F32 R27, -RZ, R29.H0_H0 ;  /* 0x2000001dff1b7230 */ /* 0x000fe40000004100 */
[----:B------:R-:W-:Y:S02]  /*06a0*/  HADD2.F32 R25, -RZ, R44.H1_H1 ;  /* 0x3000002cff197230 */ /* 0x000fe40000004100 */
[----:B------:R-:W-:Y:S02]  /*06b0*/  HADD2.F32 R26, -RZ, R45.H0_H0 ;  /* 0x2000002dff1a7230 */ /* 0x000fe40000004100 */
[----:B------:R-:W-:-:S02]  /*06c0*/  HADD2.F32 R0, -RZ, R29.H1_H1 ;  /* 0x3000001dff007230 */ /* 0x000fc40000004100 */
[----:B------:R-:W-:Y:S01]  /*06d0*/  FADD.FTZ R25, R28, R25 ;  /* 0x000000191c197221 */ /* 0x000fe20000010000 */
[--C-:B------:R-:W-:Y:S02]  /*06e0*/  HADD2.F32 R33, -RZ, R30.reuse.H0_H0 ;  /* 0x2000001eff217230 */ /* 0x100fe40000004100 */
[----:B------:R-:W-:Y:S01]  /*06f0*/  FADD.FTZ R26, R27, R26 ;  /* 0x0000001a1b1a7221 */ /* 0x000fe20000010000 */
[----:B------:R-:W-:Y:S02]  /*0700*/  HADD2.F32 R2, -RZ, R30.H1_H1 ;  /* 0x3000001eff027230 */ /* 0x000fe40000004100 */
[--C-:B------:R-:W-:Y:S02]  /*0710*/  HADD2.F32 R35, -RZ, R31.reuse.H0_H0 ;  /* 0x2000001fff237230 */ /* 0x100fe40000004100 */
[----:B------:R-:W-:Y:S02]  /*0720*/  HADD2.F32 R32, -RZ, R31.H1_H1 ;  /* 0x3000001fff207230 */ /* 0x000fe40000004100 */
[----:B------:R-:W-:-:S02]  /*0730*/  HADD2.F32 R24, -RZ, R44.H0_H0 ;  /* 0x2000002cff187230 */ /* 0x000fc40000004100 */
[----:B------:R-:W-:Y:S02]  /*0740*/  HADD2.F32 R27, -RZ, R45.H1_H1 ;  /* 0x3000002dff1b7230 */ /* 0x000fe40000004100 */
[--C-:B------:R-:W-:Y:S02]  /*0750*/  HADD2.F32 R28, -RZ, R46.reuse.H0_H0 ;  /* 0x2000002eff1c7230 */ /* 0x100fe40000004100 */
[----:B------:R-:W-:Y:S01]  /*0760*/  FADD.FTZ R24, R3, R24 ;  /* 0x0000001803187221 */ /* 0x000fe20000010000 */
[----:B------:R-:W-:Y:S02]  /*0770*/  HADD2.F32 R29, -RZ, R46.H1_H1 ;  /* 0x3000002eff1d7230 */ /* 0x000fe40000004100 */
[----:B------:R-:W-:Y:S01]  /*0780*/  FADD.FTZ R27, R0, R27 ;  /* 0x0000001b001b7221 */ /* 0x000fe20000010000 */
[--C-:B------:R-:W-:Y:S02]  /*0790*/  HADD2.F32 R30, -RZ, R47.reuse.H0_H0 ;  /* 0x2000002fff1e7230 */ /* 0x100fe40000004100 */
[----:B------:R-:W-:Y:S01]  /*07a0*/  FADD.FTZ R28, R33, R28 ;  /* 0x0000001c211c7221 */ /* 0x000fe20000010000 */
[----:B------:R-:W-:-:S02]  /*07b0*/  HADD2.F32 R31, -RZ, R47.H1_H1 ;  /* 0x3000002fff1f7230 */ /* 0x000fc40000004100 */
[----:B------:R-:W-:Y:S01]  /*07c0*/  FADD.FTZ R29, R2, R29 ;  /* 0x0000001d021d7221 */ /* 0x000fe20000010000 */
[----:B------:R-:W-:Y:S02]  /*07d0*/  FADD.FTZ R30, R35, R30 ;  /* 0x0000001e231e7221 */ /* 0x000fe40000010000 */
[----:B------:R-:W-:Y:S01]  /*07e0*/  FADD.FTZ R31, R32, R31 ;  /* 0x0000001f201f7221 */ /* 0x000fe20000010000 */
[----:B------:R-:W-:Y:S06]  /*07f0*/  BRA `(.L_x_3370) ;  /* 0x0000000000807947 */ /* 0x000fec0003800000 */
.L_x_3371:
[----:B-----5:R-:W-:Y:S02]  /*0800*/  HADD2.F32 R0, -RZ, R28.H0_H0 ;  /* 0x2000001cff007230 */ /* 0x020fe40000004100 */
[----:B------:R-:W-:Y:S02]  /*0810*/  HADD2.F32 R3, -RZ, R44.H0_H0 ;  /* 0x2000002cff037230 */ /* 0x000fe40000004100 */
[----:B------:R-:W-:Y:S02]  /*0820*/  HADD2.F32 R28, -RZ, R28.H1_H1 ;  /* 0x3000001cff1c7230 */ /* 0x000fe40000004100 */
[----:B------:R-:W-:Y:S02]  /*0830*/  HADD2.F32 R25, -RZ, R44.H1_H1 ;  /* 0x3000002cff197230 */ /* 0x000fe40000004100 */
[----:B------:R-:W-:Y:S01]  /*0840*/  FADD.FTZ R3, R0, R3 ;  /* 0x0000000300037221 */ /* 0x000fe20000010000 */
[--C-:B------:R-:W-:Y:S02]  /*0850*/  HADD2.F32 R2, -RZ, R29.reuse.H0_H0 ;  /* 0x2000001dff027230 */ /* 0x100fe40000004100 */
[----:B------:R-:W-:-:S02]  /*0860*/  HADD2.F32 R29, -RZ, R29.H1_H1 ;  /* 0x3000001dff1d7230 */ /* 0x000fc40000004100 */
[----:B------:R-:W-:Y:S01]  /*0870*/  FADD.FTZ R28, R28, R25 ;  /* 0x000000191c1c7221 */ /* 0x000fe20000010000 */
[----:B------:R-:W-:Y:S02]  /*0880*/  HADD2.F32 R0, -RZ, R45.H1_H1 ;  /* 0x3000002dff007230 */ /* 0x000fe40000004100 */
[----:B------:R-:W-:Y:S02]  /*0890*/  HADD2.F32 R24, -RZ, R30.H0_H0 ;  /* 0x2000001eff187230 */ /* 0x000fe40000004100 */
[--C-:B------:R-:W-:Y:S02]  /*08a0*/  HADD2.F32 R26, -RZ, R31.reuse.H0_H0 ;  /* 0x2000001fff1a7230 */ /* 0x100fe40000004100 */
[----:B------:R-:W-:Y:S01]  /*08b0*/  FADD.FTZ R0, R29, R0 ;  /* 0x000000001d007221 */ /* 0x000fe20000010000 */
[----:B------:R-:W-:Y:S02]  /*08c0*/  HADD2.F32 R32, -RZ, R31.H1_H1 ;  /* 0x3000001fff207230 */ /* 0x000fe40000004100 */
[----:B------:R-:W-:-:S02]  /*08d0*/  HADD2.F32 R25, -RZ, R46.H0_H0 ;  /* 0x2000002eff197230 */ /* 0x000fc40000004100 */
[----:B------:R-:W-:Y:S02]  /*08e0*/  HADD2.F32 R30, -RZ, R30.H1_H1 ;  /* 0x3000001eff1e7230 */ /* 0x000fe40000004100 */
[----:B------:R-:W-:Y:S02]  /*08f0*/  HADD2.F32 R27, -RZ, R45.H0_H0 ;  /* 0x2000002dff1b7230 */ /* 0x000fe40000004100 */
[----:B------:R-:W-:Y:S01]  /*0900*/  FADD.FTZ R29, R24, R25 ;  /* 0x00000019181d7221 */ /* 0x000fe20000010000 */
[----:B------:R-:W-:Y:S02]  /*0910*/  HADD2.F32 R31, -RZ, R46.H1_H1 ;  /* 0x3000002eff1f7230 */ /* 0x000fe40000004100 */
[----:B------:R-:W-:Y:S01]  /*0920*/  FADD.FTZ R25, R17, R28 ;  /* 0x0000001c11197221 */ /* 0x000fe20000010000 */
[--C-:B------:R-:W-:Y:S02]  /*0930*/  HADD2.F32 R33, -RZ, R47.reuse.H0_H0 ;  /* 0x2000002fff217230 */ /* 0x100fe40000004100 */
[----:B------:R-:W-:Y:S01]  /*0940*/  FADD.FTZ R27, R2, R27 ;  /* 0x0000001b021b7221 */ /* 0x000fe20000010000 */
[----:B------:R-:W-:-:S02]  /*0950*/  HADD2.F32 R35, -RZ, R47.H1_H1 ;  /* 0x3000002fff237230 */ /* 0x000fc40000004100 */
        /* <DEDUP_REMOVED lines=10> */
.L_x_3370:
[----:B------:R-:W0:Y:S02]  /*0a00*/  LDC.64 R2, c[0x0][0x3a8] ;  /* 0x0000ea00ff027b82 */ /* 0x000e240000000a00 */
[----:B0-----:R-:W-:-:S05]  /*0a10*/  IMAD.WIDE.U32 R2, R49, 0x20, R2 ;  /* 0x0000002031027825 */ /* 0x001fca00078e0002 */
[----:B------:R0:W-:Y:S04]  /*0a20*/  STG.E.128 desc[UR6][R2.64], R24 ;  /* 0x0000001802007986 */ /* 0x0001e8000c101d06 */
[----:B------:R0:W-:Y:S02]  /*0a30*/  STG.E.128 desc[UR6][R2.64+0x10], R28 ;  /* 0x0000101c02007986 */ /* 0x0001e4000c101d06 */
.L_x_3367:
[----:B---34-:R-:W-:Y:S05]  /*0a40*/  BSYNC.RECONVERGENT B0 ;  /* 0x0000000000007941 */ /* 0x018fea0003800200 */
.L_x_3366:
        /* <DEDUP_REMOVED lines=54> */
.L_x_3387:
        /* <DEDUP_REMOVED lines=16> */
[--C-:B------:R-:W-:Y:S02]  /*0eb0*/  HADD2.F32 R0, -RZ, R40.reuse.H0_H0 ;  /* 0x20000028ff007230 */ /* 0x100fe40000004100 */
[--C-:B------:R-:W-:Y:S01]  /*0ec0*/  FADD.FTZ R33, R24, -R3.reuse ;  /* 0x8000000318217221 */ /* 0x100fe20000010000 */
[--C-:B------:R-:W-:Y:S01]  /*0ed0*/  FADD.FTZ R35, R25, -R3.reuse ;  /* 0x8000000319237221 */ /* 0x100fe20000010000 */
[----:B------:R-:W-:Y:S02]  /*0ee0*/  HADD2.F32 R38, -RZ, R40.H1_H1 ;  /* 0x30000028ff267230 */ /* 0x000fe40000004100 */
[----:B------:R-:W-:Y:S01]  /*0ef0*/  FADD.FTZ R55, R26, -R3 ;  /* 0x800000031a377221 */ /* 0x000fe20000010000 */
[----:B------:R-:W-:Y:S01]  /*0f00*/  FMUL.FTZ R33, R2, R33 ;  /* 0x0000002102217220 */ /* 0x000fe20000410000 */
[----:B------:R-:W-:-:S02]  /*0f10*/  HADD2.F32 R48, -RZ, R12.H1_H1 ;  /* 0x3000000cff307230 */ /* 0x000fc40000004100 */
[C---:B------:R-:W-:Y:S01]  /*0f20*/  FMUL.FTZ R35, R2.reuse, R35 ;  /* 0x0000002302237220 */ /* 0x040fe20000410000 */
[----:B------:R-:W-:Y:S02]  /*0f30*/  HADD2.F32 R37, -RZ, R4.H1_H1 ;  /* 0x30000004ff257230 */ /* 0x000fe40000004100 */
[----:B------:R-:W-:Y:S01]  /*0f40*/  FFMA.FTZ R32, R33, R32, R0 ;  /* 0x0000002021207223 */ /* 0x000fe20000010000 */
[----:B------:R-:W-:Y:S02]  /*0f50*/  HADD2.F32 R0, -RZ, R8.H1_H1 ;  /* 0x30000008ff007230 */ /* 0x000fe40000004100 */
[----:B------:R-:W-:Y:S01]  /*0f60*/  FMUL.FTZ R55, R2, R55 ;  /* 0x0000003702377220 */ /* 0x000fe20000410000 */
[----:B------:R-:W-:Y:S02]  /*0f70*/  HADD2.F32 R34, -RZ, R12.H0_H0 ;  /* 0x2000000cff227230 */ /* 0x000fe40000004100 */
[----:B------:R-:W-:Y:S01]  /*0f80*/  FADD.FTZ R39, R28, -R3 ;  /* 0x800000031c277221 */ /* 0x000fe20000010000 */
[----:B------:R-:W-:-:S02]  /*0f90*/  HADD2.F32 R36, -RZ, R4.H0_H0 ;  /* 0x20000004ff247230 */ /* 0x000fc40000004100 */
[C---:B------:R-:W-:Y:S01]  /*0fa0*/  FFMA.FTZ R59, R35.reuse, R0, R38 ;  /* 0x00000000233b7223 */ /* 0x040fe20000010026 */
[----:B------:R-:W-:Y:S02]  /*0fb0*/  HADD2.F32 R54, -RZ, R9.H0_H0 ;  /* 0x20000009ff367230 */ /* 0x000fe40000004100 */
[----:B------:R-:W-:Y:S01]  /*0fc0*/  FFMA.FTZ R0, R35, R48, R37 ;  /* 0x0000003023007223 */ /* 0x000fe20000010025 */
[----:B------:R-:W-:Y:S02]  /*0fd0*/  HADD2.F32 R56, -RZ, R41.H0_H0 ;  /* 0x20000029ff387230 */ /* 0x000fe40000004100 */
[----:B------:R-:W-:Y:S01]  /*0fe0*/  FADD.FTZ R35, R27, -R3 ;  /* 0x800000031b237221 */ /* 0x000fe20000010000 */
[----:B------:R-:W-:Y:S01]  /*0ff0*/  FFMA.FTZ R53, R33, R34, R36 ;  /* 0x0000002221357223 */ /* 0x000fe20000010024 */
[----:B------:R-:W-:Y:S02]  /*1000*/  HADD2.F32 R34, -RZ, R13.H0_H0 ;  /* 0x2000000dff227230 */ /* 0x000fe40000004100 */
[----:B------:R-:W-:Y:S01]  /*1010*/  FMUL.FTZ R39, R2, R39 ;  /* 0x0000002702277220 */ /* 0x000fe20000410000 */
[----:B------:R-:W-:-:S02]  /*1020*/  HADD2.F32 R36, -RZ, R5.H0_H0 ;  /* 0x20000005ff247230 */ /* 0x000fc40000004100 */
[C---:B------:R-:W-:Y:S01]  /*1030*/  FFMA.FTZ R33, R55.reuse, R54, R56 ;  /* 0x0000003637217223 */ /* 0x040fe20000010038 */
[----:B------:R-:W-:Y:S02]  /*1040*/  HADD2.F32 R38, -RZ, R9.H1_H1 ;  /* 0x30000009ff267230 */ /* 0x000fe40000004100 */
[----:B------:R-:W-:Y:S01]  /*1050*/  FMUL.FTZ R35, R2, R35 ;  /* 0x0000002302237220 */ /* 0x000fe20000410000 */
[----:B------:R-:W-:Y:S02]  /*1060*/  HADD2.F32 R48, -RZ, R41.H1_H1 ;  /* 0x30000029ff307230 */ /* 0x000fe40000004100 */
[----:B------:R-:W-:Y:S01]  /*1070*/  FFMA.FTZ R55, R55, R34, R36 ;  /* 0x0000002237377223 */ /* 0x000fe20000010024 */
[----:B------:R-:W-:Y:S01]  /*1080*/  HADD2.F32 R54, -RZ, R13.H1_H1 ;  /* 0x3000000dff367230 */ /* 0x000fe20000004100 */
[----:B------:R-:W-:Y:S01]  /*1090*/  F2FP.F16.F32.PACK_AB R32, R59, R32 ;  /* 0x000000203b20723e */ /* 0x000fe200000000ff */
[----:B------:R-:W-:Y:S02]  /*10a0*/  HADD2.F32 R37, -RZ, R5.H1_H1 ;  /* 0x30000005ff257230 */ /* 0x000fe40000004100 */
[----:B------:R-:W-:Y:S01]  /*10b0*/  FFMA.FTZ R36, R35, R38, R48 ;  /* 0x0000002623247223 */ /* 0x000fe20000010030 */
[----:B------:R-:W-:-:S02]  /*10c0*/  HADD2.F32 R34, -RZ, R10.H0_H0 ;  /* 0x2000000aff227230 */ /* 0x000fc40000004100 */
[----:B------:R-:W-:Y:S02]  /*10d0*/  HADD2.F32 R38, -RZ, R42.H0_H0 ;  /* 0x2000002aff267230 */ /* 0x000fe40000004100 */
[----:B------:R-:W-:Y:S01]  /*10e0*/  FFMA.FTZ R54, R35, R54, R37 ;  /* 0x0000003623367223 */ /* 0x000fe20000010025 */
[----:B------:R-:W-:Y:S02]  /*10f0*/  HADD2.F32 R48, -RZ, R14.H0_H0 ;  /* 0x2000000eff307230 */ /* 0x000fe40000004100 */
[----:B------:R-:W-:Y:S01]  /*1100*/  FADD.FTZ R37, R29, -R3 ;  /* 0x800000031d257221 */ /* 0x000fe20000010000 */
[----:B------:R-:W-:Y:S02]  /*1110*/  HADD2.F32 R35, -RZ, R6.H0_H0 ;  /* 0x20000006ff237230 */ /* 0x000fe40000004100 */
[----:B------:R-:W-:Y:S01]  /*1120*/  FFMA.FTZ R34, R39, R34, R38 ;  /* 0x0000002227227223 */ /* 0x000fe20000010026 */
[----:B------:R-:W-:Y:S02]  /*1130*/  HADD2.F32 R56, -RZ, R42.H1_H1 ;  /* 0x3000002aff387230 */ /* 0x000fe40000004100 */
[----:B------:R-:W-:Y:S01]  /*1140*/  FMUL.FTZ R57, R2, R37 ;  /* 0x0000002502397220 */ /* 0x000fe20000410000 */
[----:B------:R-:W-:-:S02]  /*1150*/  HADD2.F32 R58, -RZ, R14.H1_H1 ;  /* 0x3000000eff3a7230 */ /* 0x000fc40000004100 */
[----:B------:R-:W-:Y:S01]  /*1160*/  FFMA.FTZ R38, R39, R48, R35 ;  /* 0x0000003027267223 */ /* 0x000fe20000010023 */
[----:B------:R-:W-:Y:S01]  /*1170*/  HADD2.F32 R48, -RZ, R10.H1_H1 ;  /* 0x3000000aff307230 */ /* 0x000fe20000004100 */
[----:B------:R-:W-:Y:S01]  /*1180*/  F2FP.F16.F32.PACK_AB R33, R36, R33 ;  /* 0x000000212421723e */ /* 0x000fe200000000ff */
[----:B------:R-:W-:Y:S02]  /*1190*/  HADD2.F32 R35, -RZ, R6.H1_H1 ;  /* 0x30000006ff237230 */ /* 0x000fe40000004100 */
[----:B------:R-:W-:Y:S02]  /*11a0*/  HADD2.F32 R61, -RZ, R7.H0_H0 ;  /* 0x20000007ff3d7230 */ /* 0x000fe40000004100 */
[C---:B------:R-:W-:Y:S01]  /*11b0*/  FFMA.FTZ R37, R57.reuse, R48, R56 ;  /* 0x0000003039257223 */ /* 0x040fe20000010038 */
[----:B------:R-:W-:Y:S02]  /*11c0*/  HADD2.F32 R48, -RZ, R11.H0_H0 ;  /* 0x2000000bff307230 */ /* 0x000fe40000004100 */
[----:B------:R-:W-:Y:S01]  /*11d0*/  FFMA.FTZ R57, R57, R58, R35 ;  /* 0x0000003a39397223 */ /* 0x000fe20000010023 */
[----:B------:R-:W-:Y:S01]  /*11e0*/  FADD.FTZ R35, R30, -R3 ;  /* 0x800000031e237221 */ /* 0x000fe20000010000 */
[----:B------:R-:W-:-:S02]  /*11f0*/  HADD2.F32 R56, -RZ, R43.H0_H0 ;  /* 0x2000002bff387230 */ /* 0x000fc40000004100 */
[----:B------:R-:W-:Y:S01]  /*1200*/  FADD.FTZ R3, R31, -R3 ;  /* 0x800000031f037221 */ /* 0x000fe20000010000 */
[----:B------:R-:W-:Y:S01]  /*1210*/  F2FP.F16.F32.PACK_AB R34, R37, R34 ;  /* 0x000000222522723e */ /* 0x000fe200000000ff */
[C---:B------:R-:W-:Y:S01]  /*1220*/  FMUL.FTZ R39, R2.reuse, R35 ;  /* 0x0000002302277220 */ /* 0x040fe20000410000 */
[----:B------:R-:W0:Y:S01]  /*1230*/  LDC.64 R36, c[0x0][0x430] ;  /* 0x00010c00ff247b82 */ /* 0x000e220000000a00 */
[----:B------:R-:W-:Y:S01]  /*1240*/  FMUL.FTZ R3, R2, R3 ;  /* 0x0000000302037220 */ /* 0x000fe20000410000 */
[----:B------:R-:W-:Y:S02]  /*1250*/  HADD2.F32 R2, -RZ, R43.H1_H1 ;  /* 0x3000002bff027230 */ /* 0x000fe40000004100 */
[----:B------:R-:W-:Y:S01]  /*1260*/  FFMA.FTZ R35, R39, R48, R56 ;  /* 0x0000003027237223 */ /* 0x000fe20000010038 */
[----:B------:R-:W-:Y:S01]  /*1270*/  HADD2.F32 R48, -RZ, R15.H0_H0 ;  /* 0x2000000fff307230 */ /* 0x000fe20000004100 */
[----:B------:R-:W-:Y:S01]  /*1280*/  F2FP.F16.F32.PACK_AB R38, R57, R38 ;  /* 0x000000263926723e */ /* 0x000fe200000000ff */
[----:B------:R-:W-:-:S03]  /*1290*/  HADD2.F32 R56, -RZ, R11.H1_H1 ;  /* 0x3000000bff387230 */ /* 0x000fc60000004100 */
[----:B------:R-:W-:Y:S01]  /*12a0*/  FFMA.FTZ R39, R39, R48, R61 ;  /* 0x0000003027277223 */ /* 0x000fe2000001003d */
[----:B------:R-:W-:Y:S02]  /*12b0*/  HADD2.F32 R48, -RZ, R15.H1_H1 ;  /* 0x3000000fff307230 */ /* 0x000fe40000004100 */
[----:B------:R-:W-:Y:S01]  /*12c0*/  FFMA.FTZ R56, R3, R56, R2 ;  /* 0x0000003803387223 */ /* 0x000fe20000010002 */
[----:B------:R-:W-:-:S04]  /*12d0*/  HADD2.F32 R61, -RZ, R7.H1_H1 ;  /* 0x30000007ff3d7230 */ /* 0x000fc80000004100 */
[----:B------:R-:W-:Y:S01]  /*12e0*/  F2FP.F16.F32.PACK_AB R35, R56, R35 ;  /* 0x000000233823723e */ /* 0x000fe200000000ff */
[----:B------:R-:W-:Y:S02]  /*12f0*/  FFMA.FTZ R48, R3, R48, R61 ;  /* 0x0000003003307223 */ /* 0x000fe4000001003d */
[----:B------:R-:W1:Y:S03]  /*1300*/  LDC.64 R2, c[0x0][0x428] ;  /* 0x00010a00ff027b82 */ /* 0x000e660000000a00 */
[----:B------:R-:W-:Y:S01]  /*1310*/  F2FP.F16.F32.PACK_AB R39, R48, R39 ;  /* 0x000000273027723e */ /* 0x000fe200000000ff */
[----:B-1----:R-:W-:-:S04]  /*1320*/  IMAD.WIDE.U32 R2, R49, 0x10, R2 ;  /* 0x0000001031027825 */ /* 0x002fc800078e0002 */
[----:B0-----:R-:W-:Y:S01]  /*1330*/  IMAD.WIDE.U32 R48, R49, 0x10, R36 ;  /* 0x0000001031307825 */ /* 0x001fe200078e0024 */
[----:B------:R-:W-:Y:S01]  /*1340*/  F2FP.F16.F32.PACK_AB R37, R54, R55 ;  /* 0x000000373625723e */ /* 0x000fe200000000ff */
[----:B------:R1:W-:Y:S01]  /*1350*/  STG.E.128 desc[UR6][R2.64], R32 ;  /* 0x0000002002007986 */ /* 0x0003e2000c101d06 */
[----:B------:R-:W-:-:S05]  /*1360*/  F2FP.F16.F32.PACK_AB R36, R0, R53 ;  /* 0x000000350024723e */ /* 0x000fca00000000ff */
[----:B------:R1:W-:Y:S02]  /*1370*/  STG.E.128 desc[UR6][R48.64], R36 ;  /* 0x0000002430007986 */ /* 0x0003e4000c101d06 */
.L_x_3374:
[----:B------:R-:W-:Y:S05]  /*1380*/  BSYNC.RECONVERGENT B0 ;  /* 0x0000000000007941 */ /* 0x000fea0003800200 */
.L_x_3373:
[----:B01----:R-:W0:Y:S02]  /*1390*/  LDC.64 R2, c[0x0][0x380] ;  /* 0x0000e000ff027b82 */ /* 0x003e240000000a00 */
[----:B0-----:R-:W-:-:S04]  /*13a0*/  LEA R50, R2, R50, 0x2 ;  /* 0x0000003202327211 */ /* 0x001fc800078e10ff */
[----:B------:R-:W-:-:S13]  /*13b0*/  ISETP.GE.AND P0, PT, R50, R3, PT ;  /* 0x000000033200720c */ /* 0x000fda0003f06270 */
[----:B------:R-:W-:Y:S05]  /*13c0*/  @!P0 BRA `(.L_x_3375) ;  /* 0xffffffec00cc8947 */ /* 0x000fea000383ffff */
[----:B------:R-:W-:Y:S05]  /*13d0*/  EXIT ;  /* 0x000000000000794d */ /* 0x000fea0003800000 */
.L_x_3372:
        /* <DEDUP_REMOVED lines=8> */
.L_x_3377:
[----:B------:R-:W-:Y:S05]  /*1460*/  BSYNC B0 ;  /* 0x0000000000007941 */ /* 0x000fea0003800000 */
.L_x_3376:
        /* <DEDUP_REMOVED lines=9> */
.L_x_3378:
[----:B------:R-:W-:Y:S01]  /*1500*/  HFMA2 R48, -RZ, RZ, 0, 2.384185791015625e-07 ;  /* 0x00000004ff307431 */ /* 0x000fe200000001ff */
[----:B------:R-:W-:-:S05]  /*1510*/  MOV R3, R36 ;  /* 0x0000002400037202 */ /* 0x000fca0000000f00 */
[----:B------:R-:W-:-:S05]  /*1520*/  FADD.FTZ R33, R32, R3 ;  /* 0x0000000320217221 */ /* 0x000fca0000010000 */
[----:B------:R-:W-:-:S07]  /*1530*/  MOV R39, R33 ;  /* 0x0000002100277202 */ /* 0x000fce0000000f00 */
[----:B------:R-:W-:Y:S05]  /*1540*/  WARPSYNC.COLLECTIVE R38, `(.L_x_3379) ;  /* 0x0000000026087348 */ /* 0x000fea0003c00000 */
[----:B------:R0:W1:Y:S02]  /*1550*/  SHFL.BFLY P4, R36, R39, R48, R53 ;  /* 0x0c00003027247389 */ /* 0x0000640000080035 */
[----:B01----:R-:W-:Y:S05]  /*1560*/  ENDCOLLECTIVE ;  /* 0x000000000000791b */ /* 0x003fea0003800000 */
.L_x_3379:
        /* <DEDUP_REMOVED lines=8> */
.L_x_3380:
[----:B------:R-:W-:Y:S01]  /*15f0*/  HFMA2 R48, -RZ, RZ, 0, 9.5367431640625e-07 ;  /* 0x00000010ff307431 */ /* 0x000fe200000001ff */
[----:B------:R-:W-:-:S05]  /*1600*/  MOV R3, R36 ;  /* 0x0000002400037202 */ /* 0x000fca0000000f00 */
[----:B------:R-:W-:-:S05]  /*1610*/  FADD.FTZ R35, R34, R3 ;  /* 0x0000000322237221 */ /* 0x000fca0000010000 */
[----:B------:R-:W-:-:S07]  /*1620*/  MOV R39, R35 ;  /* 0x0000002300277202 */ /* 0x000fce0000000f00 */
[----:B------:R-:W-:Y:S05]  /*1630*/  WARPSYNC.COLLECTIVE R38, `(.L_x_3381) ;  /* 0x0000000026087348 */ /* 0x000fea0003c00000 */
[----:B------:R0:W1:Y:S02]  /*1640*/  SHFL.BFLY P4, R36, R39, R48, R53 ;  /* 0x0c00003027247389 */ /* 0x0000640000080035 */
[----:B01----:R-:W-:Y:S05]  /*1650*/  ENDCOLLECTIVE ;  /* 0x000000000000791b */ /* 0x003fea0003800000 */
.L_x_3381:
[----:B------:R-:W-:Y:S02]  /*1660*/  HFMA2 R48, -RZ, RZ, 0, 5.9604644775390625e-08 ;  /* 0x00000001ff307431 */ /* 0x000fe400000001ff */
        /* <DEDUP_REMOVED lines=24> */
.L_x_3382:
[----:B------:R-:W-:Y:S01]  /*17f0*/  HFMA2 R48, -RZ, RZ, 0, 1.1920928955078125e-07 ;  /* 0x00000002ff307431 */ /* 0x000fe200000001ff */
[----:B------:R-:W-:-:S05]  /*1800*/  MOV R33, R36 ;  /* 0x0000002400217202 */ /* 0x000fca0000000f00 */
[----:B------:R-:W-:-:S05]  /*1810*/  FADD.FTZ R33, R0, R33 ;  /* 0x0000002100217221 */ /* 0x000fca0000010000 */
[----:B------:R-:W-:-:S07]  /*1820*/  MOV R39, R33 ;  /* 0x0000002100277202 */ /* 0x000fce0000000f00 */
[----:B------:R-:W-:Y:S05]  /*1830*/  WARPSYNC.COLLECTIVE R38, `(.L_x_3383) ;  /* 0x0000000026087348 */ /* 0x000fea0003c00000 */
[----:B------:R0:W1:Y:S02]  /*1840*/  SHFL.BFLY P4, R36, R39, R48, R53 ;  /* 0x0c00003027247389 */ /* 0x0000640000080035 */
[----:B01----:R-:W-:Y:S05]  /*1850*/  ENDCOLLECTIVE ;  /* 0x000000000000791b */ /* 0x003fea0003800000 */
.L_x_3383:
[----:B------:R-:W-:Y:S01]  /*1860*/  HFMA2 R48, -RZ, RZ, 0, 2.384185791015625e-07 ;  /* 0x00000004ff307431 */ /* 0x000fe200000001ff */
[----:B------:R-:W-:-:S05]  /*1870*/  MOV R32, R36 ;  /* 0x0000002400207202 */ /* 0x000fca0000000f00 */
[----:B------:R-:W-:-:S05]  /*1880*/  FADD.FTZ R32, R33, R32 ;  /* 0x0000002021207221 */ /* 0x000fca0000010000 */
[----:B------:R-:W-:-:S07]  /*1890*/  MOV R39, R32 ;  /* 0x0000002000277202 */ /* 0x000fce0000000f00 */
[----:B------:R-:W-:Y:S05]  /*18a0*/  WARPSYNC.COLLECTIVE R38, `(.L_x_3384) ;  /* 0x0000000026087348 */ /* 0x000fea0003c00000 */
[----:B------:R0:W1:Y:S02]  /*18b0*/  SHFL.BFLY P4, R36, R39, R48, R53 ;  /* 0x0c00003027247389 */ /* 0x0000640000080035 */
[----:B01----:R-:W-:Y:S05]  /*18c0*/  ENDCOLLECTIVE ;  /* 0x000000000000791b */ /* 0x003fea0003800000 */
.L_x_3384:
[----:B------:R-:W-:Y:S01]  /*18d0*/  HFMA2 R48, -RZ, RZ, 0, 4.76837158203125e-07 ;  /* 0x00000008ff307431 */ /* 0x000fe200000001ff */
[----:B------:R-:W-:-:S05]  /*18e0*/  MOV R35, R36 ;  /* 0x0000002400237202 */ /* 0x000fca0000000f00 */
[----:B------:R-:W-:-:S05]  /*18f0*/  FADD.FTZ R35, R32, R35 ;  /* 0x0000002320237221 */ /* 0x000fca0000010000 */
[----:B------:R-:W-:-:S07]  /*1900*/  MOV R39, R35 ;  /* 0x0000002300277202 */ /* 0x000fce0000000f00 */
[----:B------:R-:W-:Y:S05]  /*1910*/  WARPSYNC.COLLECTIVE R38, `(.L_x_3385) ;  /* 0x0000000026087348 */ /* 0x000fea0003c00000 */
[----:B------:R0:W1:Y:S02]  /*1920*/  SHFL.BFLY P4, R36, R39, R48, R53 ;  /* 0x0c00003027247389 */ /* 0x0000640000080035 */
[----:B01----:R-:W-:Y:S05]  /*1930*/  ENDCOLLECTIVE ;  /* 0x000000000000791b */ /* 0x003fea0003800000 */
.L_x_3385:
[----:B------:R-:W-:Y:S01]  /*1940*/  HFMA2 R48, -RZ, RZ, 0, 9.5367431640625e-07 ;  /* 0x00000010ff307431 */ /* 0x000fe200000001ff */
[----:B------:R-:W-:-:S05]  /*1950*/  MOV R34, R36 ;  /* 0x0000002400227202 */ /* 0x000fca0000000f00 */
[----:B------:R-:W-:-:S05]  /*1960*/  FADD.FTZ R34, R35, R34 ;  /* 0x0000002223227221 */ /* 0x000fca0000010000 */
[----:B------:R-:W-:-:S07]  /*1970*/  MOV R39, R34 ;  /* 0x0000002200277202 */ /* 0x000fce0000000f00 */
[----:B------:R-:W-:Y:S05]  /*1980*/  WARPSYNC.COLLECTIVE R38, `(.L_x_3386) ;  /* 0x0000000026087348 */ /* 0x000fea0003c00000 */
[----:B------:R0:W1:Y:S02]  /*1990*/  SHFL.BFLY P4, R36, R39, R48, R53 ;  /* 0x0c00003027247389 */ /* 0x0000640000080035 */
[----:B01----:R-:W-:Y:S05]  /*19a0*/  ENDCOLLECTIVE ;  /* 0x000000000000791b */ /* 0x003fea0003800000 */
.L_x_3386:
[----:B------:R-:W-:Y:S01]  /*19b0*/  MOV R37, R36 ;  /* 0x0000002400257202 */ /* 0x000fe20000000f00 */
[----:B------:R-:W-:Y:S06]  /*19c0*/  BRA `(.L_x_3387) ;  /* 0xfffffff000f87947 */ /* 0x000fec000383ffff */
.L_x_3388:
        /* <DEDUP_REMOVED lines=11> */
.L_x_5963:


//--------------------- .text._ZN10layer_norm31ln_parallel_residual_fwd_kernelINS_13Kernel_traitsI6__halfS2_fS2_fjLj256ELj1ELj4ELj1ELj16ENS_18Kernel_traits_baseILj256ES2_S2_fS2_fjLj128EEEEELb0ELb0ELb1EEEvNS_9FwdParamsE --------------------------
	.section	.text._ZN10layer_norm31ln_parallel_residual_fwd_kernelINS_13Kernel_traitsI6__halfS2_fS2_fjLj256ELj1ELj4ELj1ELj16ENS_18Kernel_traits_baseILj256ES2_S2_fS2_fjLj128EEEEELb0ELb0ELb1EEEvNS_9FwdParamsE,"ax",@progbits
	.align	128
        .global         _ZN10layer_norm31ln_parallel_residual_fwd_kernelINS_13Kernel_traitsI6__halfS2_fS2_fjLj256ELj1ELj4ELj1ELj16ENS_18Kernel_traits_baseILj256ES2_S2_fS2_fjLj128EEEEELb0ELb0ELb1EEEvNS_9FwdParamsE
        .type           _ZN10layer_norm31ln_parallel_residual_fwd_kernelINS_13Kernel_traitsI6__halfS2_fS2_fjLj256ELj1ELj4ELj1ELj16ENS_18Kernel_traits_baseILj256ES2_S2_fS2_fjLj128EEEEELb0ELb0ELb1EEEvNS_9FwdParamsE,@function
        .size           _ZN10layer_norm31ln_parallel_residual_fwd_kernelINS_13Kernel_traitsI6__halfS2_fS2_fjLj256ELj1ELj4ELj1ELj16ENS_18Kernel_traits_baseILj256ES2_S2_fS2_fjLj128EEEEELb0ELb0ELb1EEEvNS_9FwdParamsE,(.L_x_5964 - _ZN10layer_norm31ln_parallel_residual_fwd_kernelINS_13Kernel_traitsI6__halfS2_fS2_fjLj256ELj1ELj4ELj1ELj16ENS_18Kernel_traits_baseILj256ES2_S2_fS2_fjLj128EEEEELb0ELb0ELb1EEEvNS_9FwdParamsE)
        .other          _ZN10layer_norm31ln_parallel_residual_fwd_kernelINS_13Kernel_traitsI6__halfS2_fS2_fjLj256ELj1ELj4ELj1ELj16ENS_18Kernel_traits_baseILj256ES2_S2_fS2_fjLj128EEEEELb0ELb0ELb1EEEvNS_9FwdParamsE,@"STO_CUDA_ENTRY STV_DEFAULT"
_ZN10layer_norm31ln_parallel_residual_fwd_kernelINS_13Kernel_traitsI6__halfS2_fS2_fjLj256ELj1ELj4ELj1ELj16ENS_18Kernel_traits_baseILj256ES2_S2_fS2_fjLj128EEEEELb0ELb0ELb1EEEvNS_9FwdParamsE:
.text._ZN10layer_norm31ln_parallel_residual_fwd_kernelINS_13Kernel_traitsI6__halfS2_fS2_fjLj256ELj1ELj4ELj1ELj16ENS_18Kernel_traits_baseILj256ES2_S2_fS2_fjLj128EEEEELb0ELb0ELb1EEEvNS_9FwdParamsE:
        /* <DEDUP_REMOVED lines=35> */
[----:B------:R-:W4:Y:S01]  /*0230*/  LDCU.U8 UR4, c[0x0][0x410] ;  /* 0x00008200ff0477ac */ /* 0x000f220008000000 */
[--C-:B-----5:R-:W-:Y:S02]  /*0240*/  HADD2.F32 R60, -RZ, R4.reuse.H0_H0 ;  /* 0x20000004ff3c7230 */ /* 0x120fe40000004100 */
[----:B------:R-:W-:Y:S01]  /*0250*/  HADD2.F32 R53, -RZ, R4.H1_H1 ;  /* 0x30000004ff357230 */ /* 0x000fe20000004100 */
[----:B------:R-:W1:Y:S01]  /*0260*/  LDCU UR5, c[0x0][0x388] ;  /* 0x00007100ff0577ac */ /* 0x000e620008000800 */
[--C-:B------:R-:W-:Y:S02]  /*0270*/  HADD2.F32 R52, -RZ, R5.reuse.H0_H0 ;  /* 0x20000005ff347230 */ /* 0x100fe40000004100 */
[----:B------:R-:W-:Y:S01]  /*0280*/  HADD2.F32 R51, -RZ, R5.H1_H1 ;  /* 0x30000005ff337230 */ /* 0x000fe20000004100 */
[----:B------:R-:W1:Y:S01]  /*0290*/  LDCU UR12, c[0x0][0x448] ;  /* 0x00008900ff0c77ac */ /* 0x000e620008000800 */
[----:B------:R-:W-:-:S02]  /*02a0*/  HADD2.F32 R49, -RZ, R6.H0_H0 ;  /* 0x20000006ff317230 */ /* 0x000fc40000004100 */
[----:B0-----:R-:W-:Y:S01]  /*02b0*/  HADD2.F32 R3, -RZ, R6.H1_H1 ;  /* 0x30000006ff037230 */ /* 0x001fe20000004100 */
[----:B------:R-:W0:Y:S01]  /*02c0*/  LDCU.64 UR14, c[0x0][0x398] ;  /* 0x00007300ff0e77ac */ /* 0x000e220008000a00 */
[--C-:B------:R-:W-:Y:S02]  /*02d0*/  HADD2.F32 R61, -RZ, R20.reuse.H0_H0 ;  /* 0x20000014ff3d7230 */ /* 0x100fe40000004100 */
[----:B------:R-:W-:Y:S01]  /*02e0*/  HADD2.F32 R57, -RZ, R20.H1_H1 ;  /* 0x30000014ff397230 */ /* 0x000fe20000004100 */
[----:B------:R-:W0:Y:S01]  /*02f0*/  LDCU.64 UR10, c[0x0][0x3a0] ;  /* 0x00007400ff0a77ac */ /* 0x000e220008000a00 */
[----:B-1----:R-:W-:-:S06]  /*0300*/  IMAD.WIDE.U32 R12, R10, 0x10, R12 ;  /* 0x000000100a0c7825 */ /* 0x002fcc00078e000c */
[----:B------:R-:W2:Y:S01]  /*0310*/  LDG.E.128 R12, desc[UR6][R12.64] ;  /* 0x000000060c0c7981 */ /* 0x000ea2000c1e1d00 */
[----:B---3--:R-:W-:Y:S01]  /*0320*/  ISETP.NE.U32.AND P0, PT, RZ, UR8, PT ;  /* 0x00000008ff007c0c */ /* 0x008fe2000bf05070 */
[--C-:B------:R-:W-:Y:S01]  /*0330*/  HADD2.F32 R4, -RZ, R7.reuse.H0_H0 ;  /* 0x20000007ff047230 */ /* 0x100fe20000004100 */
[----:B----4-:R-:W-:Y:S01]  /*0340*/  ISETP.NE.AND P2, PT, RZ, UR4, PT ;  /* 0x00000004ff007c0c */ /* 0x010fe2000bf45270 */
[----:B------:R-:W-:Y:S01]  /*0350*/  HADD2.F32 R5, -RZ, R7.H1_H1 ;  /* 0x30000007ff057230 */ /* 0x000fe20000004100 */
[----:B------:R-:W-:Y:S01]  /*0360*/  ISETP.NE.AND.EX P0, PT, RZ, UR9, PT, P0 ;  /* 0x00000009ff007c0c */ /* 0x000fe2000bf05300 */
[--C-:B------:R-:W-:Y:S02]  /*0370*/  HADD2.F32 R56, -RZ, R21.reuse.H0_H0 ;  /* 0x20000015ff387230 */ /* 0x100fe40000004100 */
[----:B------:R-:W-:Y:S02]  /*0380*/  HADD2.F32 R55, -RZ, R21.H1_H1 ;  /* 0x30000015ff377230 */ /* 0x000fe40000004100 */
[----:B------:R-:W-:-:S02]  /*0390*/  HADD2.F32 R50, -RZ, R22.H0_H0 ;  /* 0x20000016ff327230 */ /* 0x000fc40000004100 */
[----:B------:R-:W-:Y:S02]  /*03a0*/  HADD2.F32 R48, -RZ, R22.H1_H1 ;  /* 0x30000016ff307230 */ /* 0x000fe40000004100 */
[--C-:B------:R-:W-:Y:S02]  /*03b0*/  HADD2.F32 R0, -RZ, R23.reuse.H0_H0 ;  /* 0x20000017ff007230 */ /* 0x100fe40000004100 */
[----:B------:R-:W-:Y:S02]  /*03c0*/  HADD2.F32 R2, -RZ, R23.H1_H1 ;  /* 0x30000017ff027230 */ /* 0x000fe40000004100 */
[--C-:B--2---:R-:W-:Y:S02]  /*03d0*/  HADD2.F32 R54, -RZ, R16.reuse.H0_H0 ;  /* 0x20000010ff367230 */ /* 0x104fe40000004100 */
[----:B------:R-:W-:Y:S02]  /*03e0*/  HADD2.F32 R46, -RZ, R16.H1_H1 ;  /* 0x30000010ff2e7230 */ /* 0x000fe40000004100 */
[----:B------:R-:W-:-:S02]  /*03f0*/  HADD2.F32 R45, -RZ, R17.H0_H0 ;  /* 0x20000011ff2d7230 */ /* 0x000fc40000004100 */
[----:B------:R-:W-:Y:S02]  /*0400*/  HADD2.F32 R6, -RZ, R17.H1_H1 ;  /* 0x30000011ff067230 */ /* 0x000fe40000004100 */
[--C-:B------:R-:W-:Y:S02]  /*0410*/  HADD2.F32 R7, -RZ, R18.reuse.H0_H0 ;  /* 0x20000012ff077230 */ /* 0x100fe40000004100 */
[----:B------:R-:W-:Y:S02]  /*0420*/  HADD2.F32 R8, -RZ, R18.H1_H1 ;  /* 0x30000012ff087230 */ /* 0x000fe40000004100 */
[--C-:B------:R-:W-:Y:S02]  /*0430*/  HADD2.F32 R9, -RZ, R19.reuse.H0_H0 ;  /* 0x20000013ff097230 */ /* 0x100fe40000004100 */
        /* <DEDUP_REMOVED lines=8> */
[----:B0-----:R-:W-:-:S07]  /*04c0*/  HADD2.F32 R44, -RZ, R15.H1_H1 ;  /* 0x3000000fff2c7230 */ /* 0x001fce0000004100 */
.L_x_3394:
        /* <DEDUP_REMOVED lines=33> */
.L_x_3390:
        /* <DEDUP_REMOVED lines=17> */
.L_x_3389:
[----:B------:R-:W-:-:S04]  /*07f0*/  UISETP.NE.U32.AND UP0, UPT, UR10, URZ, UPT ;  /* 0x000000ff0a00728c */ /* 0x000fc8000bf05070 */
[----:B------:R-:W-:-:S09]  /*0800*/  UISETP.NE.AND.EX UP0, UPT, UR11, URZ, UPT, UP0 ;  /* 0x000000ff0b00728c */ /* 0x000fd2000bf05300 */
[----:B------:R-:W-:Y:S05]  /*0810*/  BRA.U UP0, `(.L_x_3392) ;  /* 0x0000000100647547 */ /* 0x000fea000b800000 */
[--C-:B-----5:R-:W-:Y:S02]  /*0820*/  HADD2.F32 R12, -RZ, R28.reuse.H0_H0 ;  /* 0x2000001cff0c7230 */ /* 0x120fe40000004100 */
[----:B------:R-:W-:Y:S02]  /*0830*/  HADD2.F32 R13, -RZ, R28.H1_H1 ;  /* 0x3000001cff0d7230 */ /* 0x000fe40000004100 */
[----:B------:R-:W-:Y:S02]  /*0840*/  HADD2.F32 R14, -RZ, R29.H0_H0 ;  /* 0x2000001dff0e7230 */ /* 0x000fe40000004100 */
[--C-:B------:R-:W-:Y:S02]  /*0850*/  HADD2.F32 R39, -RZ, R24.reuse.H0_H0 ;  /* 0x20000018ff277230 */ /* 0x100fe40000004100 */
[----:B------:R-:W-:Y:S02]  /*0860*/  HADD2.F32 R38, -RZ, R24.H1_H1 ;  /* 0x30000018ff267230 */ /* 0x000fe40000004100 */
[----:B------:R-:W-:-:S02]  /*0870*/  HADD2.F32 R41, -RZ, R25.H0_H0 ;  /* 0x20000019ff297230 */ /* 0x000fc40000004100 */
[----:B------:R-:W-:Y:S01]  /*0880*/  FADD.FTZ R12, R12, R39 ;  /* 0x000000270c0c7221 */ /* 0x000fe20000010000 */
[----:B------:R-:W-:Y:S02]  /*0890*/  HADD2.F32 R15, -RZ, R29.H1_H1 ;  /* 0x3000001dff0f7230 */ /* 0x000fe40000004100 */
[----:B------:R-:W-:Y:S01]  /*08a0*/  FADD.FTZ R13, R13, R38 ;  /* 0x000000260d0d7221 */ /* 0x000fe20000010000 */
[--C-:B------:R-:W-:Y:S02]  /*08b0*/  HADD2.F32 R28, -RZ, R30.reuse.H0_H0 ;  /* 0x2000001eff1c7230 */ /* 0x100fe40000004100 */
[----:B------:R-:W-:Y:S01]  /*08c0*/  FADD.FTZ R14, R14, R41 ;  /* 0x000000290e0e7221 */ /* 0x000fe20000010000 */
[----:B------:R-:W-:Y:S02]  /*08d0*/  HADD2.F32 R29, -RZ, R30.H1_H1 ;  /* 0x3000001eff1d7230 */ /* 0x000fe40000004100 */
[--C-:B------:R-:W-:Y:S02]  /*08e0*/  HADD2.F32 R30, -RZ, R31.reuse.H0_H0 ;  /* 0x2000001fff1e7230 */ /* 0x100fe40000004100 */
[----:B------:R-:W-:-:S02]  /*08f0*/  HADD2.F32 R31, -RZ, R31.H1_H1 ;  /* 0x3000001fff1f7230 */ /* 0x000fc40000004100 */
[----:B------:R-:W-:Y:S02]  /*0900*/  HADD2.F32 R58, -RZ, R25.H1_H1 ;  /* 0x30000019ff3a7230 */ /* 0x000fe40000004100 */
[--C-:B------:R-:W-:Y:S02]  /*0910*/  HADD2.F32 R41, -RZ, R26.reuse.H0_H0 ;  /* 0x2000001aff297230 */ /* 0x100fe40000004100 */
        /* <DEDUP_REMOVED lines=9> */
.L_x_3392:
[----:B-----5:R-:W-:Y:S02]  /*09b0*/  HADD2.F32 R13, -RZ, R28.H0_H0 ;  /* 0x2000001cff0d7230 */ /* 0x020fe40000004100 */
[----:B------:R-:W-:Y:S02]  /*09c0*/  HADD2.F32 R40, -RZ, R24.H0_H0 ;  /* 0x20000018ff287230 */ /* 0x000fe40000004100 */
[----:B------:R-:W-:Y:S02]  /*09d0*/  HADD2.F32 R14, -RZ, R28.H1_H1 ;  /* 0x3000001cff0e7230 */ /* 0x000fe40000004100 */
[----:B------:R-:W-:Y:S02]  /*09e0*/  HADD2.F32 R39, -RZ, R24.H1_H1 ;  /* 0x30000018ff277230 */ /* 0x000fe40000004100 */
[----:B------:R-:W-:Y:S01]  /*09f0*/  FADD.FTZ R13, R13, R40 ;  /* 0x000000280d0d7221 */ /* 0x000fe20000010000 */
[----:B------:R-:W-:Y:S02]  /*0a00*/  HADD2.F32 R15, -RZ, R29.H0_H0 ;  /* 0x2000001dff0f7230 */ /* 0x000fe40000004100 */
[----:B------:R-:W-:-:S02]  /*0a10*/  HADD2.F32 R58, -RZ, R25.H0_H0 ;  /* 0x20000019ff3a7230 */ /* 0x000fc40000004100 */
[----:B------:R-:W-:Y:S01]  /*0a20*/  FADD.FTZ R14, R14, R39 ;  /* 0x000000270e0e7221 */ /* 0x000fe20000010000 */
[--C-:B------:R-:W-:Y:S02]  /*0a30*/  HADD2.F32 R12, -RZ, R31.reuse.H0_H0 ;  /* 0x2000001fff0c7230 */ /* 0x100fe40000004100 */
[----:B------:R-:W-:Y:S02]  /*0a40*/  HADD2.F32 R38, -RZ, R31.H1_H1 ;  /* 0x3000001fff267230 */ /* 0x000fe40000004100 */
[----:B------:R-:W-:Y:S01]  /*0a50*/  FADD.FTZ R15, R15, R58 ;  /* 0x0000003a0f0f7221 */ /* 0x000fe20000010000 */
[----:B------:R-:W-:Y:S02]  /*0a60*/  HADD2.F32 R28, -RZ, R29.H1_H1 ;  /* 0x3000001dff1c7230 */ /* 0x000fe40000004100 */
[----:B------:R-:W-:Y:S02]  /*0a70*/  HADD2.F32 R43, -RZ, R25.H1_H1 ;  /* 0x30000019ff2b7230 */ /* 0x000fe40000004100 */
[----:B------:R-:W-:-:S02]  /*0a80*/  HADD2.F32 R31, -RZ, R27.H0_H0 ;  /* 0x2000001bff1f7230 */ /* 0x000fc40000004100 */
[----:B------:R-:W-:Y:S02]  /*0a90*/  HADD2.F32 R29, -RZ, R30.H0_H0 ;  /* 0x2000001eff1d7230 */ /* 0x000fe40000004100 */
[----:B------:R-:W-:Y:S01]  /*0aa0*/  FADD.FTZ R28, R28, R43 ;  /* 0x0000002b1c1c7221 */ /* 0x000fe20000010000 */
[----:B------:R-:W-:Y:S02]  /*0ab0*/  HADD2.F32 R40, -RZ, R26.H0_H0 ;  /* 0x2000001aff287230 */ /* 0x000fe40000004100 */
        /* <DEDUP_REMOVED lines=15> */
.L_x_3391:
        /* <DEDUP_REMOVED lines=52> */
.L_x_3406:
        /* <DEDUP_REMOVED lines=35> */
[----:B------:R-:W-:Y:S01]  /*1120*/  F2FP.F16.F32.PACK_AB R31, R13, R31 ;  /* 0x0000001f0d1f723e */ /* 0x000fe200000000ff */
[----:B------:R-:W-:Y:S01]  /*1130*/  FFMA.FTZ R13, R39, R45, R56 ;  /* 0x0000002d270d7223 */ /* 0x000fe20000010038 */
[----:B------:R-:W-:Y:S01]  /*1140*/  F2FP.F16.F32.PACK_AB R15, R14, R15 ;  /* 0x0000000f0e0f723e */ /* 0x000fe200000000ff */
[----:B------:R-:W-:Y:S01]  /*1150*/  FFMA.FTZ R12, R38, R54, R61 ;  /* 0x00000036260c7223 */ /* 0x000fe2000001003d */
[----:B------:R-:W-:Y:S01]  /*1160*/  FFMA.FTZ R14, R41, R7, R50 ;  /* 0x00000007290e7223 */ /* 0x000fe20000010032 */
[----:B------:R-:W-:Y:S01]  /*1170*/  FFMA.FTZ R28, R29, R8, R48 ;  /* 0x000000081d1c7223 */ /* 0x000fe20000010030 */
[----:B------:R-:W-:Y:S01]  /*1180*/  F2FP.F16.F32.PACK_AB R13, R43, R13 ;  /* 0x0000000d2b0d723e */ /* 0x000fe200000000ff */
        /* <DEDUP_REMOVED lines=9> */
[----:B------:R-:W0:Y:S01]  /*1220*/  LDC.64 R38, c[0x0][0x380] ;  /* 0x0000e000ff267b82 */ /* 0x000e220000000a00 */
[----:B------:R-:W-:-:S02]  /*1230*/  F2FP.F16.F32.PACK_AB R29, R40, R43 ;  /* 0x0000002b281d723e */ /* 0x000fc400000000ff */
[----:B------:R-:W-:-:S05]  /*1240*/  F2FP.F16.F32.PACK_AB R28, R58, R28 ;  /* 0x0000001c3a1c723e */ /* 0x000fca00000000ff */
[----:B------:R-:W1:Y:S08]  /*1250*/  LDC.64 R40, c[0x0][0x428] ;  /* 0x00010a00ff287b82 */ /* 0x000e700000000a00 */
[----:B------:R-:W2:Y:S01]  /*1260*/  LDC.64 R58, c[0x0][0x430] ;  /* 0x00010c00ff3a7b82 */ /* 0x000ea20000000a00 */
[----:B0-----:R-:W-:-:S04]  /*1270*/  LEA R11, R38, R11, 0x2 ;  /* 0x0000000b260b7211 */ /* 0x001fc800078e10ff */
[----:B------:R-:W-:Y:S01]  /*1280*/  ISETP.GE.AND P1, PT, R11, R39, PT ;  /* 0x000000270b00720c */ /* 0x000fe20003f26270 */
[----:B-1----:R-:W-:-:S05]  /*1290*/  IMAD.WIDE.U32 R40, R42, 0x10, R40 ;  /* 0x000000102a287825 */ /* 0x002fca00078e0028 */
[----:B------:R0:W-:Y:S01]  /*12a0*/  STG.E.128 desc[UR6][R40.64], R12 ;  /* 0x0000000c28007986 */ /* 0x0001e2000c101d06 */
[----:B--2---:R-:W-:-:S05]  /*12b0*/  IMAD.WIDE.U32 R42, R42, 0x10, R58 ;  /* 0x000000102a2a7825 */ /* 0x004fca00078e003a */
[----:B------:R0:W-:Y:S01]  /*12c0*/  STG.E.128 desc[UR6][R42.64], R28 ;  /* 0x0000001c2a007986 */ /* 0x0001e2000c101d06 */
[----:B------:R-:W-:Y:S05]  /*12d0*/  @!P1 BRA `(.L_x_3394) ;  /* 0xfffffff0007c9947 */ /* 0x000fea000383ffff */
[----:B------:R-:W-:Y:S05]  /*12e0*/  EXIT ;  /* 0x000000000000794d */ /* 0x000fea0003800000 */
.L_x_3393:
        /* <DEDUP_REMOVED lines=8> */
.L_x_3396:
[----:B------:R-:W-:Y:S05]  /*1370*/  BSYNC B0 ;  /* 0x0000000000007941 */ /* 0x000fea0003800000 */
.L_x_3395:
[----:B------:R-:W-:Y:S01]  /*1380*/  FADD.FTZ R38, R58, R40 ;  /* 0x000000283a267221 */ /* 0x000fe20000010000 */
[----:B------:R-:W-:Y:S01]  /*1390*/  MOV R40, 0xffffffff ;  /* 0xffffffff00287802 */ /* 0x000fe20000000f00 */
[----:B------:R-:W-:Y:S01]  /*13a0*/  HFMA2 R43, -RZ, RZ, 0, 1.1920928955078125e-07 ;  /* 0x00000002ff2b7431 */ /* 0x000fe200000001ff */
[----:B------:R-:W-:Y:S02]  /*13b0*/  MOV R41, 0x1f ;  /* 0x0000001f00297802 */ /* 0x000fe40000000f00 */
[----:B------:R-:W-:-:S07]  /*13c0*/  MOV R39, R38 ;  /* 0x0000002600277202 */ /* 0x000fce0000000f00 */
[----:B------:R-:W-:Y:S05]  /*13d0*/  WARPSYNC.COLLECTIVE R40, `(.L_x_3397) ;  /* 0x0000000028087348 */ /* 0x000fea0003c00000 */
[----:B------:R0:W1:Y:S02]  /*13e0*/  SHFL.BFLY P3, R40, R39, R43, R41 ;  /* 0x0c00002b27287389 */ /* 0x0000640000060029 */
[----:B01----:R-:W-:Y:S05]  /*13f0*/  ENDCOLLECTIVE ;  /* 0x000000000000791b */ /* 0x003fea0003800000 */
.L_x_3397:
[----:B------:R-:W-:Y:S01]  /*1400*/  HFMA2 R43, -RZ, RZ, 0, 2.384185791015625e-07 ;  /* 0x00000004ff2b7431 */ /* 0x000fe200000001ff */
[----:B------:R-:W-:Y:S02]  /*1410*/  MOV R39, R40 ;  /* 0x0000002800277202 */ /* 0x000fe40000000f00 */
[----:B------:R-:W-:-:S03]  /*1420*/  MOV R40, 0xffffffff ;  /* 0xffffffff00287802 */ /* 0x000fc60000000f00 */
[----:B------:R-:W-:-:S07]  /*1430*/  FADD.FTZ R39, R38, R39 ;  /* 0x0000002726277221 */ /* 0x000fce0000010000 */
[----:B------:R-:W-:Y:S05]  /*1440*/  WARPSYNC.COLLECTIVE R40, `(.L_x_3398) ;  /* 0x0000000028087348 */ /* 0x000fea0003c00000 */
[----:B------:R0:W1:Y:S02]  /*1450*/  SHFL.BFLY P3, R40, R39, R43, R41 ;  /* 0x0c00002b27287389 */ /* 0x0000640000060029 */
[----:B01----:R-:W-:Y:S05]  /*1460*/  ENDCOLLECTIVE ;  /* 0x000000000000791b */ /* 0x003fea0003800000 */
.L_x_3398:
        /* <DEDUP_REMOVED lines=8> */
.L_x_3399:
        /* <DEDUP_REMOVED lines=9> */
.L_x_3400:
        /* <DEDUP_REMOVED lines=24> */
.L_x_3401:
[----:B------:R-:W-:Y:S02]  /*1700*/  HFMA2 R43, -RZ, RZ, 0, 1.1920928955078125e-07 ;  /* 0x00000002ff2b7431 */ /* 0x000fe400000001ff */
[----:B------:R-:W-:Y:S01]  /*1710*/  FADD.FTZ R39, R39, R40 ;  /* 0x0000002827277221 */ /* 0x000fe20000010000 */
[----:B------:R-:W-:-:S07]  /*1720*/  MOV R40, 0xffffffff ;  /* 0xffffffff00287802 */ /* 0x000fce0000000f00 */
[----:B------:R-:W-:Y:S05]  /*1730*/  WARPSYNC.COLLECTIVE R40, `(.L_x_3402) ;  /* 0x0000000028087348 */ /* 0x000fea0003c00000 */
[----:B------:R0:W1:Y:S02]  /*1740*/  SHFL.BFLY P3, R40, R39, R43, R41 ;  /* 0x0c00002b27287389 */ /* 0x0000640000060029 */
[----:B01----:R-:W-:Y:S05]  /*1750*/  ENDCOLLECTIVE ;  /* 0x000000000000791b */ /* 0x003fea0003800000 */
.L_x_3402:
[----:B------:R-:W-:Y:S01]  /*1760*/  HFMA2 R43, -RZ, RZ, 0, 2.384185791015625e-07 ;  /* 0x00000004ff2b7431 */ /* 0x000fe200000001ff */
[----:B------:R-:W-:Y:S02]  /*1770*/  MOV R59, R40 ;  /* 0x00000028003b7202 */ /* 0x000fe40000000f00 */
[----:B------:R-:W-:-:S03]  /*1780*/  MOV R40, 0xffffffff ;  /* 0xffffffff00287802 */ /* 0x000fc60000000f00 */
[----:B------:R-:W-:-:S07]  /*1790*/  FADD.FTZ R39, R39, R59 ;  /* 0x0000003b27277221 */ /* 0x000fce0000010000 */
[----:B------:R-:W-:Y:S05]  /*17a0*/  WARPSYNC.COLLECTIVE R40, `(.L_x_3403) ;  /* 0x0000000028087348 */ /* 0x000fea0003c00000 */
[----:B------:R0:W1:Y:S02]  /*17b0*/  SHFL.BFLY P3, R40, R39, R43, R41 ;  /* 0x0c00002b27287389 */ /* 0x0000640000060029 */
[----:B01----:R-:W-:Y:S05]  /*17c0*/  ENDCOLLECTIVE ;  /* 0x000000000000791b */ /* 0x003fea0003800000 */
.L_x_3403:
[----:B------:R-:W-:Y:S01]  /*17d0*/  HFMA2 R43, -RZ, RZ, 0, 4.76837158203125e-07 ;  /* 0x00000008ff2b7431 */ /* 0x000fe200000001ff */
[----:B------:R-:W-:Y:S02]  /*17e0*/  MOV R59, R40 ;  /* 0x00000028003b7202 */ /* 0x000fe40000000f00 */
[----:B------:R-:W-:-:S03]  /*17f0*/  MOV R40, 0xffffffff ;  /* 0xffffffff00287802 */ /* 0x000fc60000000f00 */
[----:B------:R-:W-:-:S07]  /*1800*/  FADD.FTZ R39, R39, R59 ;  /* 0x0000003b27277221 */ /* 0x000fce0000010000 */
[----:B------:R-:W-:Y:S05]  /*1810*/  WARPSYNC.COLLECTIVE R40, `(.L_x_3404) ;  /* 0x0000000028087348 */ /* 0x000fea0003c00000 */
[----:B------:R0:W1:Y:S02]  /*1820*/  SHFL.BFLY P3, R40, R39, R43, R41 ;  /* 0x0c00002b27287389 */ /* 0x0000640000060029 */
[----:B01----:R-:W-:Y:S05]  /*1830*/  ENDCOLLECTIVE ;  /* 0x000000000000791b */ /* 0x003fea0003800000 */
.L_x_3404:
[----:B------:R-:W-:Y:S01]  /*1840*/  HFMA2 R43, -RZ, RZ, 0, 9.5367431640625e-07 ;  /* 0x00000010ff2b7431 */ /* 0x000fe200000001ff */
[----:B------:R-:W-:Y:S02]  /*1850*/  MOV R59, R40 ;  /* 0x00000028003b7202 */ /* 0x000fe40000000f00 */
[----:B------:R-:W-:-:S03]  /*1860*/  MOV R40, 0xffffffff ;  /* 0xffffffff00287802 */ /* 0x000fc60000000f00 */
[----:B------:R-:W-:-:S07]  /*1870*/  FADD.FTZ R39, R39, R59 ;  /* 0x0000003b27277221 */ /* 0x000fce0000010000 */
[----:B------:R-:W-:Y:S05]  /*1880*/  WARPSYNC.COLLECTIVE R40, `(.L_x_3405) ;  /* 0x0000000028087348 */ /* 0x000fea0003c00000 */
[----:B------:R0:W1:Y:S02]  /*1890*/  SHFL.BFLY P3, R40, R39, R43, R41 ;  /* 0x0c00002b27287389 */ /* 0x0000640000060029 */
[----:B01----:R-:W-:Y:S05]  /*18a0*/  ENDCOLLECTIVE ;  /* 0x000000000000791b */ /* 0x003fea0003800000 */
.L_x_3405:
[----:B------:R-:W-:Y:S01]  /*18b0*/  MOV R59, R40 ;  /* 0x00000028003b7202 */ /* 0x000fe20000000f00 */
[----:B------:R-:W-:Y:S06]  /*18c0*/  BRA `(.L_x_3406) ;  /* 0xfffffff400887947 */ /* 0x000fec000383ffff */
.L_x_3407:
        /* <DEDUP_REMOVED lines=11> */
.L_x_5964:


//--------------------- .text._ZN10layer_norm31ln_parallel_residual_fwd_kernelINS_13Kernel_traitsI6__halfS2_fS2_fjLj256ELj1ELj4ELj1ELj16ENS_18Kernel_traits_baseILj256ES2_S2_fS2_fjLj128EEEEELb0ELb1ELb0EEEvNS_9FwdParamsE --------------------------
	.section	.text._ZN10layer_norm31ln_parallel_residual_fwd_kernelINS_13Kernel_traitsI6__halfS2_fS2_fjLj256ELj1ELj4ELj1ELj16ENS_18Kernel_traits_baseILj256ES2_S2_fS2_fjLj128EEEEELb0ELb1ELb0EEEvNS_9FwdParamsE,"ax",@progbits
	.align	128
        .global         _ZN10layer_norm31ln_parallel_residual_fwd_kernelINS_13Kernel_traitsI6__halfS2_fS2_fjLj256ELj1ELj4ELj1ELj16ENS_18Kernel_traits_baseILj256ES2_S2_fS2_fjLj128EEEEELb0ELb1ELb0EEEvNS_9FwdParamsE
        .type           _ZN10layer_norm31ln_parallel_residual_fwd_kernelINS_13Kernel_traitsI6__halfS2_fS2_fjLj256ELj1ELj4ELj1ELj16ENS_18Kernel_traits_baseILj256ES2_S2_fS2_fjLj128EEEEELb0ELb1ELb0EEEvNS_9FwdParamsE,@function
        .size           _ZN10layer_norm31ln_parallel_residual_fwd_kernelINS_13Kernel_traitsI6__halfS2_fS2_fjLj256ELj1ELj4ELj1ELj16ENS_18Kernel_traits_baseILj256ES2_S2_fS2_fjLj128EEEEELb0ELb1ELb0EEEvNS_9FwdParamsE,(.L_x_5965 - _ZN10layer_norm31ln_parallel_residual_fwd_kernelINS_13Kernel_traitsI6__halfS2_fS2_fjLj256ELj1ELj4ELj1ELj16ENS_18Kernel_traits_baseILj256ES2_S2_fS2_fjLj128EEEEELb0ELb1ELb0EEEvNS_9FwdParamsE)
        .other          _ZN10layer_norm31ln_parallel_residual_fwd_kernelINS_13Kernel_traitsI6__halfS2_fS2_fjLj256ELj1ELj4ELj1ELj16ENS_18Kernel_traits_baseILj256ES2_S2_fS2_fjLj128EEEEELb0ELb1ELb0EEEvNS_9FwdParamsE,@"STO_CUDA_ENTRY STV_DEFAULT"
_ZN10layer_norm31ln_parallel_residual_fwd_kernelINS_13Kernel_traitsI6__halfS2_fS2_fjLj256ELj1ELj4ELj1ELj16ENS_18Kernel_traits_baseILj256ES2_S2_fS2_fjLj128EEEEELb0ELb1ELb0EEEvNS_9FwdParamsE:
.text._ZN10layer_norm31ln_parallel_residual_fwd_kernelINS_13Kernel_traitsI6__halfS2_fS2_fjLj256ELj1ELj4ELj1ELj16ENS_18Kernel_traits_baseILj256ES2_S2_fS2_fjLj128EEEEELb0ELb1ELb0EEEvNS_9FwdParamsE:
        /* <DEDUP_REMOVED lines=27> */
.L_x_3409:
[----:B------:R-:W-:Y:S05]  /*01b0*/  BSYNC.RECONVERGENT B0 ;  /* 0x0000000000007941 */ /* 0x000fea0003800200 */
.L_x_3408:
        /* <DEDUP_REMOVED lines=9> */
.L_x_3419:
        /* <DEDUP_REMOVED lines=35> */
.L_x_3413:
        /* <DEDUP_REMOVED lines=17> */
.L_x_3412:
        /* <DEDUP_REMOVED lines=28> */
.L_x_3415:
        /* <DEDUP_REMOVED lines=16> */
[--C-:B------:R-:W-:Y:S02]  /*0850*/  HADD2.F32 R0, -RZ, R27.reuse.H0_H0 ;  /* 0x2000001bff007230 */ /* 0x100fe40000004100 */
[----:B------:R-:W-:Y:S01]  /*0860*/  FADD.FTZ R25, R20, R23 ;  /* 0x0000001714197221 */ /* 0x000fe20000010000 */
[----:B------:R-:W-:Y:S02]  /*0870*/  HADD2.F32 R31, -RZ, R34.H1_H1 ;  /* 0x30000022ff1f7230 */ /* 0x000fe40000004100 */
[----:B------:R-:W-:Y:S01]  /*0880*/  FADD.FTZ R20, R8, R21 ;  /* 0x0000001508147221 */ /* 0x000fe20000010000 */
[----:B------:R-:W-:Y:S02]  /*0890*/  HADD2.F32 R27, -RZ, R27.H1_H1 ;  /* 0x3000001bff1b7230 */ /* 0x000fe40000004100 */
[----:B------:R-:W-:Y:S01]  /*08a0*/  FADD.FTZ R21, R9, R24 ;  /* 0x0000001809157221 */ /* 0x000fe20000010000 */
[----:B------:R-:W-:-:S02]  /*08b0*/  HADD2.F32 R37, -RZ, R35.H0_H0 ;  /* 0x20000023ff257230 */ /* 0x000fc40000004100 */
[----:B------:R-:W-:Y:S01]  /*08c0*/  FADD.FTZ R26, R26, R31 ;  /* 0x0000001f1a1a7221 */ /* 0x000fe20000010000 */
[----:B------:R-:W-:Y:S02]  /*08d0*/  HADD2.F32 R38, -RZ, R35.H1_H1 ;  /* 0x30000023ff267230 */ /* 0x000fe40000004100 */
[----:B------:R-:W-:Y:S01]  /*08e0*/  FADD.FTZ R24, R4, R25 ;  /* 0x0000001904187221 */ /* 0x000fe20000010000 */
[----:B------:R-:W-:Y:S01]  /*08f0*/  FADD.FTZ R23, R11, R30 ;  /* 0x0000001e0b177221 */ /* 0x000fe20000010000 */
[----:B------:R-:W-:Y:S01]  /*0900*/  FADD.FTZ R37, R0, R37 ;  /* 0x0000002500257221 */ /* 0x000fe20000010000 */
[----:B------:R-:W-:Y:S01]  /*0910*/  FADD.FTZ R25, R5, R26 ;  /* 0x0000001a05197221 */ /* 0x000fe20000010000 */
[----:B------:R-:W-:Y:S02]  /*0920*/  FADD.FTZ R38, R27, R38 ;  /* 0x000000261b267221 */ /* 0x000fe40000010000 */
[----:B------:R-:W-:Y:S02]  /*0930*/  FADD.FTZ R26, R6, R37 ;  /* 0x00000025061a7221 */ /* 0x000fe40000010000 */
[----:B------:R-:W-:-:S07]  /*0940*/  FADD.FTZ R27, R7, R38 ;  /* 0x00000026071b7221 */ /* 0x000fce0000010000 */
.L_x_3414:
[----:B------:R-:W0:Y:S02]  /*0950*/  LDC.64 R30, c[0x0][0x3a8] ;  /* 0x0000ea00ff1e7b82 */ /* 0x000e240000000a00 */
[----:B0-----:R-:W-:-:S05]  /*0960*/  IMAD.WIDE.U32 R30, R28, 0x20, R30 ;  /* 0x000000201c1e7825 */ /* 0x001fca00078e001e */
[----:B------:R1:W-:Y:S04]  /*0970*/  STG.E.128 desc[UR6][R30.64], R20 ;  /* 0x000000141e007986 */ /* 0x0003e8000c101d06 */
[----:B------:R1:W-:Y:S02]  /*0980*/  STG.E.128 desc[UR6][R30.64+0x10], R24 ;  /* 0x000010181e007986 */ /* 0x0003e4000c101d06 */
.L_x_3411:
[----:B0--34-:R-:W-:Y:S05]  /*0990*/  BSYNC.RECONVERGENT B0 ;  /* 0x0000000000007941 */ /* 0x019fea0003800200 */
.L_x_3410:
        /* <DEDUP_REMOVED lines=54> */
.L_x_3431:
        /* <DEDUP_REMOVED lines=35> */
[----:B------:R-:W-:Y:S02]  /*0f30*/  HADD2.F32 R31, -RZ, R14.H0_H0 ;  /* 0x2000000eff1f7230 */ /* 0x000fe40000004100 */
[----:B------:R-:W-:Y:S02]  /*0f40*/  HADD2.F32 R39, -RZ, R18.H0_H0 ;  /* 0x20000012ff277230 */ /* 0x000fe40000004100 */
[----:B------:R-:W-:Y:S01]  /*0f50*/  FMUL.FTZ R38, R37, R38 ;  /* 0x0000002625267220 */ /* 0x000fe20000410000 */
[----:B------:R-:W-:Y:S01]  /*0f60*/  FFMA.FTZ R29, R29, R42, R44 ;  /* 0x0000002a1d1d7223 */ /* 0x000fe2000001002c */
[----:B------:R-:W-:Y:S02]  /*0f70*/  HADD2.F32 R43, -RZ, R14.H1_H1 ;  /* 0x3000000eff2b7230 */ /* 0x000fe40000004100 */
[----:B------:R-:W-:Y:S01]  /*0f80*/  FFMA.FTZ R42, R38, R31, R39 ;  /* 0x0000001f262a7223 */ /* 0x000fe20000010027 */
[----:B------:R-:W-:Y:S01]  /*0f90*/  FADD.FTZ R38, R25, -R30 ;  /* 0x8000001e19267221 */ /* 0x000fe20000010000 */
[----:B------:R-:W-:Y:S01]  /*0fa0*/  HADD2.F32 R31, -RZ, R18.H1_H1 ;  /* 0x30000012ff1f7230 */ /* 0x000fe20000004100 */
[----:B------:R-:W-:Y:S01]  /*0fb0*/  F2FP.F16.F32.PACK_AB R29, R29, R40 ;  /* 0x000000281d1d723e */ /* 0x000fe200000000ff */
[----:B------:R-:W-:-:S02]  /*0fc0*/  HADD2.F32 R44, -RZ, R19.H0_H0 ;  /* 0x20000013ff2c7230 */ /* 0x000fc40000004100 */
        /* <DEDUP_REMOVED lines=14> */
[----:B0-----:R-:W-:Y:S01]  /*10b0*/  IMAD.WIDE.U32 R38, R28, 0x10, R38 ;  /* 0x000000101c267825 */ /* 0x001fe200078e0026 */
[----:B------:R-:W-:-:S05]  /*10c0*/  F2FP.F16.F32.PACK_AB R28, R0, R41 ;  /* 0x00000029001c723e */ /* 0x000fca00000000ff */
[----:B------:R2:W-:Y:S02]  /*10d0*/  STG.E.128 desc[UR6][R38.64], R28 ;  /* 0x0000001c26007986 */ /* 0x0005e4000c101d06 */
.L_x_3418:
[----:B------:R-:W-:Y:S05]  /*10e0*/  BSYNC.RECONVERGENT B0 ;  /* 0x0000000000007941 */ /* 0x000fea0003800200 */
.L_x_3417:
[----:B-12---:R-:W1:Y:S02]  /*10f0*/  LDC.64 R28, c[0x0][0x380] ;  /* 0x0000e000ff1c7b82 */ /* 0x006e640000000a00 */
[----:B-1----:R-:W-:-:S04]  /*1100*/  LEA R36, R28, R36, 0x2 ;  /* 0x000000241c247211 */ /* 0x002fc800078e10ff */
[----:B------:R-:W-:-:S13]  /*1110*/  ISETP.GE.AND P0, PT, R36, R29, PT ;  /* 0x0000001d2400720c */ /* 0x000fda0003f06270 */
[----:B------:R-:W-:Y:S05]  /*1120*/  @!P0 BRA `(.L_x_3419) ;  /* 0xfffffff000488947 */ /* 0x000fea000383ffff */
[----:B------:R-:W-:Y:S05]  /*1130*/  EXIT ;  /* 0x000000000000794d */ /* 0x000fea0003800000 */
.L_x_3416:
        /* <DEDUP_REMOVED lines=8> */
.L_x_3421:
[----:B------:R-:W-:Y:S05]  /*11c0*/  BSYNC B0 ;  /* 0x0000000000007941 */ /* 0x000fea0003800000 */
.L_x_3420:
        /* <DEDUP_REMOVED lines=9> */
.L_x_3422:
[----:B------:R-:W-:Y:S01]  /*1260*/  HFMA2 R37, -RZ, RZ, 0, 2.384185791015625e-07 ;  /* 0x00000004ff257431 */ /* 0x000fe200000001ff */
[----:B------:R-:W-:-:S05]  /*1270*/  MOV R30, R43 ;  /* 0x0000002b001e7202 */ /* 0x000fca0000000f00 */
[----:B------:R-:W-:-:S05]  /*1280*/  FADD.FTZ R40, R39, R30 ;  /* 0x0000001e27287221 */ /* 0x000fca0000010000 */
[----:B------:R-:W-:-:S07]  /*1290*/  MOV R44, R40 ;  /* 0x00000028002c7202 */ /* 0x000fce0000000f00 */
[----:B------:R-:W-:Y:S05]  /*12a0*/  WARPSYNC.COLLECTIVE R31, `(.L_x_3423) ;  /* 0x000000001f087348 */ /* 0x000fea0003c00000 */
[----:B------:R0:W1:Y:S02]  /*12b0*/  SHFL.BFLY P4, R43, R44, R37, R38 ;  /* 0x0c0000252c2b7389 */ /* 0x0000640000080026 */
[----:B01----:R-:W-:Y:S05]  /*12c0*/  ENDCOLLECTIVE ;  /* 0x000000000000791b */ /* 0x003fea0003800000 */
.L_x_3423:
[----:B------:R-:W-:Y:S01]  /*12d0*/  HFMA2 R37, -RZ, RZ, 0, 4.76837158203125e-07 ;  /* 0x00000008ff257431 */ /* 0x000fe200000001ff */
[----:B------:R-:W-:-:S05]  /*12e0*/  MOV R29, R43 ;  /* 0x0000002b001d7202 */ /* 0x000fca0000000f00 */
[----:B------:R-:W-:-:S05]  /*12f0*/  FADD.FTZ R41, R40, R29 ;  /* 0x0000001d28297221 */ /* 0x000fca0000010000 */
[----:B------:R-:W-:-:S07]  /*1300*/  MOV R44, R41 ;  /* 0x00000029002c7202 */ /* 0x000fce0000000f00 */
[----:B------:R-:W-:Y:S05]  /*1310*/  WARPSYNC.COLLECTIVE R31, `(.L_x_3424) ;  /* 0x000000001f087348 */ /* 0x000fea0003c00000 */
[----:B------:R0:W1:Y:S02]  /*1320*/  SHFL.BFLY P4, R43, R44, R37, R38 ;  /* 0x0c0000252c2b7389 */ /* 0x0000640000080026 */
[----:B01----:R-:W-:Y:S05]  /*1330*/  ENDCOLLECTIVE ;  /* 0x000000000000791b */ /* 0x003fea0003800000 */
.L_x_3424:
        /* <DEDUP_REMOVED lines=8> */
.L_x_3425:
        /* <DEDUP_REMOVED lines=27> */
.L_x_3426:
[----:B------:R-:W-:Y:S01]  /*1570*/  HFMA2 R37, -RZ, RZ, 0, 1.1920928955078125e-07 ;  /* 0x00000002ff257431 */ /* 0x000fe200000001ff */
[----:B------:R-:W-:-:S05]  /*1580*/  MOV R39, R43 ;  /* 0x0000002b00277202 */ /* 0x000fca0000000f00 */
[----:B------:R-:W-:-:S05]  /*1590*/  FADD.FTZ R39, R0, R39 ;  /* 0x0000002700277221 */ /* 0x000fca0000010000 */
[----:B------:R-:W-:-:S07]  /*15a0*/  MOV R44, R39 ;  /* 0x00000027002c7202 */ /* 0x000fce0000000f00 */
[----:B------:R-:W-:Y:S05]  /*15b0*/  WARPSYNC.COLLECTIVE R31, `(.L_x_3427) ;  /* 0x000000001f087348 */ /* 0x000fea0003c00000 */
[----:B------:R0:W1:Y:S02]  /*15c0*/  SHFL.BFLY P4, R43, R44, R37, R38 ;  /* 0x0c0000252c2b7389 */ /* 0x0000640000080026 */
[----:B01----:R-:W-:Y:S05]  /*15d0*/  ENDCOLLECTIVE ;  /* 0x000000000000791b */ /* 0x003fea0003800000 */
.L_x_3427:
[----:B------:R-:W-:Y:S01]  /*15e0*/  HFMA2 R37, -RZ, RZ, 0, 2.384185791015625e-07 ;  /* 0x00000004ff257431 */ /* 0x000fe200000001ff */
[----:B------:R-:W-:-:S05]  /*15f0*/  MOV R40, R43 ;  /* 0x0000002b00287202 */ /* 0x000fca0000000f00 */
[----:B------:R-:W-:-:S05]  /*1600*/  FADD.FTZ R40, R39, R40 ;  /* 0x0000002827287221 */ /* 0x000fca0000010000 */
[----:B------:R-:W-:-:S07]  /*1610*/  MOV R44, R40 ;  /* 0x00000028002c7202 */ /* 0x000fce0000000f00 */
[----:B------:R-:W-:Y:S05]  /*1620*/  WARPSYNC.COLLECTIVE R31, `(.L_x_3428) ;  /* 0x000000001f087348 */ /* 0x000fea0003c00000 */
[----:B------:R0:W1:Y:S02]  /*1630*/  SHFL.BFLY P4, R43, R44, R37, R38 ;  /* 0x0c0000252c2b7389 */ /* 0x0000640000080026 */
[----:B01----:R-:W-:Y:S05]  /*1640*/  ENDCOLLECTIVE ;  /* 0x000000000000791b */ /* 0x003fea0003800000 */
.L_x_3428:
[----:B------:R-:W-:Y:S01]  /*1650*/  HFMA2 R37, -RZ, RZ, 0, 4.76837158203125e-07 ;  /* 0x00000008ff257431 */ /* 0x000fe200000001ff */
[----:B------:R-:W-:-:S05]  /*1660*/  MOV R41, R43 ;  /* 0x0000002b00297202 */ /* 0x000fca0000000f00 */
[----:B------:R-:W-:-:S05]  /*1670*/  FADD.FTZ R41, R40, R41 ;  /* 0x0000002928297221 */ /* 0x000fca0000010000 */
[----:B------:R-:W-:-:S07]  /*1680*/  MOV R44, R41 ;  /* 0x00000029002c7202 */ /* 0x000fce0000000f00 */
[----:B------:R-:W-:Y:S05]  /*1690*/  WARPSYNC.COLLECTIVE R31, `(.L_x_3429) ;  /* 0x000000001f087348 */ /* 0x000fea0003c00000 */
[----:B------:R0:W1:Y:S02]  /*16a0*/  SHFL.BFLY P4, R43, R44, R37, R38 ;  /* 0x0c0000252c2b7389 */ /* 0x0000640000080026 */
[----:B01----:R-:W-:Y:S05]  /*16b0*/  ENDCOLLECTIVE ;  /* 0x000000000000791b */ /* 0x003fea0003800000 */
.L_x_3429:
[----:B------:R-:W-:Y:S01]  /*16c0*/  HFMA2 R37, -RZ, RZ, 0, 9.5367431640625e-07 ;  /* 0x00000010ff257431 */ /* 0x000fe200000001ff */
[----:B------:R-:W-:-:S05]  /*16d0*/  MOV R42, R43 ;  /* 0x0000002b002a7202 */ /* 0x000fca0000000f00 */
[----:B------:R-:W-:-:S05]  /*16e0*/  FADD.FTZ R42, R41, R42 ;  /* 0x0000002a292a7221 */ /* 0x000fca0000010000 */
[----:B------:R-:W-:-:S07]  /*16f0*/  MOV R44, R42 ;  /* 0x0000002a002c7202 */ /* 0x000fce0000000f00 */
[----:B------:R-:W-:Y:S05]  /*1700*/  WARPSYNC.COLLECTIVE R31, `(.L_x_3430) ;  /* 0x000000001f087348 */ /* 0x000fea0003c00000 */
[----:B------:R0:W1:Y:S02]  /*1710*/  SHFL.BFLY P4, R43, R44, R37, R38 ;  /* 0x0c0000252c2b7389 */ /* 0x0000640000080026 */
[----:B01----:R-:W-:Y:S05]  /*1720*/  ENDCOLLECTIVE ;  /* 0x000000000000791b */ /* 0x003fea0003800000 */
.L_x_3430:
[----:B------:R-:W-:Y:S05]  /*1730*/  BRA `(.L_x_3431) ;  /* 0xfffffff400707947 */ /* 0x000fea000383ffff */
.L_x_3432:
        /* <DEDUP_REMOVED lines=12> */
.L_x_5965:


//--------------------- .text._ZN10layer_norm31ln_parallel_residual_fwd_kernelINS_13Kernel_traitsI6__halfS2_fS2_fjLj256ELj1ELj4ELj1ELj16ENS_18Kernel_traits_baseILj256ES2_S2_fS2_fjLj128EEEEELb0ELb1ELb1EEEvNS_9FwdParamsE --------------------------
	.section	.text._ZN10layer_norm31ln_parallel_residual_fwd_kernelINS_13Kernel_traitsI6__halfS2_fS2_fjLj256ELj1ELj4ELj1ELj16ENS_18Kernel_traits_baseILj256ES2_S2_fS2_fjLj128EEEEELb0ELb1ELb1EEEvNS_9FwdParamsE,"ax",@progbits
	.align	128
        .global         _ZN10layer_norm31ln_parallel_residual_fwd_kernelINS_13Kernel_traitsI6__halfS2_fS2_fjLj256ELj1ELj4ELj1ELj16ENS_18Kernel_traits_baseILj256ES2_S2_fS2_fjLj128EEEEELb0ELb1ELb1EEEvNS_9FwdParamsE
        .type           _ZN10layer_norm31ln_parallel_residual_fwd_kernelINS_13Kernel_traitsI6__halfS2_fS2_fjLj256ELj1ELj4ELj1ELj16ENS_18Kernel_traits_baseILj256ES2_S2_fS2_fjLj128EEEEELb0ELb1ELb1EEEvNS_9FwdParamsE,@function
        .size           _ZN10layer_norm31ln_parallel_residual_fwd_kernelINS_13Kernel_traitsI6__halfS2_fS2_fjLj256ELj1ELj4ELj1ELj16ENS_18Kernel_traits_baseILj256ES2_S2_fS2_fjLj128EEEEELb0ELb1ELb1EEEvNS_9FwdParamsE,(.L_x_5966 - _ZN10layer_norm31ln_parallel_residual_fwd_kernelINS_13Kernel_traitsI6__halfS2_fS2_fjLj256ELj1ELj4ELj1ELj16ENS_18Kernel_traits_baseILj256ES2_S2_fS2_fjLj128EEEEELb0ELb1ELb1EEEvNS_9FwdParamsE)
        .other          _ZN10layer_norm31ln_parallel_residual_fwd_kernelINS_13Kernel_traitsI6__halfS2_fS2_fjLj256ELj1ELj4ELj1ELj16ENS_18Kernel_traits_baseILj256ES2_S2_fS2_fjLj128EEEEELb0ELb1ELb1EEEvNS_9FwdParamsE,@"STO_CUDA_ENTRY STV_DEFAULT"
_ZN10layer_norm31ln_parallel_residual_fwd_kernelINS_13Kernel_traitsI6__halfS2_fS2_fjLj256ELj1ELj4ELj1ELj16ENS_18Kernel_traits_baseILj256ES2_S2_fS2_fjLj128EEEEELb0ELb1ELb1EEEvNS_9FwdParamsE:
.text._ZN10layer_norm31ln_parallel_residual_fwd_kernelINS_13Kernel_traitsI6__halfS2_fS2_fjLj256ELj1ELj4ELj1ELj16ENS_18Kernel_traits_baseILj256ES2_S2_fS2_fjLj128EEEEELb0ELb1ELb1EEEvNS_9FwdParamsE:
        /* <DEDUP_REMOVED lines=34> */
[----:B------:R-:W2:Y:S01]  /*0220*/  LDCU UR12, c[0x0][0x448] ;  /* 0x00008900ff0c77ac */ /* 0x000ea20008000800 */
[--C-:B0-----:R-:W-:Y:S02]  /*0230*/  HADD2.F32 R3, -RZ, R15.reuse.H0_H0 ;  /* 0x2000000fff037230 */ /* 0x101fe40000004100 */
[----:B------:R-:W-:Y:S01]  /*0240*/  HADD2.F32 R2, -RZ, R15.H1_H1 ;  /* 0x3000000fff027230 */ /* 0x000fe20000004100 */
[----:B------:R-:W0:Y:S01]  /*0250*/  LDCU.64 UR14, c[0x0][0x398] ;  /* 0x00007300ff0e77ac */ /* 0x000e220008000a00 */
[----:B-1----:R-:W-:Y:S01]  /*0260*/  ISETP.NE.U32.AND P0, PT, RZ, UR8, PT ;  /* 0x00000008ff007c0c */ /* 0x002fe2000bf05070 */
[----:B------:R-:W1:Y:S03]  /*0270*/  LDCU.64 UR10, c[0x0][0x3a0] ;  /* 0x00007400ff0a77ac */ /* 0x000e660008000a00 */
[----:B------:R-:W-:-:S02]  /*0280*/  ISETP.NE.AND.EX P0, PT, RZ, UR9, PT, P0 ;  /* 0x00000009ff007c0c */ /* 0x000fc4000bf05300 */
[----:B---3--:R-:W-:Y:S01]  /*0290*/  ISETP.NE.AND P2, PT, RZ, UR4, PT ;  /* 0x00000004ff007c0c */ /* 0x008fe2000bf45270 */
[--C-:B--2---:R-:W-:Y:S02]  /*02a0*/  HADD2.F32 R0, -RZ, R8.reuse.H0_H0 ;  /* 0x20000008ff007230 */ /* 0x104fe40000004100 */
[----:B------:R-:W-:Y:S02]  /*02b0*/  HADD2.F32 R33, -RZ, R8.H1_H1 ;  /* 0x30000008ff217230 */ /* 0x000fe40000004100 */
[--C-:B------:R-:W-:Y:S02]  /*02c0*/  HADD2.F32 R32, -RZ, R9.reuse.H0_H0 ;  /* 0x20000009ff207230 */ /* 0x100fe40000004100 */
[----:B------:R-:W-:Y:S02]  /*02d0*/  HADD2.F32 R35, -RZ, R9.H1_H1 ;  /* 0x30000009ff237230 */ /* 0x000fe40000004100 */
[--C-:B------:R-:W-:Y:S02]  /*02e0*/  HADD2.F32 R34, -RZ, R10.reuse.H0_H0 ;  /* 0x2000000aff227230 */ /* 0x100fe40000004100 */
[----:B------:R-:W-:-:S02]  /*02f0*/  HADD2.F32 R39, -RZ, R10.H1_H1 ;  /* 0x3000000aff277230 */ /* 0x000fc40000004100 */
[--C-:B------:R-:W-:Y:S02]  /*0300*/  HADD2.F32 R38, -RZ, R11.reuse.H0_H0 ;  /* 0x2000000bff267230 */ /* 0x100fe40000004100 */
[----:B01--4-:R-:W-:-:S07]  /*0310*/  HADD2.F32 R41, -RZ, R11.H1_H1 ;  /* 0x3000000bff297230 */ /* 0x013fce0000004100 */
.L_x_3438:
        /* <DEDUP_REMOVED lines=31> */
.L_x_3434:
        /* <DEDUP_REMOVED lines=17> */
.L_x_3433:
        /* <DEDUP_REMOVED lines=10> */
[--C-:B------:R-:W-:Y:S02]  /*06c0*/  HADD2.F32 R43, -RZ, R26.reuse.H0_H0 ;  /* 0x2000001aff2b7230 */ /* 0x100fe40000004100 */
[----:B------:R-:W-:Y:S01]  /*06d0*/  FADD.FTZ R9, R24, R9 ;  /* 0x0000000918097221 */ /* 0x000fe20000010000 */
[----:B------:R-:W-:Y:S02]  /*06e0*/  HADD2.F32 R42, -RZ, R26.H1_H1 ;  /* 0x3000001aff2a7230 */ /* 0x000fe40000004100 */
        /* <DEDUP_REMOVED lines=15> */
.L_x_3436:
[----:B-----5:R-:W-:Y:S02]  /*07e0*/  HADD2.F32 R9, -RZ, R24.H0_H0 ;  /* 0x20000018ff097230 */ /* 0x020fe40000004100 */
[--C-:B------:R-:W-:Y:S02]  /*07f0*/  HADD2.F32 R36, -RZ, R25.reuse.H0_H0 ;  /* 0x20000019ff247230 */ /* 0x100fe40000004100 */
[----:B------:R-:W-:Y:S02]  /*0800*/  HADD2.F32 R37, -RZ, R25.H1_H1 ;  /* 0x30000019ff257230 */ /* 0x000fe40000004100 */
[----:B------:R-:W-:Y:S02]  /*0810*/  HADD2.F32 R10, -RZ, R20.H0_H0 ;  /* 0x20000014ff0a7230 */ /* 0x000fe40000004100 */
[----:B------:R-:W-:Y:S02]  /*0820*/  HADD2.F32 R24, -RZ, R24.H1_H1 ;  /* 0x30000018ff187230 */ /* 0x000fe40000004100 */
[----:B------:R-:W-:-:S02]  /*0830*/  HADD2.F32 R11, -RZ, R20.H1_H1 ;  /* 0x30000014ff0b7230 */ /* 0x000fc40000004100 */
[----:B------:R-:W-:Y:S01]  /*0840*/  FADD.FTZ R9, R9, R10 ;  /* 0x0000000a09097221 */ /* 0x000fe20000010000 */
[----:B------:R-:W-:Y:S02]  /*0850*/  HADD2.F32 R25, -RZ, R21.H0_H0 ;  /* 0x20000015ff197230 */ /* 0x000fe40000004100 */
[----:B------:R-:W-:Y:S02]  /*0860*/  HADD2.F32 R8, -RZ, R27.H0_H0 ;  /* 0x2000001bff087230 */ /* 0x000fe40000004100 */
[----:B------:R-:W-:Y:S01]  /*0870*/  FADD.FTZ R24, R24, R11 ;  /* 0x0000000b18187221 */ /* 0x000fe20000010000 */
[----:B------:R-:W-:Y:S02]  /*0880*/  HADD2.F32 R10, -RZ, R21.H1_H1 ;  /* 0x30000015ff0a7230 */ /* 0x000fe40000004100 */
[----:B------:R-:W-:Y:S01]  /*0890*/  FADD.FTZ R25, R36, R25 ;  /* 0x0000001924197221 */ /* 0x000fe20000010000 */
[--C-:B------:R-:W-:Y:S02]  /*08a0*/  HADD2.F32 R40, -RZ, R26.reuse.H0_H0 ;  /* 0x2000001aff287230 */ /* 0x100fe40000004100 */
[----:B------:R-:W-:-:S02]  /*08b0*/  HADD2.F32 R42, -RZ, R26.H1_H1 ;  /* 0x3000001aff2a7230 */ /* 0x000fc40000004100 */
[----:B------:R-:W-:Y:S01]  /*08c0*/  FADD.FTZ R26, R37, R10 ;  /* 0x0000000a251a7221 */ /* 0x000fe20000010000 */
[----:B------:R-:W-:Y:S02]  /*08d0*/  HADD2.F32 R27, -RZ, R27.H1_H1 ;  /* 0x3000001bff1b7230 */ /* 0x000fe40000004100 */
[----:B------:R-:W-:Y:S01]  /*08e0*/  FADD.FTZ R10, R18, R25 ;  /* 0x00000019120a7221 */ /* 0x000fe20000010000 */
[--C-:B------:R-:W-:Y:S02]  /*08f0*/  HADD2.F32 R11, -RZ, R22.reuse.H0_H0 ;  /* 0x20000016ff0b7230 */ /* 0x100fe40000004100 */
[----:B------:R-:W-:Y:S02]  /*0900*/  HADD2.F32 R43, -RZ, R22.H1_H1 ;  /* 0x30000016ff2b7230 */ /* 0x000fe40000004100 */
        /* <DEDUP_REMOVED lines=13> */
.L_x_3435:
        /* <DEDUP_REMOVED lines=52> */
.L_x_3450:
        /* <DEDUP_REMOVED lines=19> */
[----:B------:R-:W0:Y:S01]  /*0e50*/  @!P1 LDC.64 R26, c[0x0][0x3c8] ;  /* 0x0000f200ff1a9b82 */ /* 0x000e220000000a00 */
[----:B------:R-:W-:Y:S01]  /*0e60*/  FFMA.FTZ R46, R46, R38, R3 ;  /* 0x000000262e2e7223 */ /* 0x000fe20000010003 */
[----:B------:R-:W-:Y:S01]  /*0e70*/  FFMA.FTZ R53, R37, R41, R2 ;  /* 0x0000002925357223 */ /* 0x000fe20000010002 */
[C---:B------:R-:W-:Y:S01]  /*0e80*/  FADD.FTZ R37, -R36.reuse, R10 ;  /* 0x0000000a24257221 */ /* 0x040fe20000010100 */
[----:B------:R-:W-:Y:S01]  /*0e90*/  FADD.FTZ R49, -R36, R11 ;  /* 0x0000000b24317221 */ /* 0x000fe20000010100 */
[----:B------:R-:W-:Y:S01]  /*0ea0*/  FMUL.FTZ R51, R40, R51 ;  /* 0x0000003328337220 */ /* 0x000fe20000410000 */
[----:B------:R-:W-:Y:S01]  /*0eb0*/  FFMA.FTZ R8, R8, R34, R5 ;  /* 0x0000002208087223 */ /* 0x000fe20000010005 */
[----:B------:R-:W-:Y:S01]  /*0ec0*/  F2FP.F16.F32.PACK_AB R11, R53, R46 ;  /* 0x0000002e350b723e */ /* 0x000fe200000000ff */
[C---:B------:R-:W-:Y:S01]  /*0ed0*/  FMUL.FTZ R46, R40.reuse, R37 ;  /* 0x00000025282e7220 */ /* 0x040fe20000410000 */
[----:B------:R-:W-:Y:S01]  /*0ee0*/  FFMA.FTZ R51, R51, R39, R4 ;  /* 0x0000002733337223 */ /* 0x000fe20000010004 */
[----:B------:R-:W1:Y:S01]  /*0ef0*/  LDC.64 R36, c[0x0][0x380] ;  /* 0x0000e000ff247b82 */ /* 0x000e620000000a00 */
[C---:B------:R-:W-:Y:S01]  /*0f00*/  FMUL.FTZ R49, R40.reuse, R49 ;  /* 0x0000003128317220 */ /* 0x040fe20000410000 */
[----:B------:R-:W-:Y:S01]  /*0f10*/  FMUL.FTZ R9, R40, R9 ;  /* 0x0000000928097220 */ /* 0x000fe20000410000 */
[----:B------:R-:W-:Y:S01]  /*0f20*/  FFMA.FTZ R46, R46, R32, R7 ;  /* 0x000000202e2e7223 */ /* 0x000fe20000010007 */
[----:B------:R-:W-:Y:S01]  /*0f30*/  F2FP.F16.F32.PACK_AB R10, R51, R8 ;  /* 0x00000008330a723e */ /* 0x000fe200000000ff */
[----:B------:R-:W-:Y:S01]  /*0f40*/  FMUL.FTZ R8, R40, R47 ;  /* 0x0000002f28087220 */ /* 0x000fe20000410000 */
[----:B------:R-:W-:Y:S01]  /*0f50*/  FFMA.FTZ R49, R49, R35, R6 ;  /* 0x0000002331317223 */ /* 0x000fe20000010006 */
[----:B------:R-:W-:Y:S01]  /*0f60*/  FFMA.FTZ R47, R9, R33, R28 ;  /* 0x00000021092f7223 */ /* 0x000fe2000001001c */
[----:B--2---:R-:W-:-:S04]  /*0f70*/  @!P1 IMAD.WIDE R24, R30, 0x4, R24 ;  /* 0x000000041e189825 */ /* 0x004fc800078e0218 */
[----:B------:R-:W-:Y:S01]  /*0f80*/  FFMA.FTZ R8, R8, R0, R29 ;  /* 0x0000000008087223 */ /* 0x000fe2000001001d */
[----:B------:R-:W-:Y:S01]  /*0f90*/  F2FP.F16.F32.PACK_AB R9, R49, R46 ;  /* 0x0000002e3109723e */ /* 0x000fe200000000ff */
[----:B------:R2:W-:Y:S01]  /*0fa0*/  @!P1 STG.E desc[UR6][R24.64], R44 ;  /* 0x0000002c18009986 */ /* 0x0005e2000c101906 */
[----:B0-----:R-:W-:Y:S02]  /*0fb0*/  @!P1 IMAD.WIDE R26, R30, 0x4, R26 ;  /* 0x000000041e1a9825 */ /* 0x001fe400078e021a */
[----:B------:R-:W-:-:S03]  /*0fc0*/  F2FP.F16.F32.PACK_AB R8, R47, R8 ;  /* 0x000000082f08723e */ /* 0x000fc600000000ff */
[----:B------:R2:W-:Y:S04]  /*0fd0*/  @!P1 STG.E desc[UR6][R26.64], R40 ;  /* 0x000000281a009986 */ /* 0x0005e8000c101906 */
[----:B------:R2:W-:Y:S01]  /*0fe0*/  STG.E.128 desc[UR6][R42.64], R8 ;  /* 0x000000082a007986 */ /* 0x0005e2000c101d06 */
[----:B-1----:R-:W-:-:S04]  /*0ff0*/  LEA R30, R36, R30, 0x2 ;  /* 0x0000001e241e7211 */ /* 0x002fc800078e10ff */
[----:B------:R-:W-:-:S13]  /*1000*/  ISETP.GE.AND P1, PT, R30, R37, PT ;  /* 0x000000251e00720c */ /* 0x000fda0003f26270 */
[----:B--2---:R-:W-:Y:S05]  /*1010*/  @!P1 BRA `(.L_x_3438) ;  /* 0xfffffff000c09947 */ /* 0x004fea000383ffff */
[----:B------:R-:W-:Y:S05]  /*1020*/  EXIT ;  /* 0x000000000000794d */ /* 0x000fea0003800000 */
.L_x_3437:
        /* <DEDUP_REMOVED lines=8> */
.L_x_3440:
[----:B------:R-:W-:Y:S05]  /*10b0*/  BSYNC B0 ;  /* 0x0000000000007941 */ /* 0x000fea0003800000 */
.L_x_3439:
        /* <DEDUP_REMOVED lines=9> */
.L_x_3441:
[----:B------:R-:W-:Y:S01]  /*1150*/  HFMA2 R42, -RZ, RZ, 0, 2.384185791015625e-07 ;  /* 0x00000004ff2a7431 */ /* 0x000fe200000001ff */
[----:B------:R-:W-:-:S05]  /*1160*/  MOV R37, R51 ;  /* 0x0000003300257202 */ /* 0x000fca0000000f00 */
[----:B------:R-:W-:-:S05]  /*1170*/  FADD.FTZ R47, R46, R37 ;  /* 0x000000252e2f7221 */ /* 0x000fca0000010000 */
[----:B------:R-:W-:-:S07]  /*1180*/  MOV R53, R47 ;  /* 0x0000002f00357202 */ /* 0x000fce0000000f00 */
[----:B------:R-:W-:Y:S05]  /*1190*/  WARPSYNC.COLLECTIVE R40, `(.L_x_3442) ;  /* 0x0000000028087348 */ /* 0x000fea0003c00000 */
[----:B------:R0:W1:Y:S02]  /*11a0*/  SHFL.BFLY P3, R51, R53, R42, R43 ;  /* 0x0c00002a35337389 */ /* 0x000064000006002b */
[----:B01----:R-:W-:Y:S05]  /*11b0*/  ENDCOLLECTIVE ;  /* 0x000000000000791b */ /* 0x003fea0003800000 */
.L_x_3442:
[----:B------:R-:W-:Y:S01]  /*11c0*/  HFMA2 R42, -RZ, RZ, 0, 4.76837158203125e-07 ;  /* 0x00000008ff2a7431 */ /* 0x000fe200000001ff */
[----:B------:R-:W-:-:S05]  /*11d0*/  MOV R36, R51 ;  /* 0x0000003300247202 */ /* 0x000fca0000000f00 */
[----:B------:R-:W-:-:S05]  /*11e0*/  FADD.FTZ R48, R47, R36 ;  /* 0x000000242f307221 */ /* 0x000fca0000010000 */
[----:B------:R-:W-:-:S07]  /*11f0*/  MOV R53, R48 ;  /* 0x0000003000357202 */ /* 0x000fce0000000f00 */
[----:B------:R-:W-:Y:S05]  /*1200*/  WARPSYNC.COLLECTIVE R40, `(.L_x_3443) ;  /* 0x0000000028087348 */ /* 0x000fea0003c00000 */
[----:B------:R0:W1:Y:S02]  /*1210*/  SHFL.BFLY P3, R51, R53, R42, R43 ;  /* 0x0c00002a35337389 */ /* 0x000064000006002b */
[----:B01----:R-:W-:Y:S05]  /*1220*/  ENDCOLLECTIVE ;  /* 0x000000000000791b */ /* 0x003fea0003800000 */
.L_x_3443:
        /* <DEDUP_REMOVED lines=8> */
.L_x_3444:
        /* <DEDUP_REMOVED lines=25> */
.L_x_3445:
[----:B------:R-:W-:Y:S01]  /*1440*/  HFMA2 R42, -RZ, RZ, 0, 1.1920928955078125e-07 ;  /* 0x00000002ff2a7431 */ /* 0x000fe200000001ff */
[----:B------:R-:W-:-:S05]  /*1450*/  MOV R47, R51 ;  /* 0x00000033002f7202 */ /* 0x000fca0000000f00 */
[----:B------:R-:W-:-:S05]  /*1460*/  FADD.FTZ R47, R36, R47 ;  /* 0x0000002f242f7221 */ /* 0x000fca0000010000 */
[----:B------:R-:W-:-:S07]  /*1470*/  MOV R53, R47 ;  /* 0x0000002f00357202 */ /* 0x000fce0000000f00 */
[----:B------:R-:W-:Y:S05]  /*1480*/  WARPSYNC.COLLECTIVE R40, `(.L_x_3446) ;  /* 0x0000000028087348 */ /* 0x000fea0003c00000 */
[----:B------:R0:W1:Y:S02]  /*1490*/  SHFL.BFLY P3, R51, R53, R42, R43 ;  /* 0x0c00002a35337389 */ /* 0x000064000006002b */
[----:B01----:R-:W-:Y:S05]  /*14a0*/  ENDCOLLECTIVE ;  /* 0x000000000000791b */ /* 0x003fea0003800000 */
.L_x_3446:
[----:B------:R-:W-:Y:S01]  /*14b0*/  HFMA2 R42, -RZ, RZ, 0, 2.384185791015625e-07 ;  /* 0x00000004ff2a7431 */ /* 0x000fe200000001ff */
[----:B------:R-:W-:-:S05]  /*14c0*/  MOV R46, R51 ;  /* 0x00000033002e7202 */ /* 0x000fca0000000f00 */
[----:B------:R-:W-:-:S05]  /*14d0*/  FADD.FTZ R46, R47, R46 ;  /* 0x0000002e2f2e7221 */ /* 0x000fca0000010000 */
[----:B------:R-:W-:-:S07]  /*14e0*/  MOV R53, R46 ;  /* 0x0000002e00357202 */ /* 0x000fce0000000f00 */
[----:B------:R-:W-:Y:S05]  /*14f0*/  WARPSYNC.COLLECTIVE R40, `(.L_x_3447) ;  /* 0x0000000028087348 */ /* 0x000fea0003c00000 */
[----:B------:R0:W1:Y:S02]  /*1500*/  SHFL.BFLY P3, R51, R53, R42, R43 ;  /* 0x0c00002a35337389 */ /* 0x000064000006002b */
[----:B01----:R-:W-:Y:S05]  /*1510*/  ENDCOLLECTIVE ;  /* 0x000000000000791b */ /* 0x003fea0003800000 */
.L_x_3447:
[----:B------:R-:W-:Y:S01]  /*1520*/  HFMA2 R42, -RZ, RZ, 0, 4.76837158203125e-07 ;  /* 0x00000008ff2a7431 */ /* 0x000fe200000001ff */
[----:B------:R-:W-:-:S05]  /*1530*/  MOV R49, R51 ;  /* 0x0000003300317202 */ /* 0x000fca0000000f00 */
[----:B------:R-:W-:-:S05]  /*1540*/  FADD.FTZ R49, R46, R49 ;  /* 0x000000312e317221 */ /* 0x000fca0000010000 */
[----:B------:R-:W-:-:S07]  /*1550*/  MOV R53, R49 ;  /* 0x0000003100357202 */ /* 0x000fce0000000f00 */
[----:B------:R-:W-:Y:S05]  /*1560*/  WARPSYNC.COLLECTIVE R40, `(.L_x_3448) ;  /* 0x0000000028087348 */ /* 0x000fea0003c00000 */
[----:B------:R0:W1:Y:S02]  /*1570*/  SHFL.BFLY P3, R51, R53, R42, R43 ;  /* 0x0c00002a35337389 */ /* 0x000064000006002b */
[----:B01----:R-:W-:Y:S05]  /*1580*/  ENDCOLLECTIVE ;  /* 0x000000000000791b */ /* 0x003fea0003800000 */
.L_x_3448:
[----:B------:R-:W-:Y:S01]  /*1590*/  HFMA2 R42, -RZ, RZ, 0, 9.5367431640625e-07 ;  /* 0x00000010ff2a7431 */ /* 0x000fe200000001ff */
[----:B------:R-:W-:-:S05]  /*15a0*/  MOV R48, R51 ;  /* 0x0000003300307202 */ /* 0x000fca0000000f00 */
[----:B------:R-:W-:-:S05]  /*15b0*/  FADD.FTZ R48, R49, R48 ;  /* 0x0000003031307221 */ /* 0x000fca0000010000 */
[----:B------:R-:W-:-:S07]  /*15c0*/  MOV R53, R48 ;  /* 0x0000003000357202 */ /* 0x000fce0000000f00 */
[----:B------:R-:W-:Y:S05]  /*15d0*/  WARPSYNC.COLLECTIVE R40, `(.L_x_3449) ;  /* 0x0000000028087348 */ /* 0x000fea0003c00000 */
[----:B------:R0:W1:Y:S02]  /*15e0*/  SHFL.BFLY P3, R51, R53, R42, R43 ;  /* 0x0c00002a35337389 */ /* 0x000064000006002b */
[----:B01----:R-:W-:Y:S05]  /*15f0*/  ENDCOLLECTIVE ;  /* 0x000000000000791b */ /* 0x003fea0003800000 */
.L_x_3449:
[----:B------:R-:W-:Y:S05]  /*1600*/  BRA `(.L_x_3450) ;  /* 0xfffffff400c47947 */ /* 0x000fea000383ffff */
.L_x_3451:
        /* <DEDUP_REMOVED lines=15> */
.L_x_5966:


//--------------------- .text._ZN10layer_norm31ln_parallel_residual_fwd_kernelINS_13Kernel_traitsI6__halfS2_fS2_fjLj256ELj1ELj4ELj1ELj16ENS_18Kernel_traits_baseILj256ES2_S2_fS2_fjLj128EEEEELb1ELb0ELb0EEEvNS_9FwdParamsE --------------------------
	.section	.text._ZN10layer_norm31ln_parallel_residual_fwd_kernelINS_13Kernel_traitsI6__halfS2_fS2_fjLj256ELj1ELj4ELj1ELj16ENS_18Kernel_traits_baseILj256ES2_S2_fS2_fjLj128EEEEELb1ELb0ELb0EEEvNS_9FwdParamsE,"ax",@progbits
	.align	128
        .global         _ZN10layer_norm31ln_parallel_residual_fwd_kernelINS_13Kernel_traitsI6__halfS2_fS2_fjLj256ELj1ELj4ELj1ELj16ENS_18Kernel_traits_baseILj256ES2_S2_fS2_fjLj128EEEEELb1ELb0ELb0EEEvNS_9FwdParamsE
        .type           _ZN10layer_norm31ln_parallel_residual_fwd_kernelINS_13Kernel_traitsI6__halfS2_fS2_fjLj256ELj1ELj4ELj1ELj16ENS_18Kernel_traits_baseILj256ES2_S2_fS2_fjLj128EEEEELb1ELb0ELb0EEEvNS_9FwdParamsE,@function
        .size           _ZN10layer_norm31ln_parallel_residual_fwd_kernelINS_13Kernel_traitsI6__halfS2_fS2_fjLj256ELj1ELj4ELj1ELj16ENS_18Kernel_traits_baseILj256ES2_S2_fS2_fjLj128EEEEELb1ELb0ELb0EEEvNS_9FwdParamsE,(.L_x_5967 - _ZN10layer_norm31ln_parallel_residual_fwd_kernelINS_13Kernel_traitsI6__halfS2_fS2_fjLj256ELj1ELj4ELj1ELj16ENS_18Kernel_traits_baseILj256ES2_S2_fS2_fjLj128EEEEELb1ELb0ELb0EEEvNS_9FwdParamsE)
        .other          _ZN10layer_norm31ln_parallel_residual_fwd_kernelINS_13Kernel_traitsI6__halfS2_fS2_fjLj256ELj1ELj4ELj1ELj16ENS_18Kernel_traits_baseILj256ES2_S2_fS2_fjLj128EEEEELb1ELb0ELb0EEEvNS_9FwdParamsE,@"STO_CUDA_ENTRY STV_DEFAULT"
_ZN10layer_norm31ln_parallel_residual_fwd_kernelINS_13Kernel_traitsI6__halfS2_fS2_fjLj256ELj1ELj4ELj1ELj16ENS_18Kernel_traits_baseILj256ES2_S2_fS2_fjLj128EEEEELb1ELb0ELb0EEEvNS_9FwdParamsE:
.text._ZN10layer_norm31ln_parallel_residual_fwd_kernelINS_13Kernel_traitsI6__halfS2_fS2_fjLj256ELj1ELj4ELj1ELj16ENS_18Kernel_traits_baseILj256ES2_S2_fS2_fjLj128EEEEELb1ELb0ELb0EEEvNS_9FwdParamsE:
        /* <DEDUP_REMOVED lines=16> */
[----:B-1----:R-:W-:Y:S01]  /*0100*/  SHF.R.S32.HI R6, RZ, 0x1f, R9 ;  /* 0x0000001fff067819 */ /* 0x002fe20000011409 */
[----:B------:R-:W-:Y:S03]  /*0110*/  BSSY.RECONVERGENT B0, `(.L_x_3452) ;  /* 0x000002c000007945 */ /* 0x000fe60003800200 */
[----:B------:R-:W-:-:S03]  /*0120*/  LEA.HI R6, R6, R9, RZ, 0x3 ;  /* 0x0000000906067211 */ /* 0x000fc600078f18ff */
        /* <DEDUP_REMOVED lines=42> */
.L_x_3453:
[----:B------:R-:W-:Y:S05]  /*03d0*/  BSYNC.RECONVERGENT B0 ;  /* 0x0000000000007941 */ /* 0x000fea0003800200 */
.L_x_3452:
        /* <DEDUP_REMOVED lines=87> */
.L_x_3556:
        /* <DEDUP_REMOVED lines=33> */
.L_x_3459:
        /* <DEDUP_REMOVED lines=13> */
.L_x_3461:
[----:B------:R-:W-:Y:S05]  /*0c30*/  BSYNC.RECONVERGENT B3 ;  /* 0x0000000000037941 */ /* 0x000fea0003800200 */
.L_x_3460:
        /* <DEDUP_REMOVED lines=40> */
[----:B------:R-:W-:Y:S02]  /*0ec0*/  LOP3.LUT R63, R36, UR31, R39, 0x96, !PT ;  /* 0x0000001f243f7c12 */ /* 0x000fe4000f8e9627 */
[----:B------:R-:W-:-:S07]  /*0ed0*/  MOV R66, R38 ;  /* 0x0000002600427202 */ /* 0x000fce0000000f00 */
.L_x_3458:
[----:B------:R-:W-:Y:S05]  /*0ee0*/  BSYNC.RECONVERGENT B2 ;  /* 0x0000000000027941 */ /* 0x000fea0003800200 */
.L_x_3457:
        /* <DEDUP_REMOVED lines=27> */
.L_x_3465:
        /* <DEDUP_REMOVED lines=13> */
.L_x_3467:
[----:B------:R-:W-:Y:S05]  /*1170*/  BSYNC.RECONVERGENT B3 ;  /* 0x0000000000037941 */ /* 0x000fea0003800200 */
.L_x_3466:
        /* <DEDUP_REMOVED lines=40> */
[----:B------:R-:W-:-:S07]  /*1400*/  IMAD.MOV.U32 R36, RZ, RZ, R66 ;  /* 0x000000ffff247224 */ /* 0x000fce00078e0042 */
.L_x_3464:
[----:B------:R-:W-:Y:S05]  /*1410*/  BSYNC.RECONVERGENT B2 ;  /* 0x0000000000027941 */ /* 0x000fea0003800200 */
.L_x_3463:
[----:B------:R-:W-:Y:S01]  /*1420*/  I2FP.F32.U32 R36, R36 ;  /* 0x0000002400247245 */ /* 0x000fe20000201000 */
[----:B------:R-:W-:-:S04]  /*1430*/  HADD2.F32 R39, -RZ, R16.H0_H0 ;  /* 0x20000010ff277230 */ /* 0x000fc80000004100 */
        /* <DEDUP_REMOVED lines=9> */
.L_x_3462:
[----:B------:R-:W-:Y:S01]  /*14d0*/  @P1 FADD.FTZ R49, R12, R49 ;  /* 0x000000310c311221 */ /* 0x000fe20000010000 */
[----:B------:R-:W-:Y:S01]  /*14e0*/  MOV R50, R66 ;  /* 0x0000004200327202 */ /* 0x000fe20000000f00 */
[----:B------:R-:W-:-:S03]  /*14f0*/  IMAD.MOV.U32 R37, RZ, RZ, R46 ;  /* 0x000000ffff257224 */ /* 0x000fc600078e002e */
[----:B------:R-:W-:-:S07]  /*1500*/  MOV R36, R49 ;  /* 0x0000003100247202 */ /* 0x000fce0000000f00 */
.L_x_3468:
        /* <DEDUP_REMOVED lines=13> */
.L_x_3471:
        /* <DEDUP_REMOVED lines=13> */
.L_x_3473:
[----:B------:R-:W-:Y:S05]  /*16b0*/  BSYNC.RECONVERGENT B3 ;  /* 0x0000000000037941 */ /* 0x000fea0003800200 */
.L_x_3472:
        /* <DEDUP_REMOVED lines=42> */
.L_x_3470:
[----:B------:R-:W-:Y:S05]  /*1960*/  BSYNC.RECONVERGENT B2 ;  /* 0x0000000000027941 */ /* 0x000fea0003800200 */
.L_x_3469:
        /* <DEDUP_REMOVED lines=24> */
.L_x_3477:
        /* <DEDUP_REMOVED lines=13> */
.L_x_3479:
[----:B------:R-:W-:Y:S05]  /*1bc0*/  BSYNC.RECONVERGENT B3 ;  /* 0x0000000000037941 */ /* 0x000fea0003800200 */
.L_x_3478:
        /* <DEDUP_REMOVED lines=42> */
.L_x_3476:
[----:B------:R-:W-:Y:S05]  /*1e70*/  BSYNC.RECONVERGENT B2 ;  /* 0x0000000000027941 */ /* 0x000fea0003800200 */
.L_x_3475:
[----:B------:R-:W-:Y:S01]  /*1e80*/  I2FP.F32.U32 R38, R7 ;  /* 0x0000000700267245 */ /* 0x000fe20000201000 */
[----:B------:R-:W-:-:S04]  /*1e90*/  HADD2.F32 R7, -RZ, R16.H1_H1 ;  /* 0x30000010ff077230 */ /* 0x000fc80000004100 */
        /* <DEDUP_REMOVED lines=9> */
.L_x_3474:
[----:B------:R-:W-:Y:S01]  /*1f30*/  @P1 FADD.FTZ R37, R13, R37 ;  /* 0x000000250d251221 */ /* 0x000fe20000010000 */
[----:B------:R-:W-:Y:S01]  /*1f40*/  IMAD.MOV.U32 R40, RZ, RZ, R50 ;  /* 0x000000ffff287224 */ /* 0x000fe200078e0032 */
[----:B------:R-:W-:-:S07]  /*1f50*/  MOV R39, R38 ;  /* 0x0000002600277202 */ /* 0x000fce0000000f00 */
.L_x_3480:
        /* <DEDUP_REMOVED lines=13> */
.L_x_3483:
        /* <DEDUP_REMOVED lines=13> */
.L_x_3485:
[----:B------:R-:W-:Y:S05]  /*2100*/  BSYNC.RECONVERGENT B3 ;  /* 0x0000000000037941 */ /* 0x000fea0003800200 */
.L_x_3484:
        /* <DEDUP_REMOVED lines=42> */
.L_x_3482:
[----:B------:R-:W-:Y:S05]  /*23b0*/  BSYNC.RECONVERGENT B2 ;  /* 0x0000000000027941 */ /* 0x000fea0003800200 */
.L_x_3481:
        /* <DEDUP_REMOVED lines=24> */
.L_x_3489:
        /* <DEDUP_REMOVED lines=13> */
.L_x_3491:
[----:B------:R-:W-:Y:S05]  /*2610*/  BSYNC.RECONVERGENT B3 ;  /* 0x0000000000037941 */ /* 0x000fea0003800200 */
.L_x_3490:
        /* <DEDUP_REMOVED lines=42> */
.L_x_3488:
[----:B------:R-:W-:Y:S05]  /*28c0*/  BSYNC.RECONVERGENT B2 ;  /* 0x0000000000027941 */ /* 0x000fea0003800200 */
.L_x_3487:
[----:B------:R-:W-:Y:S01]  /*28d0*/  I2FP.F32.U32 R6, R6 ;  /* 0x0000000600067245 */ /* 0x000fe20000201000 */
[----:B------:R-:W-:-:S04]  /*28e0*/  HADD2.F32 R45, -RZ, R17.H0_H0 ;  /* 0x20000011ff2d7230 */ /* 0x000fc80000004100 */
        /* <DEDUP_REMOVED lines=9> */
.L_x_3486:
[----:B------:R-:W-:Y:S01]  /*2980*/  @P1 FADD.FTZ R51, R14, R51 ;  /* 0x000000330e331221 */ /* 0x000fe20000010000 */
[----:B------:R-:W-:Y:S01]  /*2990*/  MOV R39, R38 ;  /* 0x0000002600277202 */ /* 0x000fe20000000f00 */
[----:B------:R-:W-:Y:S02]  /*29a0*/  IMAD.MOV.U32 R66, RZ, RZ, R40 ;  /* 0x000000ffff427224 */ /* 0x000fe400078e0028 */
[----:B------:R-:W-:-:S07]  /*29b0*/  IMAD.MOV.U32 R38, RZ, RZ, R51 ;  /* 0x000000ffff267224 */ /* 0x000fce00078e0033 */
.L_x_3492:
        /* <DEDUP_REMOVED lines=13> */
.L_x_3495:
        /* <DEDUP_REMOVED lines=13> */
.L_x_3497:
[----:B------:R-:W-:Y:S05]  /*2b60*/  BSYNC.RECONVERGENT B3 ;  /* 0x0000000000037941 */ /* 0x000fea0003800200 */
.L_x_3496:
        /* <DEDUP_REMOVED lines=42> */
.L_x_3494:
[----:B------:R-:W-:Y:S05]  /*2e10*/  BSYNC.RECONVERGENT B2 ;  /* 0x0000000000027941 */ /* 0x000fea0003800200 */
.L_x_3493:
        /* <DEDUP_REMOVED lines=24> */
.L_x_3501:
        /* <DEDUP_REMOVED lines=13> */
.L_x_3503:
[----:B------:R-:W-:Y:S05]  /*3070*/  BSYNC.RECONVERGENT B3 ;  /* 0x0000000000037941 */ /* 0x000fea0003800200 */
.L_x_3502:
        /* <DEDUP_REMOVED lines=41> */
.L_x_3500:
[----:B------:R-:W-:Y:S05]  /*3310*/  BSYNC.RECONVERGENT B2 ;  /* 0x0000000000027941 */ /* 0x000fea0003800200 */
.L_x_3499:
        /* <DEDUP_REMOVED lines=11> */
.L_x_3498:
[----:B------:R-:W-:Y:S01]  /*33d0*/  @P1 FADD.FTZ R39, R15, R39 ;  /* 0x000000270f271221 */ /* 0x000fe20000010000 */
[----:B------:R-:W-:Y:S01]  /*33e0*/  IMAD.MOV.U32 R50, RZ, RZ, R66 ;  /* 0x000000ffff327224 */ /* 0x000fe200078e0042 */
[----:B------:R-:W-:-:S07]  /*33f0*/  MOV R41, R40 ;  /* 0x0000002800297202 */ /* 0x000fce0000000f00 */
.L_x_3504:
        /* <DEDUP_REMOVED lines=13> */
.L_x_3507:
        /* <DEDUP_REMOVED lines=13> */
.L_x_3509:
[----:B------:R-:W-:Y:S05]  /*35a0*/  BSYNC.RECONVERGENT B3 ;  /* 0x0000000000037941 */ /* 0x000fea0003800200 */
.L_x_3508:
        /* <DEDUP_REMOVED lines=42> */
.L_x_3506:
[----:B------:R-:W-:Y:S05]  /*3850*/  BSYNC.RECONVERGENT B2 ;  /* 0x0000000000027941 */ /* 0x000fea0003800200 */
.L_x_3505:
        /* <DEDUP_REMOVED lines=23> */
.L_x_3513:
        /* <DEDUP_REMOVED lines=13> */
.L_x_3515:
[----:B------:R-:W-:Y:S05]  /*3aa0*/  BSYNC.RECONVERGENT B3 ;  /* 0x0000000000037941 */ /* 0x000fea0003800200 */
.L_x_3514:
        /* <DEDUP_REMOVED lines=41> */
.L_x_3512:
[----:B------:R-:W-:Y:S05]  /*3d40*/  BSYNC.RECONVERGENT B2 ;  /* 0x0000000000027941 */ /* 0x000fea0003800200 */
.L_x_3511:
        /* <DEDUP_REMOVED lines=11> */
.L_x_3510:
[----:B------:R-:W-:Y:S01]  /*3e00*/  @P1 FADD.FTZ R51, R8, R51 ;  /* 0x0000003308331221 */ /* 0x000fe20000010000 */
[----:B------:R-:W-:Y:S01]  /*3e10*/  IMAD.MOV.U32 R41, RZ, RZ, R40 ;  /* 0x000000ffff297224 */ /* 0x000fe200078e0028 */
[----:B------:R-:W-:-:S03]  /*3e20*/  MOV R74, R50 ;  /* 0x00000032004a7202 */ /* 0x000fc60000000f00 */
[----:B------:R-:W-:-:S07]  /*3e30*/  MOV R40, R51 ;  /* 0x0000003300287202 */ /* 0x000fce0000000f00 */
.L_x_3516:
        /* <DEDUP_REMOVED lines=13> */
.L_x_3519:
        /* <DEDUP_REMOVED lines=13> */
.L_x_3521:
[----:B------:R-:W-:Y:S05]  /*3fe0*/  BSYNC.RECONVERGENT B3 ;  /* 0x0000000000037941 */ /* 0x000fea0003800200 */
.L_x_3520:
        /* <DEDUP_REMOVED lines=42> */
.L_x_3518:
[----:B------:R-:W-:Y:S05]  /*4290*/  BSYNC.RECONVERGENT B2 ;  /* 0x0000000000027941 */ /* 0x000fea0003800200 */
.L_x_3517:
        /* <DEDUP_REMOVED lines=23> */
.L_x_3525:
        /* <DEDUP_REMOVED lines=13> */
.L_x_3527:
[----:B------:R-:W-:Y:S05]  /*44e0*/  BSYNC.RECONVERGENT B3 ;  /* 0x0000000000037941 */ /* 0x000fea0003800200 */
.L_x_3526:
        /* <DEDUP_REMOVED lines=42> */
.L_x_3524:
[----:B------:R-:W-:Y:S05]  /*4790*/  BSYNC.RECONVERGENT B2 ;  /* 0x0000000000027941 */ /* 0x000fea0003800200 */
.L_x_3523:
        /* <DEDUP_REMOVED lines=11> */
.L_x_3522:
[----:B------:R-:W-:Y:S01]  /*4850*/  @P1 FADD.FTZ R41, R9, R41 ;  /* 0x0000002909291221 */ /* 0x000fe20000010000 */
[----:B------:R-:W-:Y:S01]  /*4860*/  IMAD.MOV.U32 R66, RZ, RZ, R74 ;  /* 0x000000ffff427224 */ /* 0x000fe200078e004a */
[----:B------:R-:W-:-:S07]  /*4870*/  MOV R42, R44 ;  /* 0x0000002c002a7202 */ /* 0x000fce0000000f00 */
.L_x_3528:
        /* <DEDUP_REMOVED lines=13> */
.L_x_3531:
        /* <DEDUP_REMOVED lines=13> */
.L_x_3533:
[----:B------:R-:W-:Y:S05]  /*4a20*/  BSYNC.RECONVERGENT B3 ;  /* 0x0000000000037941 */ /* 0x000fea0003800200 */
.L_x_3532:
        /* <DEDUP_REMOVED lines=42> */
.L_x_3530:
[----:B------:R-:W-:Y:S05]  /*4cd0*/  BSYNC.RECONVERGENT B2 ;  /* 0x0000000000027941 */ /* 0x000fea0003800200 */
.L_x_3529:
        /* <DEDUP_REMOVED lines=23> */
.L_x_3537:
        /* <DEDUP_REMOVED lines=13> */
.L_x_3539:
[----:B------:R-:W-:Y:S05]  /*4f20*/  BSYNC.RECONVERGENT B3 ;  /* 0x0000000000037941 */ /* 0x000fea0003800200 */
.L_x_3538:
        /* <DEDUP_REMOVED lines=41> */
.L_x_3536:
[----:B------:R-:W-:Y:S05]  /*51c0*/  BSYNC.RECONVERGENT B2 ;  /* 0x0000000000027941 */ /* 0x000fea0003800200 */
.L_x_3535:
        /* <DEDUP_REMOVED lines=11> */
.L_x_3534:
[----:B------:R-:W-:Y:S01]  /*5280*/  @P1 FADD.FTZ R42, R10, R42 ;  /* 0x0000002a0a2a1221 */ /* 0x000fe20000010000 */
[----:B------:R-:W-:Y:S01]  /*5290*/  MOV R74, R66 ;  /* 0x00000042004a7202 */ /* 0x000fe20000000f00 */
[----:B------:R-:W-:-:S07]  /*52a0*/  IMAD.MOV.U32 R45, RZ, RZ, R44 ;  /* 0x000000ffff2d7224 */ /* 0x000fce00078e002c */
.L_x_3540:
        /* <DEDUP_REMOVED lines=13> */
.L_x_3543:
        /* <DEDUP_REMOVED lines=13> */
.L_x_3545:
[----:B------:R-:W-:Y:S05]  /*5450*/  BSYNC.RECONVERGENT B3 ;  /* 0x0000000000037941 */ /* 0x000fea0003800200 */
.L_x_3544:
        /* <DEDUP_REMOVED lines=41> */
[----:B------:R-:W-:Y:S02]  /*56f0*/  HFMA2 R44, -RZ, RZ, 0, 0 ;  /* 0x00000000ff2c7431 */ /* 0x000fe400000001ff */
[----:B------:R-:W-:-:S07]  /*5700*/  IMAD.MOV.U32 R74, RZ, RZ, R50 ;  /* 0x000000ffff4a7224 */ /* 0x000fce00078e0032 */
.L_x_3542:
[----:B------:R-:W-:Y:S05]  /*5710*/  BSYNC.RECONVERGENT B2 ;  /* 0x0000000000027941 */ /* 0x000fea0003800200 */
.L_x_3541:
        /* <DEDUP_REMOVED lines=23> */
.L_x_3549:
        /* <DEDUP_REMOVED lines=15> */
.L_x_3551:
[----:B------:R-:W-:Y:S05]  /*5980*/  BSYNC.RECONVERGENT B3 ;  /* 0x0000000000037941 */ /* 0x000fea0003800200 */
.L_x_3550:
        /* <DEDUP_REMOVED lines=42> */
.L_x_3548:
[----:B------:R-:W-:Y:S05]  /*5c30*/  BSYNC.RECONVERGENT B2 ;  /* 0x0000000000027941 */ /* 0x000fea0003800200 */
.L_x_3547:
        /* <DEDUP_REMOVED lines=11> */
.L_x_3546:
[----:B------:R-:W-:Y:S01]  /*5cf0*/  @P1 FADD.FTZ R43, R11, R43 ;  /* 0x0000002b0b2b1221 */ /* 0x000fe20000010000 */
[----:B------:R-:W-:Y:S01]  /*5d00*/  IMAD.MOV.U32 R66, RZ, RZ, R74 ;  /* 0x000000ffff427224 */ /* 0x000fe200078e004a */
[----:B------:R-:W-:-:S07]  /*5d10*/  MOV R65, R44 ;  /* 0x0000002c00417202 */ /* 0x000fce0000000f00 */
.L_x_3552:
[----:B------:R-:W0:Y:S01]  /*5d20*/  LDC.64 R48, c[0x0][0x3a8] ;  /* 0x0000ea00ff307b82 */ /* 0x000e220000000a00 */
[----:B------:R-:W-:Y:S02]  /*5d30*/  SEL R67, RZ, 0x1000000, P5 ;  /* 0x01000000ff437807 */ /* 0x000fe40002800000 */
[----:B------:R-:W-:Y:S02]  /*5d40*/  SEL R51, RZ, 0x10000, P4 ;  /* 0x00010000ff337807 */ /* 0x000fe40002000000 */
[----:B------:R-:W-:Y:S02]  /*5d50*/  ISETP.NE.AND P6, PT, R71, RZ, PT ;  /* 0x000000ff4700720c */ /* 0x000fe40003fc5270 */
        /* <DEDUP_REMOVED lines=36> */
.L_x_3456:
[----:B------:R-:W-:Y:S05]  /*5fa0*/  BSYNC.RECONVERGENT B0 ;  /* 0x0000000000007941 */ /* 0x000fea0003800200 */
.L_x_3455:
        /* <DEDUP_REMOVED lines=54> */
.L_x_3568:
        /* <DEDUP_REMOVED lines=16> */
[----:B------:R-:W-:Y:S02]  /*6410*/  HADD2.F32 R69, -RZ, R24.H0_H0 ;  /* 0x20000018ff457230 */ /* 0x000fe40000004100 */
[----:B0-----:R-:W-:Y:S01]  /*6420*/  HADD2.F32 R47, -RZ, R32.H0_H0 ;  /* 0x20000020ff2f7230 */ /* 0x001fe20000004100 */
[----:B------:R-:W-:Y:S01]  /*6430*/  FSEL R45, R49, RZ, P0 ;  /* 0x000000ff312d7208 */ /* 0x000fe20000000000 */
[----:B------:R-:W-:Y:S02]  /*6440*/  HADD2.F32 R49, -RZ, R20.H0_H0 ;  /* 0x20000014ff317230 */ /* 0x000fe40000004100 */
[----:B------:R-:W-:Y:S02]  /*6450*/  HADD2.F32 R48, -RZ, R28.H0_H0 ;  /* 0x2000001cff307230 */ /* 0x000fe40000004100 */
[--C-:B------:R-:W-:Y:S01]  /*6460*/  FADD.FTZ R44, R36, -R45.reuse ;  /* 0x8000002d242c7221 */ /* 0x100fe20000010000 */
[----:B------:R-:W-:Y:S01]  /*6470*/  FADD.FTZ R64, R38, -R45 ;  /* 0x8000002d26407221 */ /* 0x000fe20000010000 */
[----:B------:R-:W-:-:S02]  /*6480*/  HADD2.F32 R46, -RZ, R24.H1_H1 ;  /* 0x30000018ff2e7230 */ /* 0x000fc40000004100 */
[C---:B------:R-:W-:Y:S01]  /*6490*/  FMUL.FTZ R44, R51.reuse, R44 ;  /* 0x0000002c332c7220 */ /* 0x040fe20000410000 */
[----:B------:R-:W-:Y:S02]  /*64a0*/  HADD2.F32 R50, -RZ, R32.H1_H1 ;  /* 0x30000020ff327230 */ /* 0x000fe40000004100 */
[----:B------:R-:W-:Y:S01]  /*64b0*/  FMUL.FTZ R64, R51, R64 ;  /* 0x0000004033407220 */ /* 0x000fe20000410000 */
[----:B------:R-:W-:Y:S02]  /*64c0*/  HADD2.F32 R68, -RZ, R20.H1_H1 ;  /* 0x30000014ff447230 */ /* 0x000fe40000004100 */
[C---:B------:R-:W-:Y:S01]  /*64d0*/  FFMA.FTZ R69, R44.reuse, R69, R47 ;  /* 0x000000452c457223 */ /* 0x040fe2000001002f */
[----:B------:R-:W-:Y:S01]  /*64e0*/  FFMA.FTZ R48, R44, R49, R48 ;  /* 0x000000312c307223 */ /* 0x000fe20000010030 */
[----:B------:R-:W-:Y:S01]  /*64f0*/  FADD.FTZ R44, R37, -R45 ;  /* 0x8000002d252c7221 */ /* 0x000fe20000010000 */
[----:B------:R-:W-:Y:S02]  /*6500*/  HADD2.F32 R47, -RZ, R28.H1_H1 ;  /* 0x3000001cff2f7230 */ /* 0x000fe40000004100 */
[----:B------:R-:W-:-:S02]  /*6510*/  HADD2.F32 R49, -RZ, R25.H0_H0 ;  /* 0x20000019ff317230 */ /* 0x000fc40000004100 */
[----:B------:R-:W-:Y:S01]  /*6520*/  FMUL.FTZ R67, R51, R44 ;  /* 0x0000002c33437220 */ /* 0x000fe20000410000 */
[--C-:B------:R-:W-:Y:S02]  /*6530*/  HADD2.F32 R71, -RZ, R33.reuse.H0_H0 ;  /* 0x20000021ff477230 */ /* 0x100fe40000004100 */
[----:B------:R-:W-:Y:S02]  /*6540*/  HADD2.F32 R73, -RZ, R33.H1_H1 ;  /* 0x30000021ff497230 */ /* 0x000fe40000004100 */
[C---:B------:R-:W-:Y:S01]  /*6550*/  FFMA.FTZ R44, R67.reuse, R46, R50 ;  /* 0x0000002e432c7223 */ /* 0x040fe20000010032 */
[----:B------:R-:W-:Y:S01]  /*6560*/  FFMA.FTZ R67, R67, R68, R47 ;  /* 0x0000004443437223 */ /* 0x000fe2000001002f */
[----:B------:R-:W-:Y:S01]  /*6570*/  FFMA.FTZ R68, R64, R49, R71 ;  /* 0x0000003140447223 */ /* 0x000fe20000010047 */
[----:B------:R-:W-:Y:S02]  /*6580*/  HADD2.F32 R47, -RZ, R21.H0_H0 ;  /* 0x20000015ff2f7230 */ /* 0x000fe40000004100 */
[----:B------:R-:W-:Y:S01]  /*6590*/  FADD.FTZ R46, R39, -R45 ;  /* 0x8000002d272e7221 */ /* 0x000fe20000010000 */
[----:B------:R-:W-:-:S02]  /*65a0*/  HADD2.F32 R49, -RZ, R29.H0_H0 ;  /* 0x2000001dff317230 */ /* 0x000fc40000004100 */
[----:B------:R-:W-:Y:S01]  /*65b0*/  FADD.FTZ R50, R40, -R45 ;  /* 0x8000002d28327221 */ /* 0x000fe20000010000 */
[----:B------:R-:W-:Y:S02]  /*65c0*/  HADD2.F32 R71, -RZ, R25.H1_H1 ;  /* 0x30000019ff477230 */ /* 0x000fe40000004100 */
[----:B------:R-:W-:Y:S01]  /*65d0*/  FMUL.FTZ R46, R51, R46 ;  /* 0x0000002e332e7220 */ /* 0x000fe20000410000 */
[----:B------:R-:W-:Y:S02]  /*65e0*/  HADD2.F32 R75, -RZ, R22.H0_H0 ;  /* 0x20000016ff4b7230 */ /* 0x000fe40000004100 */
[----:B------:R-:W-:Y:S01]  /*65f0*/  FFMA.FTZ R64, R64, R47, R49 ;  /* 0x0000002f40407223 */ /* 0x000fe20000010031 */
[----:B------:R-:W-:Y:S02]  /*6600*/  HADD2.F32 R49, -RZ, R21.H1_H1 ;  /* 0x30000015ff317230 */ /* 0x000fe40000004100 */
[----:B------:R-:W-:Y:S01]  /*6610*/  FFMA.FTZ R71, R46, R71, R73 ;  /* 0x000000472e477223 */ /* 0x000fe20000010049 */
[----:B------:R-:W-:-:S02]  /*6620*/  HADD2.F32 R47, -RZ, R29.H1_H1 ;  /* 0x3000001dff2f7230 */ /* 0x000fc40000004100 */
[----:B------:R-:W-:Y:S01]  /*6630*/  FMUL.FTZ R50, R51, R50 ;  /* 0x0000003233327220 */ /* 0x000fe20000410000 */
[----:B------:R-:W-:Y:S01]  /*6640*/  HADD2.F32 R73, -RZ, R34.H0_H0 ;  /* 0x20000022ff497230 */ /* 0x000fe20000004100 */
[----:B------:R-:W-:Y:S01]  /*6650*/  F2FP.F16.F32.PACK_AB R44, R44, R69 ;  /* 0x000000452c2c723e */ /* 0x000fe200000000ff */
[----:B------:R-:W-:Y:S02]  /*6660*/  HADD2.F32 R70, -RZ, R30.H0_H0 ;  /* 0x2000001eff467230 */ /* 0x000fe40000004100 */
[----:B------:R-:W-:Y:S01]  /*6670*/  FFMA.FTZ R49, R46, R49, R47 ;  /* 0x000000312e317223 */ /* 0x000fe2000001002f */
[----:B------:R-:W-:Y:S01]  /*6680*/  HADD2.F32 R47, -RZ, R26.H0_H0 ;  /* 0x2000001aff2f7230 */ /* 0x000fe20000004100 */
[----:B------:R-:W-:Y:S01]  /*6690*/  F2FP.F16.F32.PACK_AB R48, R67, R48 ;  /* 0x000000304330723e */ /* 0x000fe200000000ff */
[----:B------:R-:W-:Y:S02]  /*66a0*/  HADD2.F32 R72, -RZ, R30.H1_H1 ;  /* 0x3000001eff487230 */ /* 0x000fe40000004100 */
[----:B------:R-:W-:-:S02]  /*66b0*/  HADD2.F32 R77, -RZ, R35.H0_H0 ;  /* 0x20000023ff4d7230 */ /* 0x000fc40000004100 */
[C---:B------:R-:W-:Y:S01]  /*66c0*/  FFMA.FTZ R46, R50.reuse, R47, R73 ;  /* 0x0000002f322e7223 */ /* 0x040fe20000010049 */
[----:B------:R-:W-:Y:S01]  /*66d0*/  FFMA.FTZ R50, R50, R75, R70 ;  /* 0x0000004b32327223 */ /* 0x000fe20000010046 */
[----:B------:R-:W-:Y:S01]  /*66e0*/  FADD.FTZ R70, R41, -R45 ;  /* 0x8000002d29467221 */ /* 0x000fe20000010000 */
[----:B------:R-:W-:Y:S01]  /*66f0*/  HADD2.F32 R75, -RZ, R26.H1_H1 ;  /* 0x3000001aff4b7230 */ /* 0x000fe20000004100 */
[----:B------:R-:W-:Y:S01]  /*6700*/  F2FP.F16.F32.PACK_AB R49, R49, R64 ;  /* 0x000000403131723e */ /* 0x000fe200000000ff */
[----:B------:R-:W-:Y:S02]  /*6710*/  HADD2.F32 R47, -RZ, R34.H1_H1 ;  /* 0x30000022ff2f7230 */ /* 0x000fe40000004100 */
[----:B------:R-:W-:Y:S01]  /*6720*/  FMUL.FTZ R70, R51, R70 ;  /* 0x0000004633467220 */ /* 0x000fe20000410000 */
[----:B------:R-:W-:Y:S02]  /*6730*/  HADD2.F32 R73, -RZ, R22.H1_H1 ;  /* 0x30000016ff497230 */ /* 0x000fe40000004100 */
[----:B------:R-:W-:-:S02]  /*6740*/  HADD2.F32 R74, -RZ, R35.H1_H1 ;  /* 0x30000023ff4a7230 */ /* 0x000fc40000004100 */
[C---:B------:R-:W-:Y:S01]  /*6750*/  FFMA.FTZ R75, R70.reuse, R75, R47 ;  /* 0x0000004b464b7223 */ /* 0x040fe2000001002f */
[----:B------:R-:W-:Y:S02]  /*6760*/  HADD2.F32 R47, -RZ, R27.H0_H0 ;  /* 0x2000001bff2f7230 */ /* 0x000fe40000004100 */
[----:B------:R-:W-:Y:S01]  /*6770*/  FFMA.FTZ R73, R70, R73, R72 ;  /* 0x0000004946497223 */ /* 0x000fe20000010048 */
[----:B------:R-:W-:Y:S01]  /*6780*/  FADD.FTZ R70, R42, -R45 ;  /* 0x8000002d2a467221 */ /* 0x000fe20000010000 */
[----:B------:R-:W-:Y:S01]  /*6790*/  HADD2.F32 R72, -RZ, R31.H0_H0 ;  /* 0x2000001fff487230 */ /* 0x000fe20000004100 */
[----:B------:R-:W-:Y:S02]  /*67a0*/  F2FP.F16.F32.PACK_AB R46, R75, R46 ;  /* 0x0000002e4b2e723e */ /* 0x000fe400000000ff */
[----:B------:R-:W-:Y:S01]  /*67b0*/  FMUL.FTZ R70, R51, R70 ;  /* 0x0000004633467220 */ /* 0x000fe20000410000 */
[----:B------:R-:W-:-:S03]  /*67c0*/  F2FP.F16.F32.PACK_AB R50, R73, R50 ;  /* 0x000000324932723e */ /* 0x000fc600000000ff */
[----:B------:R-:W-:Y:S01]  /*67d0*/  FFMA.FTZ R47, R70, R47, R77 ;  /* 0x0000002f462f7223 */ /* 0x000fe2000001004d */
[----:B------:R-:W-:-:S05]  /*67e0*/  HADD2.F32 R77, -RZ, R23.H0_H0 ;  /* 0x20000017ff4d7230 */ /* 0x000fca0000004100 */
[----:B------:R-:W-:Y:S01]  /*67f0*/  FFMA.FTZ R72, R70, R77, R72 ;  /* 0x0000004d46487223 */ /* 0x000fe20000010048 */
[----:B------:R-:W-:Y:S01]  /*6800*/  FADD.FTZ R70, R43, -R45 ;  /* 0x8000002d2b467221 */ /* 0x000fe20000010000 */
[----:B------:R-:W-:-:S03]  /*6810*/  HADD2.F32 R45, -RZ, R31.H1_H1 ;  /* 0x3000001fff2d7230 */ /* 0x000fc60000004100 */
[----:B------:R-:W-:Y:S01]  /*6820*/  FMUL.FTZ R51, R51, R70 ;  /* 0x0000004633337220 */ /* 0x000fe20000410000 */
[----:B------:R-:W-:-:S05]  /*6830*/  HADD2.F32 R70, -RZ, R27.H1_H1 ;  /* 0x3000001bff467230 */ /* 0x000fca0000004100 */
[----:B------:R-:W-:Y:S01]  /*6840*/  FFMA.FTZ R70, R51, R70, R74 ;  /* 0x0000004633467223 */ /* 0x000fe2000001004a */
[----:B------:R-:W-:-:S04]  /*6850*/  HADD2.F32 R74, -RZ, R23.H1_H1 ;  /* 0x30000017ff4a7230 */ /* 0x000fc80000004100 */
[----:B------:R-:W-:Y:S01]  /*6860*/  F2FP.F16.F32.PACK_AB R47, R70, R47 ;  /* 0x0000002f462f723e */ /* 0x000fe200000000ff */
[----:B------:R-:W-:Y:S01]  /*6870*/  FFMA.FTZ R51, R51, R74, R45 ;  /* 0x0000004a33337223 */ /* 0x000fe2000001002d */
[----:B------:R-:W-:Y:S02]  /*6880*/  F2FP.F16.F32.PACK_AB R45, R71, R68 ;  /* 0x00000044472d723e */ /* 0x000fe400000000ff */
[----:B------:R-:W0:Y:S02]  /*6890*/  LDC.64 R70, c[0x0][0x428] ;  /* 0x00010a00ff467b82 */ /* 0x000e240000000a00 */
[----:B------:R-:W-:-:S06]  /*68a0*/  F2FP.F16.F32.PACK_AB R51, R51, R72 ;  /* 0x000000483333723e */ /* 0x000fcc00000000ff */
[----:B------:R-:W1:Y:S01]  /*68b0*/  LDC.64 R68, c[0x0][0x430] ;  /* 0x00010c00ff447b82 */ /* 0x000e620000000a00 */
[----:B0-----:R-:W-:-:S05]  /*68c0*/  IMAD.WIDE.U32 R70, R53, 0x10, R70 ;  /* 0x0000001035467825 */ /* 0x001fca00078e0046 */
[----:B------:R2:W-:Y:S01]  /*68d0*/  STG.E.128 desc[UR8][R70.64], R44 ;  /* 0x0000002c46007986 */ /* 0x0005e2000c101d08 */
[----:B-1----:R-:W-:-:S05]  /*68e0*/  IMAD.WIDE.U32 R68, R53, 0x10, R68 ;  /* 0x0000001035447825 */ /* 0x002fca00078e0044 */
[----:B------:R2:W-:Y:S02]  /*68f0*/  STG.E.128 desc[UR8][R68.64], R48 ;  /* 0x0000003044007986 */ /* 0x0005e4000c101d08 */
.L_x_3555:
[----:B------:R-:W-:Y:S05]  /*6900*/  BSYNC.RECONVERGENT B0 ;  /* 0x0000000000007941 */ /* 0x000fea0003800200 */
.L_x_3554:
[----:B0-2---:R-:W0:Y:S02]  /*6910*/  LDC.64 R44, c[0x0][0x380] ;  /* 0x0000e000ff2c7b82 */ /* 0x005e240000000a00 */
[----:B0-----:R-:W-:-:S05]  /*6920*/  IMAD R57, R44, 0x4, R57 ;  /* 0x000000042c397824 */ /* 0x001fca00078e0239 */
[----:B------:R-:W-:-:S13]  /*6930*/  ISETP.GE.AND P0, PT, R57, R45, PT ;  /* 0x0000002d3900720c */ /* 0x000fda0003f06270 */
[----:B------:R-:W-:Y:S05]  /*6940*/  @!P0 BRA `(.L_x_3556) ;  /* 0xffffffa000008947 */ /* 0x000fea000383ffff */
[----:B------:R-:W-:Y:S05]  /*6950*/  BSYNC B1 ;  /* 0x0000000000017941 */ /* 0x000fea0003800000 */
.L_x_3454:
[----:B------:R-:W-:Y:S05]  /*6960*/  EXIT ;  /* 0x000000000000794d */ /* 0x000fea0003800000 */
.L_x_3553:
        /* <DEDUP_REMOVED lines=8> */
.L_x_3558:
[----:B------:R-:W-:Y:S05]  /*69f0*/  BSYNC B0 ;  /* 0x0000000000007941 */ /* 0x000fea0003800000 */
.L_x_3557:
        /* <DEDUP_REMOVED lines=9> */
.L_x_3559:
[----:B------:R-:W-:Y:S02]  /*6a90*/  IMAD.MOV.U32 R68, RZ, RZ, 0x4 ;  /* 0x00000004ff447424 */ /* 0x000fe400078e00ff */
[----:B------:R-:W-:-:S04]  /*6aa0*/  IMAD.MOV.U32 R46, RZ, RZ, R51 ;  /* 0x000000ffff2e7224 */ /* 0x000fc800078e0033 */
[----:B------:R-:W-:-:S05]  /*6ab0*/  FADD.FTZ R46, R45, R46 ;  /* 0x0000002e2d2e7221 */ /* 0x000fca0000010000 */
[----:B------:R-:W-:-:S07]  /*6ac0*/  MOV R67, R46 ;  /* 0x0000002e00437202 */ /* 0x000fce0000000f00 */
[----:B------:R-:W-:Y:S05]  /*6ad0*/  WARPSYNC.COLLECTIVE R64, `(.L_x_3560) ;  /* 0x0000000040087348 */ /* 0x000fea0003c00000 */
[----:B------:R0:W1:Y:S02]  /*6ae0*/  SHFL.BFLY P3, R51, R67, R68, R69 ;  /* 0x0c00004443337389 */ /* 0x0000640000060045 */
[----:B01----:R-:W-:Y:S05]  /*6af0*/  ENDCOLLECTIVE ;  /* 0x000000000000791b */ /* 0x003fea0003800000 */
.L_x_3560:
[----:B------:R-:W-:Y:S01]  /*6b00*/  HFMA2 R68, -RZ, RZ, 0, 4.76837158203125e-07 ;  /* 0x00000008ff447431 */ /* 0x000fe200000001ff */
[----:B------:R-:W-:-:S05]  /*6b10*/  MOV R47, R51 ;  /* 0x00000033002f7202 */ /* 0x000fca0000000f00 */
[----:B------:R-:W-:-:S04]  /*6b20*/  FADD.FTZ R47, R46, R47 ;  /* 0x0000002f2e2f7221 */ /* 0x000fc80000010000 */
[----:B------:R-:W-:-:S07]  /*6b30*/  IMAD.MOV.U32 R67, RZ, RZ, R47 ;  /* 0x000000ffff437224 */ /* 0x000fce00078e002f */
[----:B------:R-:W-:Y:S05]  /*6b40*/  WARPSYNC.COLLECTIVE R64, `(.L_x_3561) ;  /* 0x0000000040087348 */ /* 0x000fea0003c00000 */
[----:B------:R0:W1:Y:S02]  /*6b50*/  SHFL.BFLY P3, R51, R67, R68, R69 ;  /* 0x0c00004443337389 */ /* 0x0000640000060045 */
[----:B01----:R-:W-:Y:S05]  /*6b60*/  ENDCOLLECTIVE ;  /* 0x000000000000791b */ /* 0x003fea0003800000 */
.L_x_3561:
        /* <DEDUP_REMOVED lines=8> */
.L_x_3562:
        /* <DEDUP_REMOVED lines=26> */
.L_x_3563:
[----:B------:R-:W-:Y:S02]  /*6d90*/  HFMA2 R68, -RZ, RZ, 0, 1.1920928955078125e-07 ;  /* 0x00000002ff447431 */ /* 0x000fe400000001ff */
[----:B------:R-:W-:-:S04]  /*6da0*/  IMAD.MOV.U32 R45, RZ, RZ, R51 ;  /* 0x000000ffff2d7224 */ /* 0x000fc800078e0033 */
[----:B------:R-:W-:-:S05]  /*6db0*/  FADD.FTZ R45, R44, R45 ;  /* 0x0000002d2c2d7221 */ /* 0x000fca0000010000 */
[----:B------:R-:W-:-:S07]  /*6dc0*/  MOV R67, R45 ;  /* 0x0000002d00437202 */ /* 0x000fce0000000f00 */
[----:B------:R-:W-:Y:S05]  /*6dd0*/  WARPSYNC.COLLECTIVE R64, `(.L_x_3564) ;  /* 0x0000000040087348 */ /* 0x000fea0003c00000 */
[----:B------:R0:W1:Y:S02]  /*6de0*/  SHFL.BFLY P3, R51, R67, R68, R69 ;  /* 0x0c00004443337389 */ /* 0x0000640000060045 */
[----:B01----:R-:W-:Y:S05]  /*6df0*/  ENDCOLLECTIVE ;  /* 0x000000000000791b */ /* 0x003fea0003800000 */
.L_x_3564:
[----:B------:R-:W-:Y:S02]  /*6e00*/  HFMA2 R68, -RZ, RZ, 0, 2.384185791015625e-07 ;  /* 0x00000004ff447431 */ /* 0x000fe400000001ff */
[----:B------:R-:W-:-:S04]  /*6e10*/  IMAD.MOV.U32 R46, RZ, RZ, R51 ;  /* 0x000000ffff2e7224 */ /* 0x000fc800078e0033 */
[----:B------:R-:W-:-:S05]  /*6e20*/  FADD.FTZ R46, R45, R46 ;  /* 0x0000002e2d2e7221 */ /* 0x000fca0000010000 */
[----:B------:R-:W-:-:S07]  /*6e30*/  MOV R67, R46 ;  /* 0x0000002e00437202 */ /* 0x000fce0000000f00 */
[----:B------:R-:W-:Y:S05]  /*6e40*/  WARPSYNC.COLLECTIVE R64, `(.L_x_3565) ;  /* 0x0000000040087348 */ /* 0x000fea0003c00000 */
[----:B------:R0:W1:Y:S02]  /*6e50*/  SHFL.BFLY P3, R51, R67, R68, R69 ;  /* 0x0c00004443337389 */ /* 0x0000640000060045 */
[----:B01----:R-:W-:Y:S05]  /*6e60*/  ENDCOLLECTIVE ;  /* 0x000000000000791b */ /* 0x003fea0003800000 */
.L_x_3565:
[----:B------:R-:W-:Y:S02]  /*6e70*/  HFMA2 R68, -RZ, RZ, 0, 4.76837158203125e-07 ;  /* 0x00000008ff447431 */ /* 0x000fe400000001ff */
[----:B------:R-:W-:-:S04]  /*6e80*/  IMAD.MOV.U32 R47, RZ, RZ, R51 ;  /* 0x000000ffff2f7224 */ /* 0x000fc800078e0033 */
[----:B------:R-:W-:-:S05]  /*6e90*/  FADD.FTZ R47, R46, R47 ;  /* 0x0000002f2e2f7221 */ /* 0x000fca0000010000 */
[----:B------:R-:W-:-:S07]  /*6ea0*/  MOV R67, R47 ;  /* 0x0000002f00437202 */ /* 0x000fce0000000f00 */
[----:B------:R-:W-:Y:S05]  /*6eb0*/  WARPSYNC.COLLECTIVE R64, `(.L_x_3566) ;  /* 0x0000000040087348 */ /* 0x000fea0003c00000 */
[----:B------:R0:W1:Y:S02]  /*6ec0*/  SHFL.BFLY P3, R51, R67, R68, R69 ;  /* 0x0c00004443337389 */ /* 0x0000640000060045 */
[----:B01----:R-:W-:Y:S05]  /*6ed0*/  ENDCOLLECTIVE ;  /* 0x000000000000791b */ /* 0x003fea0003800000 */
.L_x_3566:
[----:B------:R-:W-:Y:S02]  /*6ee0*/  HFMA2 R68, -RZ, RZ, 0, 9.5367431640625e-07 ;  /* 0x00000010ff447431 */ /* 0x000fe400000001ff */
[----:B------:R-:W-:-:S04]  /*6ef0*/  IMAD.MOV.U32 R50, RZ, RZ, R51 ;  /* 0x000000ffff327224 */ /* 0x000fc800078e0033 */
[----:B------:R-:W-:-:S05]  /*6f00*/  FADD.FTZ R50, R47, R50 ;  /* 0x000000322f327221 */ /* 0x000fca0000010000 */
[----:B------:R-:W-:-:S07]  /*6f10*/  MOV R67, R50 ;  /* 0x0000003200437202 */ /* 0x000fce0000000f00 */
[----:B------:R-:W-:Y:S05]  /*6f20*/  WARPSYNC.COLLECTIVE R64, `(.L_x_3567) ;  /* 0x0000000040087348 */ /* 0x000fea0003c00000 */
[----:B------:R0:W1:Y:S02]  /*6f30*/  SHFL.BFLY P3, R51, R67, R68, R69 ;  /* 0x0c00004443337389 */ /* 0x0000640000060045 */
[----:B01----:R-:W-:Y:S05]  /*6f40*/  ENDCOLLECTIVE ;  /* 0x000000000000791b */ /* 0x003fea0003800000 */
.L_x_3567:
[----:B------:R-:W-:Y:S05]  /*6f50*/  BRA `(.L_x_3568) ;  /* 0xfffffff000ec7947 */ /* 0x000fea000383ffff */
.L_x_3569:
        /* <DEDUP_REMOVED lines=10> */
.L_x_5967:


//--------------------- .text._ZN10layer_norm31ln_parallel_residual_fwd_kernelINS_13Kernel_traitsI6__halfS2_fS2_fjLj256ELj1ELj4ELj1ELj16ENS_18Kernel_traits_baseILj256ES2_S2_fS2_fjLj128EEEEELb1ELb0ELb1EEEvNS_9FwdParamsE --------------------------
	.section	.text._ZN10layer_norm31ln_parallel_residual_fwd_kernelINS_13Kernel_traitsI6__halfS2_fS2_fjLj256ELj1ELj4ELj1ELj16ENS_18Kernel_traits_baseILj256ES2_S2_fS2_fjLj128EEEEELb1ELb0ELb1EEEvNS_9FwdParamsE,"ax",@progbits
	.align	128
        .global         _ZN10layer_norm31ln_parallel_residual_fwd_kernelINS_13Kernel_traitsI6__halfS2_fS2_fjLj256ELj1ELj4ELj1ELj16ENS_18Kernel_traits_baseILj256ES2_S2_fS2_fjLj128EEEEELb1ELb0ELb1EEEvNS_9FwdParamsE
        .type           _ZN10layer_norm31ln_parallel_residual_fwd_kernelINS_13Kernel_traitsI6__halfS2_fS2_fjLj256ELj1ELj4ELj1ELj16ENS_18Kernel_traits_baseILj256ES2_S2_fS2_fjLj128EEEEELb1ELb0ELb1EEEvNS_9FwdParamsE,@function
        .size           _ZN10layer_norm31ln_parallel_residual_fwd_kernelINS_13Kernel_traitsI6__halfS2_fS2_fjLj256ELj1ELj4ELj1ELj16ENS_18Kernel_traits_baseILj256ES2_S2_fS2_fjLj128EEEEELb1ELb0ELb1EEEvNS_9FwdParamsE,(.L_x_5968 - _ZN10layer_norm31ln_parallel_residual_fwd_kernelINS_13Kernel_traitsI6__halfS2_fS2_fjLj256ELj1ELj4ELj1ELj16ENS_18Kernel_traits_baseILj256ES2_S2_fS2_fjLj128EEEEELb1ELb0ELb1EEEvNS_9FwdParamsE)
        .other          _ZN10layer_norm31ln_parallel_residual_fwd_kernelINS_13Kernel_traitsI6__halfS2_fS2_fjLj256ELj1ELj4ELj1ELj16ENS_18Kernel_traits_baseILj256ES2_S2_fS2_fjLj128EEEEELb1ELb0ELb1EEEvNS_9FwdParamsE,@"STO_CUDA_ENTRY STV_DEFAULT"
_ZN10layer_norm31ln_parallel_residual_fwd_kernelINS_13Kernel_traitsI6__halfS2_fS2_fjLj256ELj1ELj4ELj1ELj16ENS_18Kernel_traits_baseILj256ES2_S2_fS2_fjLj128EEEEELb1ELb0ELb1EEEvNS_9FwdParamsE:
.text._ZN10layer_norm31ln_parallel_residual_fwd_kernelINS_13Kernel_traitsI6__halfS2_fS2_fjLj256ELj1ELj4ELj1ELj16ENS_18Kernel_traits_baseILj256ES2_S2_fS2_fjLj128EEEEELb1ELb0ELb1EEEvNS_9FwdParamsE:
        /* <DEDUP_REMOVED lines=48> */
[----:B------:R-:W-:Y:S02]  /*0300*/  UIADD3 UR17, UPT, UPT, UR6, -0x255992d5, URZ ;  /* 0xdaa66d2b06117890 */ /* 0x000fe4000fffe0ff */
[----:B------:R-:W-:Y:S02]  /*0310*/  UIADD3 UR18, UPT, UPT, UR7, 0x32370b8f, URZ ;  /* 0x32370b8f07127890 */ /* 0x000fe4000fffe0ff */
[----:B------:R-:W-:Y:S01]  /*0320*/  UIADD3 UR19, UPT, UPT, UR6, 0x78dde6e4, URZ ;  /* 0x78dde6e406137890 */ /* 0x000fe2000fffe0ff */
[----:B------:R-:W3:Y:S01]  /*0330*/  LDG.E.128 R24, desc[UR8][R24.64] ;  /* 0x0000000818187981 */ /* 0x000ee2000c1e1d00 */
[----:B------:R-:W-:Y:S01]  /*0340*/  UIADD3 UR20, UPT, UPT, UR7, -0x126145ec, URZ ;  /* 0xed9eba1407147890 */ /* 0x000fe2000fffe0ff */
[----:B-1----:R-:W-:Y:S01]  /*0350*/  IMAD.WIDE.U32 R28, R13, 0x10, R28 ;  /* 0x000000100d1c7825 */ /* 0x002fe200078e001c */
[----:B------:R-:W-:-:S02]  /*0360*/  UIADD3 UR21, UPT, UPT, UR6, 0x1715609d, URZ ;  /* 0x1715609d06157890 */ /* 0x000fc4000fffe0ff */
[----:B------:R-:W-:Y:S02]  /*0370*/  UIADD3 UR22, UPT, UPT, UR7, -0x56f99767, URZ ;  /* 0xa906689907167890 */ /* 0x000fe4000fffe0ff */
[----:B------:R-:W-:Y:S01]  /*0380*/  UIADD3 UR23, UPT, UPT, UR6, -0x4ab325aa, URZ ;  /* 0xb54cda5606177890 */ /* 0x000fe2000fffe0ff */
[----:B------:R-:W4:Y:S01]  /*0390*/  LDG.E.128 R28, desc[UR8][R28.64] ;  /* 0x000000081c1c7981 */ /* 0x000f22000c1e1d00 */
[----:B------:R-:W-:Y:S01]  /*03a0*/  UIADD3 UR24, UPT, UPT, UR7, 0x646e171e, URZ ;  /* 0x646e171e07187890 */ /* 0x000fe2000fffe0ff */
[----:B--2--5:R-:W-:Y:S01]  /*03b0*/  @P2 IADD3 R32, P0, PT, R4, R3, RZ ;  /* 0x0000000304202210 */ /* 0x024fe20007f1e0ff */
        /* <DEDUP_REMOVED lines=10> */
[----:B------:R-:W-:Y:S01]  /*0460*/  HADD2.F32 R8, -RZ, R16.H1_H1 ;  /* 0x30000010ff087230 */ /* 0x000fe20000004100 */
[----:B------:R-:W-:Y:S01]  /*0470*/  UIADD3 UR27, UPT, UPT, UR6, -0xe443238, URZ ;  /* 0xf1bbcdc8061b7890 */ /* 0x000fe2000fffe0ff */
        /* <DEDUP_REMOVED lines=8> */
[----:B------:R-:W0:Y:S02]  /*0500*/  LDCU.U8 UR4, c[0x0][0x410] ;  /* 0x00008200ff0477ac */ /* 0x000e240008000000 */
[----:B------:R-:W-:Y:S01]  /*0510*/  IMAD.HI.U32 R2, R0, -0x326172a9, RZ ;  /* 0xcd9e8d5700027827 */ /* 0x000fe200078e00ff */
[----:B------:R-:W-:Y:S01]  /*0520*/  LOP3.LUT R4, R7, UR14, R4, 0x96, !PT ;  /* 0x0000000e07047c12 */ /* 0x000fe2000f8e9604 */
[----:B------:R-:W-:-:S02]  /*0530*/  UISETP.NE.AND.EX UP0, UPT, UR5, URZ, UPT, UP0 ;  /* 0x000000ff0500728c */ /* 0x000fc4000bf05300 */
[----:B------:R-:W-:Y:S01]  /*0540*/  IMAD R6, R3, -0x2daee0ad, RZ ;  /* 0xd2511f5303067824 */ /* 0x000fe200078e02ff */
[----:B------:R-:W-:Y:S01]  /*0550*/  LOP3.LUT R2, R5, UR13, R2, 0x96, !PT ;  /* 0x0000000d05027c12 */ /* 0x000fe2000f8e9602 */
[----:B------:R-:W-:Y:S01]  /*0560*/  IMAD R3, R0, -0x326172a9, RZ ;  /* 0xcd9e8d5700037824 */ /* 0x000fe200078e02ff */
[----:B------:R-:W-:Y:S01]  /*0570*/  UIADD3 UR29, UPT, UPT, UR6, -0x700cb87f, URZ ;  /* 0x8ff34781061d7890 */ /* 0x000fe2000fffe0ff */
[----:B------:R-:W-:Y:S01]  /*0580*/  IMAD.HI.U32 R0, R4, -0x326172a9, RZ ;  /* 0xcd9e8d5704007827 */ /* 0x000fe200078e00ff */
[----:B------:R-:W-:Y:S01]  /*0590*/  UIADD3 UR30, UPT, UPT, UR7, -0x695add53, URZ ;  /* 0x96a522ad071e7890 */ /* 0x000fe2000fffe0ff */
[----:B------:R-:W-:Y:S01]  /*05a0*/  PLOP3.LUT P0, PT, PT, PT, UP0, 0x80, 0x8 ;  /* 0x000000000008781c */ /* 0x000fe20003f0f008 */
[----:B------:R-:W1:Y:S01]  /*05b0*/  LDCU UR5, c[0x0][0x388] ;  /* 0x00007100ff0577ac */ /* 0x000e620008000800 */
[C---:B------:R-:W-:Y:S01]  /*05c0*/  IMAD.HI.U32 R5, R2.reuse, -0x2daee0ad, RZ ;  /* 0xd2511f5302057827 */ /* 0x040fe200078e00ff */
        /* <DEDUP_REMOVED lines=62> */
[----:B------:R-:W-:Y:S02]  /*09b0*/  IMAD.MOV.U32 R66, RZ, RZ, RZ ;  /* 0x000000ffff427224 */ /* 0x000fe400078e00ff */
[----:B------:R-:W-:Y:S02]  /*09c0*/  IMAD R58, R58, -0x2daee0ad, RZ ;  /* 0xd2511f533a3a7824 */ /* 0x000fe400078e02ff */
[----:B------:R-:W-:Y:S02]  /*09d0*/  IMAD R60, R60, -0x326172a9, RZ ;  /* 0xcd9e8d573c3c7824 */ /* 0x000fe400078e02ff */
[--C-:B---3--:R-:W-:Y:S02]  /*09e0*/  HADD2.F32 R42, -RZ, R24.reuse.H0_H0 ;  /* 0x20000018ff2a7230 */ /* 0x108fe40000004100 */
[----:B------:R-:W-:Y:S02]  /*09f0*/  HADD2.F32 R45, -RZ, R24.H1_H1 ;  /* 0x30000018ff2d7230 */ /* 0x000fe40000004100 */
[----:B------:R-:W-:-:S02]  /*0a00*/  HADD2.F32 R44, -RZ, R25.H0_H0 ;  /* 0x20000019ff2c7230 */ /* 0x000fc40000004100 */
[----:B------:R-:W-:Y:S02]  /*0a10*/  HADD2.F32 R47, -RZ, R25.H1_H1 ;  /* 0x30000019ff2f7230 */ /* 0x000fe40000004100 */
[--C-:B------:R-:W-:Y:S02]  /*0a20*/  HADD2.F32 R46, -RZ, R26.reuse.H0_H0 ;  /* 0x2000001aff2e7230 */ /* 0x100fe40000004100 */
[----:B------:R-:W-:Y:S02]  /*0a30*/  HADD2.F32 R49, -RZ, R26.H1_H1 ;  /* 0x3000001aff317230 */ /* 0x000fe40000004100 */
[--C-:B------:R-:W-:Y:S02]  /*0a40*/  HADD2.F32 R48, -RZ, R27.reuse.H0_H0 ;  /* 0x2000001bff307230 */ /* 0x100fe40000004100 */
[----:B------:R-:W-:Y:S02]  /*0a50*/  HADD2.F32 R53, -RZ, R27.H1_H1 ;  /* 0x3000001bff357230 */ /* 0x000fe40000004100 */
[----:B----4-:R-:W-:-:S02]  /*0a60*/  HADD2.F32 R51, -RZ, R28.H0_H0 ;  /* 0x2000001cff337230 */ /* 0x010fc40000004100 */
[----:B------:R-:W-:Y:S02]  /*0a70*/  HADD2.F32 R63, -RZ, R28.H1_H1 ;  /* 0x3000001cff3f7230 */ /* 0x000fe40000004100 */
[--C-:B------:R-:W-:Y:S02]  /*0a80*/  HADD2.F32 R50, -RZ, R29.reuse.H0_H0 ;  /* 0x2000001dff327230 */ /* 0x100fe40000004100 */
[----:B------:R-:W-:Y:S02]  /*0a90*/  HADD2.F32 R65, -RZ, R29.H1_H1 ;  /* 0x3000001dff417230 */ /* 0x000fe40000004100 */
[--C-:B------:R-:W-:Y:S02]  /*0aa0*/  HADD2.F32 R52, -RZ, R30.reuse.H0_H0 ;  /* 0x2000001eff347230 */ /* 0x100fe40000004100 */
[----:B------:R-:W-:Y:S02]  /*0ab0*/  HADD2.F32 R67, -RZ, R30.H1_H1 ;  /* 0x3000001eff437230 */ /* 0x000fe40000004100 */
[----:B------:R-:W-:-:S02]  /*0ac0*/  HADD2.F32 R62, -RZ, R31.H0_H0 ;  /* 0x2000001fff3e7230 */ /* 0x000fc40000004100 */
[----:B-12---:R-:W-:-:S07]  /*0ad0*/  HADD2.F32 R64, -RZ, R31.H1_H1 ;  /* 0x3000001fff407230 */ /* 0x006fce0000004100 */
.L_x_3677:
        /* <DEDUP_REMOVED lines=29> */
.L_x_3573:
        /* <DEDUP_REMOVED lines=13> */
.L_x_3575:
[----:B------:R-:W-:Y:S05]  /*0d80*/  BSYNC.RECONVERGENT B2 ;  /* 0x0000000000027941 */ /* 0x000fea0003800200 */
.L_x_3574:
        /* <DEDUP_REMOVED lines=42> */
.L_x_3572:
[----:B------:R-:W-:Y:S05]  /*1030*/  BSYNC.RECONVERGENT B1 ;  /* 0x0000000000017941 */ /* 0x000fea0003800200 */
.L_x_3571:
        /* <DEDUP_REMOVED lines=28> */
.L_x_3580:
        /* <DEDUP_REMOVED lines=13> */
.L_x_3582:
[----:B------:R-:W-:Y:S05]  /*12d0*/  BSYNC.RECONVERGENT B3 ;  /* 0x0000000000037941 */ /* 0x000fea0003800200 */
.L_x_3581:
        /* <DEDUP_REMOVED lines=38> */
[----:B------:R-:W-:-:S03]  /*1540*/  LOP3.LUT R43, R20, UR29, R61, 0x96, !PT ;  /* 0x0000001d142b7c12 */ /* 0x000fc6000f8e963d */
[----:B------:R-:W-:Y:S01]  /*1550*/  IMAD.MOV.U32 R20, RZ, RZ, R58 ;  /* 0x000000ffff147224 */ /* 0x000fe200078e003a */
[----:B------:R-:W-:-:S07]  /*1560*/  LOP3.LUT R56, R56, UR30, R85, 0x96, !PT ;  /* 0x0000001e38387c12 */ /* 0x000fce000f8e9655 */
.L_x_3579:
[----:B------:R-:W-:Y:S05]  /*1570*/  BSYNC.RECONVERGENT B2 ;  /* 0x0000000000027941 */ /* 0x000fea0003800200 */
.L_x_3578:
        /* <DEDUP_REMOVED lines=11> */
.L_x_3577:
[----:B------:R-:W-:Y:S01]  /*1630*/  @P1 FADD.FTZ R59, R28, R59 ;  /* 0x0000003b1c3b1221 */ /* 0x000fe20000010000 */
[----:B------:R-:W-:Y:S01]  /*1640*/  MOV R84, R58 ;  /* 0x0000003a00547202 */ /* 0x000fe20000000f00 */
[----:B------:R-:W-:-:S03]  /*1650*/  IMAD.MOV.U32 R21, RZ, RZ, R54 ;  /* 0x000000ffff157224 */ /* 0x000fc600078e0036 */
[----:B------:R-:W-:-:S07]  /*1660*/  MOV R20, R59 ;  /* 0x0000003b00147202 */ /* 0x000fce0000000f00 */
.L_x_3583:
[----:B------:R-:W-:Y:S05]  /*1670*/  BSYNC.RECONVERGENT B1 ;  /* 0x0000000000017941 */ /* 0x000fea0003800200 */
.L_x_3576:
        /* <DEDUP_REMOVED lines=13> */
.L_x_3586:
        /* <DEDUP_REMOVED lines=13> */
.L_x_3588:
[----:B------:R-:W-:Y:S05]  /*1820*/  BSYNC.RECONVERGENT B2 ;  /* 0x0000000000027941 */ /* 0x000fea0003800200 */
.L_x_3587:
        /* <DEDUP_REMOVED lines=42> */
.L_x_3585:
[----:B------:R-:W-:Y:S05]  /*1ad0*/  BSYNC.RECONVERGENT B1 ;  /* 0x0000000000017941 */ /* 0x000fea0003800200 */
.L_x_3584:
        /* <DEDUP_REMOVED lines=25> */
.L_x_3593:
        /* <DEDUP_REMOVED lines=13> */
.L_x_3595:
[----:B------:R-:W-:Y:S05]  /*1d40*/  BSYNC.RECONVERGENT B3 ;  /* 0x0000000000037941 */ /* 0x000fea0003800200 */
.L_x_3594:
        /* <DEDUP_REMOVED lines=42> */
.L_x_3592:
[----:B------:R-:W-:Y:S05]  /*1ff0*/  BSYNC.RECONVERGENT B2 ;  /* 0x0000000000027941 */ /* 0x000fea0003800200 */
.L_x_3591:
        /* <DEDUP_REMOVED lines=11> */
.L_x_3590:
[----:B------:R-:W-:Y:S01]  /*20b0*/  @P1 FADD.FTZ R21, R29, R21 ;  /* 0x000000151d151221 */ /* 0x000fe20000010000 */
[----:B------:R-:W-:Y:S01]  /*20c0*/  IMAD.MOV.U32 R36, RZ, RZ, R84 ;  /* 0x000000ffff247224 */ /* 0x000fe200078e0054 */
[----:B------:R-:W-:-:S07]  /*20d0*/  MOV R23, R22 ;  /* 0x0000001600177202 */ /* 0x000fce0000000f00 */
.L_x_3596:
[----:B------:R-:W-:Y:S05]  /*20e0*/  BSYNC.RECONVERGENT B1 ;  /* 0x0000000000017941 */ /* 0x000fea0003800200 */
.L_x_3589:
        /* <DEDUP_REMOVED lines=13> */
.L_x_3599:
        /* <DEDUP_REMOVED lines=13> */
.L_x_3601:
[----:B------:R-:W-:Y:S05]  /*2290*/  BSYNC.RECONVERGENT B2 ;  /* 0x0000000000027941 */ /* 0x000fea0003800200 */
.L_x_3600:
        /* <DEDUP_REMOVED lines=42> */
.L_x_3598:
[----:B------:R-:W-:Y:S05]  /*2540*/  BSYNC.RECONVERGENT B1 ;  /* 0x0000000000017941 */ /* 0x000fea0003800200 */
.L_x_3597:
        /* <DEDUP_REMOVED lines=25> */
.L_x_3606:
        /* <DEDUP_REMOVED lines=13> */
.L_x_3608:
[----:B------:R-:W-:Y:S05]  /*27b0*/  BSYNC.RECONVERGENT B3 ;  /* 0x0000000000037941 */ /* 0x000fea0003800200 */
.L_x_3607:
        /* <DEDUP_REMOVED lines=41> */
.L_x_3605:
[----:B------:R-:W-:Y:S05]  /*2a50*/  BSYNC.RECONVERGENT B2 ;  /* 0x0000000000027941 */ /* 0x000fea0003800200 */
.L_x_3604:
        /* <DEDUP_REMOVED lines=11> */
.L_x_3603:
[----:B------:R-:W-:Y:S01]  /*2b10*/  @P1 FADD.FTZ R83, R30, R83 ;  /* 0x000000531e531221 */ /* 0x000fe20000010000 */
[----:B------:R-:W-:Y:S01]  /*2b20*/  IMAD.MOV.U32 R23, RZ, RZ, R22 ;  /* 0x000000ffff177224 */ /* 0x000fe200078e0016 */
[----:B------:R-:W-:-:S03]  /*2b30*/  MOV R84, R36 ;  /* 0x0000002400547202 */ /* 0x000fc60000000f00 */
[----:B------:R-:W-:-:S07]  /*2b40*/  MOV R22, R83 ;  /* 0x0000005300167202 */ /* 0x000fce0000000f00 */
.L_x_3609:
[----:B------:R-:W-:Y:S05]  /*2b50*/  BSYNC.RECONVERGENT B1 ;  /* 0x0000000000017941 */ /* 0x000fea0003800200 */
.L_x_3602:
        /* <DEDUP_REMOVED lines=13> */
.L_x_3612:
        /* <DEDUP_REMOVED lines=13> */
.L_x_3614:
[----:B------:R-:W-:Y:S05]  /*2d00*/  BSYNC.RECONVERGENT B2 ;  /* 0x0000000000027941 */ /* 0x000fea0003800200 */
.L_x_3613:
        /* <DEDUP_REMOVED lines=42> */
.L_x_3611:
[----:B------:R-:W-:Y:S05]  /*2fb0*/  BSYNC.RECONVERGENT B1 ;  /* 0x0000000000017941 */ /* 0x000fea0003800200 */
.L_x_3610:
        /* <DEDUP_REMOVED lines=25> */
.L_x_3619:
        /* <DEDUP_REMOVED lines=13> */
.L_x_3621:
[----:B------:R-:W-:Y:S05]  /*3220*/  BSYNC.RECONVERGENT B3 ;  /* 0x0000000000037941 */ /* 0x000fea0003800200 */
.L_x_3620:
        /* <DEDUP_REMOVED lines=41> */
.L_x_3618:
[----:B------:R-:W-:Y:S05]  /*34c0*/  BSYNC.RECONVERGENT B2 ;  /* 0x0000000000027941 */ /* 0x000fea0003800200 */
.L_x_3617:
        /* <DEDUP_REMOVED lines=11> */
.L_x_3616:
[----:B------:R-:W-:Y:S01]  /*3580*/  @P1 FADD.FTZ R23, R31, R23 ;  /* 0x000000171f171221 */ /* 0x000fe20000010000 */
[----:B------:R-:W-:Y:S01]  /*3590*/  MOV R86, R84 ;  /* 0x0000005400567202 */ /* 0x000fe20000000f00 */
[----:B------:R-:W-:-:S07]  /*35a0*/  IMAD.MOV.U32 R37, RZ, RZ, R36 ;  /* 0x000000ffff257224 */ /* 0x000fce00078e0024 */
.L_x_3622:
[----:B------:R-:W-:Y:S05]  /*35b0*/  BSYNC.RECONVERGENT B1 ;  /* 0x0000000000017941 */ /* 0x000fea0003800200 */
.L_x_3615:
        /* <DEDUP_REMOVED lines=13> */
.L_x_3625:
        /* <DEDUP_REMOVED lines=13> */
.L_x_3627:
[----:B------:R-:W-:Y:S05]  /*3760*/  BSYNC.RECONVERGENT B2 ;  /* 0x0000000000027941 */ /* 0x000fea0003800200 */
.L_x_3626:
        /* <DEDUP_REMOVED lines=42> */
.L_x_3624:
[----:B------:R-:W-:Y:S05]  /*3a10*/  BSYNC.RECONVERGENT B1 ;  /* 0x0000000000017941 */ /* 0x000fea0003800200 */
.L_x_3623:
        /* <DEDUP_REMOVED lines=24> */
.L_x_3632:
        /* <DEDUP_REMOVED lines=13> */
.L_x_3634:
[----:B------:R-:W-:Y:S05]  /*3c70*/  BSYNC.RECONVERGENT B3 ;  /* 0x0000000000037941 */ /* 0x000fea0003800200 */
.L_x_3633:
        /* <DEDUP_REMOVED lines=40> */
[----:B------:R-:W-:-:S07]  /*3f00*/  LOP3.LUT R56, R56, UR30, R85, 0x96, !PT ;  /* 0x0000001e38387c12 */ /* 0x000fce000f8e9655 */
.L_x_3631:
[----:B------:R-:W-:Y:S05]  /*3f10*/  BSYNC.RECONVERGENT B2 ;  /* 0x0000000000027941 */ /* 0x000fea0003800200 */
.L_x_3630:
        /* <DEDUP_REMOVED lines=11> */
.L_x_3629:
[----:B------:R-:W-:Y:S01]  /*3fd0*/  @P1 FADD.FTZ R87, R24, R87 ;  /* 0x0000005718571221 */ /* 0x000fe20000010000 */
[----:B------:R-:W-:Y:S01]  /*3fe0*/  MOV R37, R36 ;  /* 0x0000002400257202 */ /* 0x000fe20000000f00 */
[----:B------:R-:W-:Y:S02]  /*3ff0*/  IMAD.MOV.U32 R84, RZ, RZ, R86 ;  /* 0x000000ffff547224 */ /* 0x000fe400078e0056 */
[----:B------:R-:W-:-:S07]  /*4000*/  IMAD.MOV.U32 R36, RZ, RZ, R87 ;  /* 0x000000ffff247224 */ /* 0x000fce00078e0057 */
.L_x_3635:
[----:B------:R-:W-:Y:S05]  /*4010*/  BSYNC.RECONVERGENT B1 ;  /* 0x0000000000017941 */ /* 0x000fea0003800200 */
.L_x_3628:
        /* <DEDUP_REMOVED lines=13> */
.L_x_3638:
        /* <DEDUP_REMOVED lines=13> */
.L_x_3640:
[----:B------:R-:W-:Y:S05]  /*41c0*/  BSYNC.RECONVERGENT B2 ;  /* 0x0000000000027941 */ /* 0x000fea0003800200 */
.L_x_3639:
        /* <DEDUP_REMOVED lines=42> */
.L_x_3637:
[----:B------:R-:W-:Y:S05]  /*4470*/  BSYNC.RECONVERGENT B1 ;  /* 0x0000000000017941 */ /* 0x000fea0003800200 */
.L_x_3636:
        /* <DEDUP_REMOVED lines=24> */
.L_x_3645:
        /* <DEDUP_REMOVED lines=13> */
.L_x_3647:
[----:B------:R-:W-:Y:S05]  /*46d0*/  BSYNC.RECONVERGENT B3 ;  /* 0x0000000000037941 */ /* 0x000fea0003800200 */
.L_x_3646:
        /* <DEDUP_REMOVED lines=39> */
[----:B------:R-:W-:-:S04]  /*4950*/  LOP3.LUT R43, R54, UR29, R61, 0x96, !PT ;  /* 0x0000001d362b7c12 */ /* 0x000fc8000f8e963d */
[----:B------:R-:W-:-:S07]  /*4960*/  LOP3.LUT R56, R56, UR30, R87, 0x96, !PT ;  /* 0x0000001e38387c12 */ /* 0x000fce000f8e9657 */
.L_x_3644:
[----:B------:R-:W-:Y:S05]  /*4970*/  BSYNC.RECONVERGENT B2 ;  /* 0x0000000000027941 */ /* 0x000fea0003800200 */
.L_x_3643:
        /* <DEDUP_REMOVED lines=11> */
.L_x_3642:
[----:B------:R-:W-:Y:S01]  /*4a30*/  @P1 FADD.FTZ R37, R25, R37 ;  /* 0x0000002519251221 */ /* 0x000fe20000010000 */
[----:B------:R-:W-:Y:S01]  /*4a40*/  IMAD.MOV.U32 R86, RZ, RZ, R84 ;  /* 0x000000ffff567224 */ /* 0x000fe200078e0054 */
[----:B------:R-:W-:-:S07]  /*4a50*/  MOV R38, R54 ;  /* 0x0000003600267202 */ /* 0x000fce0000000f00 */
.L_x_3648:
[----:B------:R-:W-:Y:S05]  /*4a60*/  BSYNC.RECONVERGENT B1 ;  /* 0x0000000000017941 */ /* 0x000fea0003800200 */
.L_x_3641:
        /* <DEDUP_REMOVED lines=13> */
.L_x_3651:
        /* <DEDUP_REMOVED lines=13> */
.L_x_3653:
[----:B------:R-:W-:Y:S05]  /*4c10*/  BSYNC.RECONVERGENT B2 ;  /* 0x0000000000027941 */ /* 0x000fea0003800200 */
.L_x_3652:
        /* <DEDUP_REMOVED lines=42> */
.L_x_3650:
[----:B------:R-:W-:Y:S05]  /*4ec0*/  BSYNC.RECONVERGENT B1 ;  /* 0x0000000000017941 */ /* 0x000fea0003800200 */
.L_x_3649:
        /* <DEDUP_REMOVED lines=24> */
.L_x_3658:
        /* <DEDUP_REMOVED lines=13> */
.L_x_3660:
[----:B------:R-:W-:Y:S05]  /*5120*/  BSYNC.RECONVERGENT B3 ;  /* 0x0000000000037941 */ /* 0x000fea0003800200 */
.L_x_3659:
        /* <DEDUP_REMOVED lines=37> */
[----:B------:R-:W-:Y:S02]  /*5380*/  HFMA2 R55, -RZ, RZ, 0, 0 ;  /* 0x00000000ff377431 */ /* 0x000fe400000001ff */
[----:B------:R-:W-:Y:S01]  /*5390*/  IMAD.WIDE.U32 R84, R84, -0x2daee0ad, RZ ;  /* 0xd2511f5354547825 */ /* 0x000fe200078e00ff */
[----:B------:R-:W-:-:S04]  /*53a0*/  LOP3.LUT R43, R54, UR29, R61, 0x96, !PT ;  /* 0x0000001d362b7c12 */ /* 0x000fc8000f8e963d */
[----:B------:R-:W-:-:S07]  /*53b0*/  LOP3.LUT R56, R56, UR30, R85, 0x96, !PT ;  /* 0x0000001e38387c12 */ /* 0x000fce000f8e9655 */
.L_x_3657:
[----:B------:R-:W-:Y:S05]  /*53c0*/  BSYNC.RECONVERGENT B2 ;  /* 0x0000000000027941 */ /* 0x000fea0003800200 */
.L_x_3656:
        /* <DEDUP_REMOVED lines=11> */
.L_x_3655:
[----:B------:R-:W-:Y:S01]  /*5480*/  @P1 FADD.FTZ R38, R26, R38 ;  /* 0x000000261a261221 */ /* 0x000fe20000010000 */
[----:B------:R-:W-:Y:S01]  /*5490*/  MOV R84, R86 ;  /* 0x0000005600547202 */ /* 0x000fe20000000f00 */
[----:B------:R-:W-:-:S07]  /*54a0*/  IMAD.MOV.U32 R55, RZ, RZ, R54 ;  /* 0x000000ffff377224 */ /* 0x000fce00078e0036 */
.L_x_3661:
[----:B------:R-:W-:Y:S05]  /*54b0*/  BSYNC.RECONVERGENT B1 ;  /* 0x0000000000017941 */ /* 0x000fea0003800200 */
.L_x_3654:
        /* <DEDUP_REMOVED lines=13> */
.L_x_3664:
        /* <DEDUP_REMOVED lines=13> */
.L_x_3666:
[----:B------:R-:W-:Y:S05]  /*5660*/  BSYNC.RECONVERGENT B2 ;  /* 0x0000000000027941 */ /* 0x000fea0003800200 */
.L_x_3665:
        /* <DEDUP_REMOVED lines=43> */
.L_x_3663:
[----:B------:R-:W-:Y:S05]  /*5920*/  BSYNC.RECONVERGENT B1 ;  /* 0x0000000000017941 */ /* 0x000fea0003800200 */
.L_x_3662:
        /* <DEDUP_REMOVED lines=18> */
[----:B------:R-:W-:Y:S01]  /*5a50*/  @!P0 MOV R58, R84 ;  /* 0x00000054003a8202 */ /* 0x000fe20000000f00 */
[----:B------:R-:W-:Y:S01]  /*5a60*/  @P0 VIADD R57, R54, 0x1 ;  /* 0x0000000136390836 */ /* 0x000fe20000000000 */
[----:B------:R-:W-:Y:S02]  /*5a70*/  @!P0 MOV R55, R56 ;  /* 0x0000003800378202 */ /* 0x000fe40000000f00 */
[----:B------:R-:W-:Y:S02]  /*5a80*/  @P0 MOV R58, R84 ;  /* 0x00000054003a0202 */ /* 0x000fe40000000f00 */
[----:B------:R-:W-:Y:S01]  /*5a90*/  @P0 MOV R55, R43 ;  /* 0x0000002b00370202 */ /* 0x000fe20000000f00 */
[----:B------:R-:W-:Y:S06]  /*5aa0*/  BRA `(.L_x_3670) ;  /* 0x0000000000dc7947 */ /* 0x000fec0003800000 */
.L_x_3671:
        /* <DEDUP_REMOVED lines=13> */
.L_x_3673:
[----:B------:R-:W-:Y:S05]  /*5b80*/  BSYNC.RECONVERGENT B3 ;  /* 0x0000000000037941 */ /* 0x000fea0003800200 */
.L_x_3672:
        /* <DEDUP_REMOVED lines=36> */
[----:B------:R-:W-:Y:S01]  /*5dd0*/  IMAD.WIDE.U32 R60, R60, -0x326172a9, RZ ;  /* 0xcd9e8d573c3c7825 */ /* 0x000fe200078e00ff */
[----:B------:R-:W-:-:S03]  /*5de0*/  MOV R55, R84 ;  /* 0x0000005400377202 */ /* 0x000fc60000000f00 */
[----:B------:R-:W-:Y:S01]  /*5df0*/  IMAD.WIDE.U32 R58, R58, -0x2daee0ad, RZ ;  /* 0xd2511f533a3a7825 */ /* 0x000fe200078e00ff */
[----:B------:R-:W-:-:S04]  /*5e00*/  LOP3.LUT R43, R54, UR29, R61, 0x96, !PT ;  /* 0x0000001d362b7c12 */ /* 0x000fc8000f8e963d */
[----:B------:R-:W-:-:S07]  /*5e10*/  LOP3.LUT R56, R56, UR30, R59, 0x96, !PT ;  /* 0x0000001e38387c12 */ /* 0x000fce000f8e963b */
.L_x_3670:
[----:B------:R-:W-:Y:S05]  /*5e20*/  BSYNC.RECONVERGENT B2 ;  /* 0x0000000000027941 */ /* 0x000fea0003800200 */
.L_x_3669:
        /* <DEDUP_REMOVED lines=11> */
.L_x_3668:
[----:B------:R-:W-:Y:S01]  /*5ee0*/  @P1 FADD.FTZ R39, R27, R39 ;  /* 0x000000271b271221 */ /* 0x000fe20000010000 */
[----:B------:R-:W-:Y:S02]  /*5ef0*/  MOV R58, R84 ;  /* 0x00000054003a7202 */ /* 0x000fe40000000f00 */
[----:B------:R-:W-:-:S07]  /*5f00*/  MOV R57, R54 ;  /* 0x0000003600397202 */ /* 0x000fce0000000f00 */
.L_x_3674:
[----:B------:R-:W-:Y:S05]  /*5f10*/  BSYNC.RECONVERGENT B1 ;  /* 0x0000000000017941 */ /* 0x000fea0003800200 */
.L_x_3667:
[----:B------:R-:W-:Y:S01]  /*5f20*/  ISETP.NE.AND P6, PT, R79, RZ, PT ;  /* 0x000000ff4f00720c */ /* 0x000fe20003fc5270 */
[----:B------:R-:W0:Y:S01]  /*5f30*/  LDC.64 R54, c[0x0][0x3b0] ;  /* 0x0000ec00ff367b82 */ /* 0x000e220000000a00 */
[----:B------:R-:W-:Y:S01]  /*5f40*/  ISETP.NE.AND P1, PT, R78, RZ, PT ;  /* 0x000000ff4e00720c */ /* 0x000fe20003f25270 */
[----:B------:R-:W-:Y:S01]  /*5f50*/  FADD.FTZ R80, RZ, R20 ;  /* 0x00000014ff507221 */ /* 0x000fe20000010000 */
[----:B------:R-:W-:Y:S01]  /*5f60*/  SEL R61, RZ, 0x1000000, P5 ;  /* 0x01000000ff3d7807 */ /* 0x000fe20002800000 */
[----:B------:R-:W-:Y:S01]  /*5f70*/  UISETP.NE.U32.AND UP0, UPT, UR32, URZ, UPT ;  /* 0x000000ff2000728c */ /* 0x000fe2000bf05070 */
[----:B------:R-:W-:Y:S02]  /*5f80*/  SEL R59, RZ, 0x10000, P4 ;  /* 0x00010000ff3b7807 */ /* 0x000fe40002000000 */
[----:B------:R-:W-:Y:S01]  /*5f90*/  SEL R84, RZ, 0x100, P3 ;  /* 0x00000100ff547807 */ /* 0x000fe20001800000 */
[----:B------:R-:W1:Y:S01]  /*5fa0*/  LDC.64 R78, c[0x0][0x3a8] ;  /* 0x0000ea00ff4e7b82 */ /* 0x000e620000000a00 */
[----:B------:R-:W-:Y:S01]  /*5fb0*/  ISETP.NE.AND P5, PT, R83, RZ, PT ;  /* 0x000000ff5300720c */ /* 0x000fe20003fa5270 */
[----:B------:R-:W-:Y:S01]  /*5fc0*/  UISETP.NE.AND.EX UP0, UPT, UR33, URZ, UPT, UP0 ;  /* 0x000000ff2100728c */ /* 0x000fe2000bf05300 */
[----:B------:R-:W-:-:S02]  /*5fd0*/  LOP3.LUT R84, R84, R61, R59, 0xfe, !PT ;  /* 0x0000003d54547212 */ /* 0x000fc400078efe3b */
        /* <DEDUP_REMOVED lines=11> */
[----:B------:R-:W-:Y:S01]  /*6090*/  FADD.FTZ R82, R59, R22 ;  /* 0x000000163b527221 */ /* 0x000fe20000010000 */
[----:B------:R-:W-:Y:S01]  /*60a0*/  PLOP3.LUT P0, PT, PT, PT, UP0, 0x80, 0x8 ;  /* 0x000000000008781c */ /* 0x000fe20003f0f008 */
[----:B-1----:R-:W-:Y:S01]  /*60b0*/  IMAD.WIDE.U32 R78, R68, 0x20, R78 ;  /* 0x00000020444e7825 */ /* 0x002fe200078e004e */
[----:B------:R-:W-:-:S03]  /*60c0*/  ISETP.NE.AND P1, PT, R13, RZ, PT ;  /* 0x000000ff0d00720c */ /* 0x000fc60003f25270 */
[----:B------:R-:W-:Y:S01]  /*60d0*/  FADD.FTZ R59, R82, R23 ;  /* 0x00000017523b7221 */ /* 0x000fe20000010000 */
[----:B------:R0:W-:Y:S03]  /*60e0*/  STG.E.128 desc[UR8][R78.64], R20 ;  /* 0x000000144e007986 */ /* 0x0001e6000c101d08 */
[----:B------:R-:W-:Y:S01]  /*60f0*/  FADD.FTZ R82, R59, R36 ;  /* 0x000000243b527221 */ /* 0x000fe20000010000 */
[----:B------:R0:W-:Y:S03]  /*6100*/  STG.E.128 desc[UR8][R78.64+0x10], R36 ;  /* 0x000010244e007986 */ /* 0x0001e6000c101d08 */
[----:B------:R-:W-:Y:S01]  /*6110*/  FADD.FTZ R59, R82, R37 ;  /* 0x00000025523b7221 */ /* 0x000fe20000010000 */
[----:B------:R0:W-:Y:S03]  /*6120*/  STG.E.64 desc[UR8][R54.64], R80 ;  /* 0x0000005036007986 */ /* 0x0001e6000c101b08 */
        /* <DEDUP_REMOVED lines=8> */
[----:B------:R-:W-:Y:S01]  /*61b0*/  PRMT R86, R61, 0x4210, R76 ;  /* 0x000042103d567816 */ /* 0x000fe2000000004c */
[----:B------:R-:W-:-:S03]  /*61c0*/  IMAD.WIDE.U32 R78, R70, 0x100, RZ ;  /* 0x00000100464e7825 */ /* 0x000fc600078e00ff */
[----:B------:R-:W-:Y:S02]  /*61d0*/  LOP3.LUT R86, R86, 0xff00, R59, 0xf8, !PT ;  /* 0x0000ff0056567812 */ /* 0x000fe400078ef83b */
[----:B------:R-:W-:Y:S02]  /*61e0*/  LOP3.LUT R78, R78, R82, R80, 0xfe, !PT ;  /* 0x000000524e4e7212 */ /* 0x000fe400078efe50 */
[----:B------:R-:W-:Y:S02]  /*61f0*/  LOP3.LUT R59, R86, 0xff, R73, 0xf8, !PT ;  /* 0x000000ff563b7812 */ /* 0x000fe400078ef849 */
[----:B------:R-:W-:Y:S02]  /*6200*/  LOP3.LUT R78, R78, 0xff, R69, 0xf8, !PT ;  /* 0x000000ff4e4e7812 */ /* 0x000fe400078ef845 */
[----:B------:R-:W-:-:S04]  /*6210*/  LOP3.LUT R81, R81, R59, R83, 0xfe, !PT ;  /* 0x0000003b51517212 */ /* 0x000fc800078efe53 */
[----:B------:R-:W-:Y:S01]  /*6220*/  LOP3.LUT R79, R81, R79, RZ, 0xfc, !PT ;  /* 0x0000004f514f7212 */ /* 0x000fe200078efcff */
[----:B0-----:R-:W-:-:S05]  /*6230*/  IMAD.WIDE.U32 R54, R68, 0x8, R54 ;  /* 0x0000000844367825 */ /* 0x001fca00078e0036 */
[----:B------:R1:W-:Y:S02]  /*6240*/  STG.E.64 desc[UR8][R54.64], R78 ;  /* 0x0000004e36007986 */ /* 0x0003e4000c101b08 */
.L_x_3675:
        /* <DEDUP_REMOVED lines=40> */
.L_x_3689:
        /* <DEDUP_REMOVED lines=26> */
[----:B------:R-:W-:Y:S01]  /*6670*/  FFMA.FTZ R38, R78, R52, R17 ;  /* 0x000000344e267223 */ /* 0x000fe20000010011 */
[C---:B------:R-:W-:Y:S01]  /*6680*/  FFMA.FTZ R39, R80.reuse, R48, R3 ;  /* 0x0000003050277223 */ /* 0x040fe20000010003 */
[C---:B------:R-:W-:Y:S01]  /*6690*/  FFMA.FTZ R78, R77.reuse, R53, R2 ;  /* 0x000000354d4e7223 */ /* 0x040fe20000010002 */
[----:B------:R-:W-:Y:S01]  /*66a0*/  FFMA.FTZ R80, R80, R62, R19 ;  /* 0x0000003e50507223 */ /* 0x000fe20000010013 */
[----:B------:R-:W-:Y:S01]  /*66b0*/  FFMA.FTZ R77, R77, R64, R41 ;  /* 0x000000404d4d7223 */ /* 0x000fe20000010029 */
[----:B------:R-:W-:Y:S01]  /*66c0*/  FFMA.FTZ R21, R21, R67, R40 ;  /* 0x0000004315157223 */ /* 0x000fe20000010028 */
[----:B------:R-:W-:Y:S01]  /*66d0*/  F2FP.F16.F32.PACK_AB R22, R37, R22 ;  /* 0x000000162516723e */ /* 0x000fe200000000ff */
[C---:B------:R-:W-:Y:S01]  /*66e0*/  FMUL.FTZ R36, R59.reuse, R36 ;  /* 0x000000243b247220 */ /* 0x040fe20000410000 */
[C---:B------:R-:W-:Y:S01]  /*66f0*/  FMUL.FTZ R37, R59.reuse, R54 ;  /* 0x000000363b257220 */ /* 0x040fe20000410000 */
[C---:B------:R-:W-:Y:S01]  /*6700*/  FMUL.FTZ R54, R59.reuse, R20 ;  /* 0x000000143b367220 */ /* 0x040fe20000410000 */
[----:B------:R-:W-:Y:S01]  /*6710*/  FMUL.FTZ R87, R59, R86 ;  /* 0x000000563b577220 */ /* 0x000fe20000410000 */
[----:B------:R-:W-:Y:S01]  /*6720*/  F2FP.F16.F32.PACK_AB R23, R78, R39 ;  /* 0x000000274e17723e */ /* 0x000fe200000000ff */
[----:B------:R-:W1:Y:S01]  /*6730*/  @!P1 LDC.64 R82, c[0x0][0x3c8] ;  /* 0x0000f200ff529b82 */ /* 0x000e620000000a00 */
[----:B------:R-:W-:Y:S01]  /*6740*/  F2FP.F16.F32.PACK_AB R39, R77, R80 ;  /* 0x000000504d27723e */ /* 0x000fe200000000ff */
[----:B------:R-:W-:Y:S01]  /*6750*/  FFMA.FTZ R20, R36, R42, R9 ;  /* 0x0000002a24147223 */ /* 0x000fe20000010009 */
[----:B------:R-:W-:Y:S01]  /*6760*/  F2FP.F16.F32.PACK_AB R38, R21, R38 ;  /* 0x000000261526723e */ /* 0x000fe200000000ff */
[----:B------:R-:W-:Y:S01]  /*6770*/  FFMA.FTZ R21, R37, R45, R8 ;  /* 0x0000002d25157223 */ /* 0x000fe20000010008 */
[C---:B------:R-:W-:Y:S01]  /*6780*/  FFMA.FTZ R55, R54.reuse, R44, R7 ;  /* 0x0000002c36377223 */ /* 0x040fe20000010007 */
[----:B------:R-:W-:Y:S01]  /*6790*/  FFMA.FTZ R86, R87, R47, R6 ;  /* 0x0000002f57567223 */ /* 0x000fe20000010006 */
[----:B------:R-:W-:Y:S01]  /*67a0*/  FFMA.FTZ R77, R37, R63, R16 ;  /* 0x0000003f254d7223 */ /* 0x000fe20000010010 */
[----:B------:R-:W2:Y:S01]  /*67b0*/  LDC.64 R80, c[0x0][0x428] ;  /* 0x00010a00ff507b82 */ /* 0x000ea20000000a00 */
[----:B------:R-:W-:Y:S01]  /*67c0*/  F2FP.F16.F32.PACK_AB R20, R21, R20 ;  /* 0x000000141514723e */ /* 0x000fe200000000ff */
[----:B------:R-:W-:Y:S01]  /*67d0*/  FFMA.FTZ R37, R54, R50, R15 ;  /* 0x0000003236257223 */ /* 0x000fe2000001000f */
[----:B------:R-:W-:Y:S01]  /*67e0*/  F2FP.F16.F32.PACK_AB R21, R86, R55 ;  /* 0x000000375615723e */ /* 0x000fe200000000ff */
[----:B------:R-:W-:Y:S01]  /*67f0*/  FFMA.FTZ R36, R36, R51, R0 ;  /* 0x0000003324247223 */ /* 0x000fe20000010000 */
[----:B------:R-:W-:-:S03]  /*6800*/  FFMA.FTZ R86, R87, R65, R18 ;  /* 0x0000004157567223 */ /* 0x000fc60000010012 */
[----:B------:R-:W3:Y:S01]  /*6810*/  LDC.64 R78, c[0x0][0x430] ;  /* 0x00010c00ff4e7b82 */ /* 0x000ee20000000a00 */
[----:B------:R-:W-:Y:S02]  /*6820*/  F2FP.F16.F32.PACK_AB R36, R77, R36 ;  /* 0x000000244d24723e */ /* 0x000fe400000000ff */
[----:B------:R-:W-:-:S05]  /*6830*/  F2FP.F16.F32.PACK_AB R37, R86, R37 ;  /* 0x000000255625723e */ /* 0x000fca00000000ff */
        /* <DEDUP_REMOVED lines=11> */
.L_x_3570:
[----:B------:R-:W-:Y:S05]  /*68f0*/  EXIT ;  /* 0x000000000000794d */ /* 0x000fea0003800000 */
.L_x_3676:
[----:B------:R-:W-:Y:S01]  /*6900*/  HFMA2 R86, -RZ, RZ, 0, 1.847743988037109375e-06 ;  /* 0x0000001fff567431 */ /* 0x000fe200000001ff */
[----:B------:R-:W-:Y:S01]  /*6910*/  BSSY B1, `(.L_x_3678) ;  /* 0x0000006000017945 */ /* 0x000fe20003800000 */
[----:B------:R-:W-:Y:S01]  /*6920*/  IMAD.MOV.U32 R83, RZ, RZ, 0x1 ;  /* 0x00000001ff537424 */ /* 0x000fe200078e00ff */
[----:B0-----:R-:W-:-:S07]  /*6930*/  MOV R81, 0xffffffff ;  /* 0xffffffff00517802 */ /* 0x001fce0000000f00 */
[----:B-1----:R-:W-:Y:S05]  /*6940*/  WARPSYNC.COLLECTIVE R81, `(.L_x_3679) ;  /* 0x0000000051087348 */ /* 0x002fea0003c00000 */
[----:B------:R0:W2:Y:S02]  /*6950*/  SHFL.BFLY P2, R82, R84, R83, R86 ;  /* 0x0c00005354527389 */ /* 0x0000a40000040056 */
[----:B012---:R-:W-:Y:S05]  /*6960*/  ENDCOLLECTIVE ;  /* 0x000000000000791b */ /* 0x007fea0003800000 */
.L_x_3679:
[----:B------:R-:W-:Y:S05]  /*6970*/  BSYNC B1 ;  /* 0x0000000000017941 */ /* 0x000fea0003800000 */
.L_x_3678:
        /* <DEDUP_REMOVED lines=9> */
.L_x_3680:
[----:B------:R-:W-:Y:S01]  /*6a10*/  HFMA2 R83, -RZ, RZ, 0, 2.384185791015625e-07 ;  /* 0x00000004ff537431 */ /* 0x000fe200000001ff */
[----:B------:R-:W-:-:S05]  /*6a20*/  MOV R54, R82 ;  /* 0x0000005200367202 */ /* 0x000fca0000000f00 */
[----:B------:R-:W-:-:S04]  /*6a30*/  FADD.FTZ R77, R59, R54 ;  /* 0x000000363b4d7221 */ /* 0x000fc80000010000 */
[----:B------:R-:W-:-:S07]  /*6a40*/  IMAD.MOV.U32 R84, RZ, RZ, R77 ;  /* 0x000000ffff547224 */ /* 0x000fce00078e004d */
[----:B------:R-:W-:Y:S05]  /*6a50*/  WARPSYNC.COLLECTIVE R81, `(.L_x_3681) ;  /* 0x0000000051087348 */ /* 0x000fea0003c00000 */
[----:B------:R0:W1:Y:S02]  /*6a60*/  SHFL.BFLY P2, R82, R84, R83, R86 ;  /* 0x0c00005354527389 */ /* 0x0000640000040056 */
[----:B01----:R-:W-:Y:S05]  /*6a70*/  ENDCOLLECTIVE ;  /* 0x000000000000791b */ /* 0x003fea0003800000 */
.L_x_3681:
[----:B------:R-:W-:Y:S01]  /*6a80*/  HFMA2 R83, -RZ, RZ, 0, 4.76837158203125e-07 ;  /* 0x00000008ff537431 */ /* 0x000fe200000001ff */
[----:B------:R-:W-:-:S05]  /*6a90*/  MOV R54, R82 ;  /* 0x0000005200367202 */ /* 0x000fca0000000f00 */
[----:B------:R-:W-:-:S04]  /*6aa0*/  FADD.FTZ R78, R77, R54 ;  /* 0x000000364d4e7221 */ /* 0x000fc80000010000 */
[----:B------:R-:W-:-:S07]  /*6ab0*/  IMAD.MOV.U32 R84, RZ, RZ, R78 ;  /* 0x000000ffff547224 */ /* 0x000fce00078e004e */
[----:B------:R-:W-:Y:S05]  /*6ac0*/  WARPSYNC.COLLECTIVE R81, `(.L_x_3682) ;  /* 0x0000000051087348 */ /* 0x000fea0003c00000 */
[----:B------:R0:W1:Y:S02]  /*6ad0*/  SHFL.BFLY P2, R82, R84, R83, R86 ;  /* 0x0c00005354527389 */ /* 0x0000640000040056 */
[----:B01----:R-:W-:Y:S05]  /*6ae0*/  ENDCOLLECTIVE ;  /* 0x000000000000791b */ /* 0x003fea0003800000 */
.L_x_3682:
        /* <DEDUP_REMOVED lines=8> */
.L_x_3683:
        /* <DEDUP_REMOVED lines=24> */
.L_x_3684:
[----:B------:R-:W-:Y:S01]  /*6cf0*/  HFMA2 R83, -RZ, RZ, 0, 1.1920928955078125e-07 ;  /* 0x00000002ff537431 */ /* 0x000fe200000001ff */
[----:B------:R-:W-:-:S05]  /*6d00*/  MOV R59, R82 ;  /* 0x00000052003b7202 */ /* 0x000fca0000000f00 */
[----:B------:R-:W-:-:S04]  /*6d10*/  FADD.FTZ R59, R54, R59 ;  /* 0x0000003b363b7221 */ /* 0x000fc80000010000 */
[----:B------:R-:W-:-:S07]  /*6d20*/  IMAD.MOV.U32 R84, RZ, RZ, R59 ;  /* 0x000000ffff547224 */ /* 0x000fce00078e003b */
[----:B------:R-:W-:Y:S05]  /*6d30*/  WARPSYNC.COLLECTIVE R81, `(.L_x_3685) ;  /* 0x0000000051087348 */ /* 0x000fea0003c00000 */
[----:B------:R0:W1:Y:S02]  /*6d40*/  SHFL.BFLY P2, R82, R84, R83, R86 ;  /* 0x0c00005354527389 */ /* 0x0000640000040056 */
[----:B01----:R-:W-:Y:S05]  /*6d50*/  ENDCOLLECTIVE ;  /* 0x000000000000791b */ /* 0x003fea0003800000 */
.L_x_3685:
[----:B------:R-:W-:Y:S01]  /*6d60*/  HFMA2 R83, -RZ, RZ, 0, 2.384185791015625e-07 ;  /* 0x00000004ff537431 */ /* 0x000fe200000001ff */
[----:B------:R-:W-:-:S05]  /*6d70*/  MOV R78, R82 ;  /* 0x00000052004e7202 */ /* 0x000fca0000000f00 */
[----:B------:R-:W-:-:S04]  /*6d80*/  FADD.FTZ R78, R59, R78 ;  /* 0x0000004e3b4e7221 */ /* 0x000fc80000010000 */
[----:B------:R-:W-:-:S07]  /*6d90*/  IMAD.MOV.U32 R84, RZ, RZ, R78 ;  /* 0x000000ffff547224 */ /* 0x000fce00078e004e */
[----:B------:R-:W-:Y:S05]  /*6da0*/  WARPSYNC.COLLECTIVE R81, `(.L_x_3686) ;  /* 0x0000000051087348 */ /* 0x000fea0003c00000 */
[----:B------:R0:W1:Y:S02]  /*6db0*/  SHFL.BFLY P2, R82, R84, R83, R86 ;  /* 0x0c00005354527389 */ /* 0x0000640000040056 */
[----:B01----:R-:W-:Y:S05]  /*6dc0*/  ENDCOLLECTIVE ;  /* 0x000000000000791b */ /* 0x003fea0003800000 */
.L_x_3686:
[----:B------:R-:W-:Y:S01]  /*6dd0*/  HFMA2 R83, -RZ, RZ, 0, 4.76837158203125e-07 ;  /* 0x00000008ff537431 */ /* 0x000fe200000001ff */
[----:B------:R-:W-:-:S05]  /*6de0*/  MOV R77, R82 ;  /* 0x00000052004d7202 */ /* 0x000fca0000000f00 */
[----:B------:R-:W-:-:S04]  /*6df0*/  FADD.FTZ R77, R78, R77 ;  /* 0x0000004d4e4d7221 */ /* 0x000fc80000010000 */
[----:B------:R-:W-:-:S07]  /*6e00*/  IMAD.MOV.U32 R84, RZ, RZ, R77 ;  /* 0x000000ffff547224 */ /* 0x000fce00078e004d */
[----:B------:R-:W-:Y:S05]  /*6e10*/  WARPSYNC.COLLECTIVE R81, `(.L_x_3687) ;  /* 0x0000000051087348 */ /* 0x000fea0003c00000 */
[----:B------:R0:W1:Y:S02]  /*6e20*/  SHFL.BFLY P2, R82, R84, R83, R86 ;  /* 0x0c00005354527389 */ /* 0x0000640000040056 */
[----:B01----:R-:W-:Y:S05]  /*6e30*/  ENDCOLLECTIVE ;  /* 0x000000000000791b */ /* 0x003fea0003800000 */
.L_x_3687:
[----:B------:R-:W-:Y:S01]  /*6e40*/  HFMA2 R83, -RZ, RZ, 0, 9.5367431640625e-07 ;  /* 0x00000010ff537431 */ /* 0x000fe200000001ff */
[----:B------:R-:W-:-:S05]  /*6e50*/  MOV R80, R82 ;  /* 0x0000005200507202 */ /* 0x000fca0000000f00 */
[----:B------:R-:W-:-:S04]  /*6e60*/  FADD.FTZ R80, R77, R80 ;  /* 0x000000504d507221 */ /* 0x000fc80000010000 */
[----:B------:R-:W-:-:S07]  /*6e70*/  IMAD.MOV.U32 R84, RZ, RZ, R80 ;  /* 0x000000ffff547224 */ /* 0x000fce00078e0050 */
[----:B------:R-:W-:Y:S05]  /*6e80*/  WARPSYNC.COLLECTIVE R81, `(.L_x_3688) ;  /* 0x0000000051087348 */ /* 0x000fea0003c00000 */
[----:B------:R0:W1:Y:S02]  /*6e90*/  SHFL.BFLY P2, R82, R84, R83, R86 ;  /* 0x0c00005354527389 */ /* 0x0000640000040056 */
[----:B01----:R-:W-:Y:S05]  /*6ea0*/  ENDCOLLECTIVE ;  /* 0x000000000000791b */ /* 0x003fea0003800000 */
.L_x_3688:
[----:B------:R-:W-:Y:S01]  /*6eb0*/  MOV R79, R82 ;  /* 0x00000052004f7202 */ /* 0x000fe20000000f00 */
[----:B------:R-:W-:Y:S06]  /*6ec0*/  BRA `(.L_x_3689) ;  /* 0xfffffff400807947 */ /* 0x000fec000383ffff */
.L_x_3690:
        /* <DEDUP_REMOVED lines=11> */
.L_x_5968:


//--------------------- .text._ZN10layer_norm31ln_parallel_residual_fwd_kernelINS_13Kernel_traitsI6__halfS2_fS2_fjLj256ELj1ELj4ELj1ELj16ENS_18Kernel_traits_baseILj256ES2_S2_fS2_fjLj128EEEEELb1ELb1ELb0EEEvNS_9FwdParamsE --------------------------
	.section	.text._ZN10layer_norm31ln_parallel_residual_fwd_kernelINS_13Kernel_traitsI6__halfS2_fS2_fjLj256ELj1ELj4ELj1ELj16ENS_18Kernel_traits_baseILj256ES2_S2_fS2_fjLj128EEEEELb1ELb1ELb0EEEvNS_9FwdParamsE,"ax",@progbits
	.align	128
        .global         _ZN10layer_norm31ln_parallel_residual_fwd_kernelINS_13Kernel_traitsI6__halfS2_fS2_fjLj256ELj1ELj4ELj1ELj16ENS_18Kernel_traits_baseILj256ES2_S2_fS2_fjLj128EEEEELb1ELb1ELb0EEEvNS_9FwdParamsE
        .type           _ZN10layer_norm31ln_parallel_residual_fwd_kernelINS_13Kernel_traitsI6__halfS2_fS2_fjLj256ELj1ELj4ELj1ELj16ENS_18Kernel_traits_baseILj256ES2_S2_fS2_fjLj128EEEEELb1ELb1ELb0EEEvNS_9FwdParamsE,@function
        .size           _ZN10layer_norm31ln_parallel_residual_fwd_kernelINS_13Kernel_traitsI6__halfS2_fS2_fjLj256ELj1ELj4ELj1ELj16ENS_18Kernel_traits_baseILj256ES2_S2_fS2_fjLj128EEEEELb1ELb1ELb0EEEvNS_9FwdParamsE,(.L_x_5969 - _ZN10layer_norm31ln_parallel_residual_fwd_kernelINS_13Kernel_traitsI6__halfS2_fS2_fjLj256ELj1ELj4ELj1ELj16ENS_18Kernel_traits_baseILj256ES2_S2_fS2_fjLj128EEEEELb1ELb1ELb0EEEvNS_9FwdParamsE)
        .other          _ZN10layer_norm31ln_parallel_residual_fwd_kernelINS_13Kernel_traitsI6__halfS2_fS2_fjLj256ELj1ELj4ELj1ELj16ENS_18Kernel_traits_baseILj256ES2_S2_fS2_fjLj128EEEEELb1ELb1ELb0EEEvNS_9FwdParamsE,@"STO_CUDA_ENTRY STV_DEFAULT"
_ZN10layer_norm31ln_parallel_residual_fwd_kernelINS_13Kernel_traitsI6__halfS2_fS2_fjLj256ELj1ELj4ELj1ELj16ENS_18Kernel_traits_baseILj256ES2_S2_fS2_fjLj128EEEEELb1ELb1ELb0EEEvNS_9FwdParamsE:
.text._ZN10layer_norm31ln_parallel_residual_fwd_kernelINS_13Kernel_traitsI6__halfS2_fS2_fjLj256ELj1ELj4ELj1ELj16ENS_18Kernel_traits_baseILj256ES2_S2_fS2_fjLj128EEEEELb1ELb1ELb0EEEvNS_9FwdParamsE:
        /* <DEDUP_REMOVED lines=50> */
.L_x_3692:
[----:B------:R-:W-:Y:S05]  /*0320*/  BSYNC.RECONVERGENT B0 ;  /* 0x0000000000007941 */ /* 0x000fea0003800200 */
.L_x_3691:
        /* <DEDUP_REMOVED lines=19> */
[----:B------:R-:W0:Y:S03]  /*0460*/  LDCU.U8 UR4, c[0x0][0x410] ;  /* 0x00008200ff0477ac */ /* 0x000e260008000000 */
[----:B------:R-:W-:Y:S01]  /*0470*/  HFMA2 R41, -RZ, RZ, 0, 0 ;  /* 0x00000000ff297431 */ /* 0x000fe200000001ff */
[----:B------:R-:W-:Y:S01]  /*0480*/  BSSY B1, `(.L_x_3693) ;  /* 0x000061f000017945 */ /* 0x000fe20003800000 */
[----:B------:R-:W-:Y:S01]  /*0490*/  IMAD.HI.U32 R3, R46, -0x2daee0ad, RZ ;  /* 0xd2511f532e037827 */ /* 0x000fe200078e00ff */
[----:B------:R-:W-:Y:S01]  /*04a0*/  LOP3.LUT R2, R45, UR6, R2, 0x96, !PT ;  /* 0x000000062d027c12 */ /* 0x000fe2000f8e9602 */
[----:B------:R-:W1:Y:S01]  /*04b0*/  LDCU UR32, c[0x0][0x388] ;  /* 0x00007100ff2077ac */ /* 0x000e620008000800 */
[----:B------:R-:W-:Y:S01]  /*04c0*/  LOP3.LUT R53, R0, 0x3, RZ, 0xc0, !PT ;  /* 0x0000000300357812 */ /* 0x000fe200078ec0ff */
        /* <DEDUP_REMOVED lines=60> */
[----:B-1234-:R-:W-:-:S07]  /*0890*/  IMAD R42, R4, -0x326172a9, RZ ;  /* 0xcd9e8d57042a7824 */ /* 0x01efce00078e02ff */
.L_x_3795:
        /* <DEDUP_REMOVED lines=33> */
.L_x_3698:
        /* <DEDUP_REMOVED lines=13> */
.L_x_3700:
[----:B------:R-:W-:Y:S05]  /*0b80*/  BSYNC.RECONVERGENT B3 ;  /* 0x0000000000037941 */ /* 0x000fea0003800200 */
.L_x_3699:
        /* <DEDUP_REMOVED lines=42> */
.L_x_3697:
[----:B------:R-:W-:Y:S05]  /*0e30*/  BSYNC.RECONVERGENT B2 ;  /* 0x0000000000027941 */ /* 0x000fea0003800200 */
.L_x_3696:
        /* <DEDUP_REMOVED lines=27> */
.L_x_3704:
        /* <DEDUP_REMOVED lines=13> */
.L_x_3706:
[----:B------:R-:W-:Y:S05]  /*10c0*/  BSYNC.RECONVERGENT B3 ;  /* 0x0000000000037941 */ /* 0x000fea0003800200 */
.L_x_3705:
        /* <DEDUP_REMOVED lines=41> */
.L_x_3703:
[----:B------:R-:W-:Y:S05]  /*1360*/  BSYNC.RECONVERGENT B2 ;  /* 0x0000000000027941 */ /* 0x000fea0003800200 */
.L_x_3702:
        /* <DEDUP_REMOVED lines=11> */
.L_x_3701:
[----:B------:R-:W-:Y:S01]  /*1420*/  @P1 FADD.FTZ R53, R12, R53 ;  /* 0x000000350c351221 */ /* 0x000fe20000010000 */
[----:B------:R-:W-:Y:S01]  /*1430*/  MOV R56, R52 ;  /* 0x0000003400387202 */ /* 0x000fe20000000f00 */
[----:B------:R-:W-:-:S03]  /*1440*/  IMAD.MOV.U32 R29, RZ, RZ, R36 ;  /* 0x000000ffff1d7224 */ /* 0x000fc600078e0024 */
[----:B------:R-:W-:-:S07]  /*1450*/  MOV R28, R53 ;  /* 0x00000035001c7202 */ /* 0x000fce0000000f00 */
.L_x_3707:
        /* <DEDUP_REMOVED lines=13> */
.L_x_3710:
        /* <DEDUP_REMOVED lines=13> */
.L_x_3712:
[----:B------:R-:W-:Y:S05]  /*1600*/  BSYNC.RECONVERGENT B3 ;  /* 0x0000000000037941 */ /* 0x000fea0003800200 */
.L_x_3711:
        /* <DEDUP_REMOVED lines=42> */
.L_x_3709:
[----:B------:R-:W-:Y:S05]  /*18b0*/  BSYNC.RECONVERGENT B2 ;  /* 0x0000000000027941 */ /* 0x000fea0003800200 */
.L_x_3708:
        /* <DEDUP_REMOVED lines=24> */
.L_x_3716:
        /* <DEDUP_REMOVED lines=13> */
.L_x_3718:
[----:B------:R-:W-:Y:S05]  /*1b10*/  BSYNC.RECONVERGENT B3 ;  /* 0x0000000000037941 */ /* 0x000fea0003800200 */
.L_x_3717:
        /* <DEDUP_REMOVED lines=42> */
.L_x_3715:
[----:B------:R-:W-:Y:S05]  /*1dc0*/  BSYNC.RECONVERGENT B2 ;  /* 0x0000000000027941 */ /* 0x000fea0003800200 */
.L_x_3714:
        /* <DEDUP_REMOVED lines=11> */
.L_x_3713:
[----:B------:R-:W-:Y:S01]  /*1e80*/  @P1 FADD.FTZ R29, R13, R29 ;  /* 0x0000001d0d1d1221 */ /* 0x000fe20000010000 */
[----:B------:R-:W-:Y:S01]  /*1e90*/  IMAD.MOV.U32 R32, RZ, RZ, R56 ;  /* 0x000000ffff207224 */ /* 0x000fe200078e0038 */
[----:B------:R-:W-:-:S07]  /*1ea0*/  MOV R30, R31 ;  /* 0x0000001f001e7202 */ /* 0x000fce0000000f00 */
.L_x_3719:
        /* <DEDUP_REMOVED lines=13> */
.L_x_3722:
        /* <DEDUP_REMOVED lines=13> */
.L_x_3724:
[----:B------:R-:W-:Y:S05]  /*2050*/  BSYNC.RECONVERGENT B3 ;  /* 0x0000000000037941 */ /* 0x000fea0003800200 */
.L_x_3723:
        /* <DEDUP_REMOVED lines=42> */
.L_x_3721:
[----:B------:R-:W-:Y:S05]  /*2300*/  BSYNC.RECONVERGENT B2 ;  /* 0x0000000000027941 */ /* 0x000fea0003800200 */
.L_x_3720:
        /* <DEDUP_REMOVED lines=24> */
.L_x_3728:
        /* <DEDUP_REMOVED lines=13> */
.L_x_3730:
[----:B------:R-:W-:Y:S05]  /*2560*/  BSYNC.RECONVERGENT B3 ;  /* 0x0000000000037941 */ /* 0x000fea0003800200 */
.L_x_3729:
        /* <DEDUP_REMOVED lines=41> */
.L_x_3727:
[----:B------:R-:W-:Y:S05]  /*2800*/  BSYNC.RECONVERGENT B2 ;  /* 0x0000000000027941 */ /* 0x000fea0003800200 */
.L_x_3726:
        /* <DEDUP_REMOVED lines=8> */
[--C-:B------:R-:W-:Y:S01]  /*2890*/  @P1 FADD.FTZ R30, R14, R59.reuse ;  /* 0x0000003b0e1e1221 */ /* 0x100fe20000010000 */
[----:B------:R-:W-:Y:S01]  /*28a0*/  @!P1 IMAD.MOV.U32 R30, RZ, RZ, R59 ;  /* 0x000000ffff1e9224 */ /* 0x000fe200078e003b */
[----:B------:R-:W-:Y:S06]  /*28b0*/  BRA `(.L_x_3731) ;  /* 0x0000000000107947 */ /* 0x000fec0003800000 */
.L_x_3725:
[----:B------:R-:W-:Y:S01]  /*28c0*/  @P1 FADD.FTZ R59, R14, R59 ;  /* 0x0000003b0e3b1221 */ /* 0x000fe20000010000 */
[----:B------:R-:W-:Y:S01]  /*28d0*/  MOV R52, R32 ;  /* 0x0000002000347202 */ /* 0x000fe20000000f00 */
[----:B------:R-:W-:-:S03]  /*28e0*/  IMAD.MOV.U32 R31, RZ, RZ, R36 ;  /* 0x000000ffff1f7224 */ /* 0x000fc600078e0024 */
[----:B------:R-:W-:-:S07]  /*28f0*/  MOV R30, R59 ;  /* 0x0000003b001e7202 */ /* 0x000fce0000000f00 */
.L_x_3731:
        /* <DEDUP_REMOVED lines=13> */
.L_x_3734:
        /* <DEDUP_REMOVED lines=13> */
.L_x_3736:
[----:B------:R-:W-:Y:S05]  /*2aa0*/  BSYNC.RECONVERGENT B3 ;  /* 0x0000000000037941 */ /* 0x000fea0003800200 */
.L_x_3735:
        /* <DEDUP_REMOVED lines=42> */
.L_x_3733:
[----:B------:R-:W-:Y:S05]  /*2d50*/  BSYNC.RECONVERGENT B2 ;  /* 0x0000000000027941 */ /* 0x000fea0003800200 */
.L_x_3732:
        /* <DEDUP_REMOVED lines=24> */
.L_x_3740:
        /* <DEDUP_REMOVED lines=13> */
.L_x_3742:
[----:B------:R-:W-:Y:S05]  /*2fb0*/  BSYNC.RECONVERGENT B3 ;  /* 0x0000000000037941 */ /* 0x000fea0003800200 */
.L_x_3741:
        /* <DEDUP_REMOVED lines=41> */
.L_x_3739:
[----:B------:R-:W-:Y:S05]  /*3250*/  BSYNC.RECONVERGENT B2 ;  /* 0x0000000000027941 */ /* 0x000fea0003800200 */
.L_x_3738:
        /* <DEDUP_REMOVED lines=11> */
.L_x_3737:
[----:B------:R-:W-:Y:S01]  /*3310*/  @P1 FADD.FTZ R31, R15, R31 ;  /* 0x0000001f0f1f1221 */ /* 0x000fe20000010000 */
[----:B------:R-:W-:Y:S01]  /*3320*/  MOV R36, R52 ;  /* 0x0000003400247202 */ /* 0x000fe20000000f00 */
[----:B------:R-:W-:-:S07]  /*3330*/  IMAD.MOV.U32 R33, RZ, RZ, R32 ;  /* 0x000000ffff217224 */ /* 0x000fce00078e0020 */
.L_x_3743:
        /* <DEDUP_REMOVED lines=13> */
.L_x_3746:
        /* <DEDUP_REMOVED lines=13> */
.L_x_3748:
[----:B------:R-:W-:Y:S05]  /*34e0*/  BSYNC.RECONVERGENT B3 ;  /* 0x0000000000037941 */ /* 0x000fea0003800200 */
.L_x_3747:
        /* <DEDUP_REMOVED lines=42> */
.L_x_3745:
[----:B------:R-:W-:Y:S05]  /*3790*/  BSYNC.RECONVERGENT B2 ;  /* 0x0000000000027941 */ /* 0x000fea0003800200 */
.L_x_3744:
        /* <DEDUP_REMOVED lines=23> */
.L_x_3752:
        /* <DEDUP_REMOVED lines=13> */
.L_x_3754:
[----:B------:R-:W-:Y:S05]  /*39e0*/  BSYNC.RECONVERGENT B3 ;  /* 0x0000000000037941 */ /* 0x000fea0003800200 */
.L_x_3753:
        /* <DEDUP_REMOVED lines=41> */
.L_x_3751:
[----:B------:R-:W-:Y:S05]  /*3c80*/  BSYNC.RECONVERGENT B2 ;  /* 0x0000000000027941 */ /* 0x000fea0003800200 */
.L_x_3750:
        /* <DEDUP_REMOVED lines=11> */
.L_x_3749:
[----:B------:R-:W-:Y:S01]  /*3d40*/  @P1 FADD.FTZ R37, R8, R37 ;  /* 0x0000002508251221 */ /* 0x000fe20000010000 */
[----:B------:R-:W-:Y:S01]  /*3d50*/  MOV R33, R32 ;  /* 0x0000002000217202 */ /* 0x000fe20000000f00 */
[----:B------:R-:W-:Y:S02]  /*3d60*/  IMAD.MOV.U32 R60, RZ, RZ, R36 ;  /* 0x000000ffff3c7224 */ /* 0x000fe400078e0024 */
[----:B------:R-:W-:-:S07]  /*3d70*/  IMAD.MOV.U32 R32, RZ, RZ, R37 ;  /* 0x000000ffff207224 */ /* 0x000fce00078e0025 */
.L_x_3755:
        /* <DEDUP_REMOVED lines=13> */
.L_x_3758:
        /* <DEDUP_REMOVED lines=13> */
.L_x_3760:
[----:B------:R-:W-:Y:S05]  /*3f20*/  BSYNC.RECONVERGENT B3 ;  /* 0x0000000000037941 */ /* 0x000fea0003800200 */
.L_x_3759:
        /* <DEDUP_REMOVED lines=42> */
.L_x_3757:
[----:B------:R-:W-:Y:S05]  /*41d0*/  BSYNC.RECONVERGENT B2 ;  /* 0x0000000000027941 */ /* 0x000fea0003800200 */
.L_x_3756:
        /* <DEDUP_REMOVED lines=23> */
.L_x_3764:
        /* <DEDUP_REMOVED lines=13> */
.L_x_3766:
[----:B------:R-:W-:Y:S05]  /*4420*/  BSYNC.RECONVERGENT B3 ;  /* 0x0000000000037941 */ /* 0x000fea0003800200 */
.L_x_3765:
        /* <DEDUP_REMOVED lines=41> */
.L_x_3763:
[----:B------:R-:W-:Y:S05]  /*46c0*/  BSYNC.RECONVERGENT B2 ;  /* 0x0000000000027941 */ /* 0x000fea0003800200 */
.L_x_3762:
        /* <DEDUP_REMOVED lines=11> */
.L_x_3761:
[----:B------:R-:W-:Y:S01]  /*4780*/  @P1 FADD.FTZ R33, R9, R33 ;  /* 0x0000002109211221 */ /* 0x000fe20000010000 */
[----:B------:R-:W-:Y:S01]  /*4790*/  IMAD.MOV.U32 R52, RZ, RZ, R60 ;  /* 0x000000ffff347224 */ /* 0x000fe200078e003c */
[----:B------:R-:W-:-:S07]  /*47a0*/  MOV R34, R36 ;  /* 0x0000002400227202 */ /* 0x000fce0000000f00 */
.L_x_3767:
        /* <DEDUP_REMOVED lines=13> */
.L_x_3770:
        /* <DEDUP_REMOVED lines=13> */
.L_x_3772:
[----:B------:R-:W-:Y:S05]  /*4950*/  BSYNC.RECONVERGENT B3 ;  /* 0x0000000000037941 */ /* 0x000fea0003800200 */
.L_x_3771:
        /* <DEDUP_REMOVED lines=42> */
.L_x_3769:
[----:B------:R-:W-:Y:S05]  /*4c00*/  BSYNC.RECONVERGENT B2 ;  /* 0x0000000000027941 */ /* 0x000fea0003800200 */
.L_x_3768:
        /* <DEDUP_REMOVED lines=23> */
.L_x_3776:
        /* <DEDUP_REMOVED lines=13> */
.L_x_3778:
[----:B------:R-:W-:Y:S05]  /*4e50*/  BSYNC.RECONVERGENT B3 ;  /* 0x0000000000037941 */ /* 0x000fea0003800200 */
.L_x_3777:
        /* <DEDUP_REMOVED lines=41> */
.L_x_3775:
[----:B------:R-:W-:Y:S05]  /*50f0*/  BSYNC.RECONVERGENT B2 ;  /* 0x0000000000027941 */ /* 0x000fea0003800200 */
.L_x_3774:
        /* <DEDUP_REMOVED lines=11> */
.L_x_3773:
[----:B------:R-:W-:Y:S01]  /*51b0*/  @P1 FADD.FTZ R34, R10, R34 ;  /* 0x000000220a221221 */ /* 0x000fe20000010000 */
[----:B------:R-:W-:Y:S01]  /*51c0*/  MOV R60, R52 ;  /* 0x00000034003c7202 */ /* 0x000fe20000000f00 */
[----:B------:R-:W-:-:S07]  /*51d0*/  IMAD.MOV.U32 R37, RZ, RZ, R36 ;  /* 0x000000ffff257224 */ /* 0x000fce00078e0024 */
.L_x_3779:
        /* <DEDUP_REMOVED lines=13> */
.L_x_3782:
        /* <DEDUP_REMOVED lines=13> */
.L_x_3784:
[----:B------:R-:W-:Y:S05]  /*5380*/  BSYNC.RECONVERGENT B3 ;  /* 0x0000000000037941 */ /* 0x000fea0003800200 */
.L_x_3783:
        /* <DEDUP_REMOVED lines=42> */
.L_x_3781:
[----:B------:R-:W-:Y:S05]  /*5630*/  BSYNC.RECONVERGENT B2 ;  /* 0x0000000000027941 */ /* 0x000fea0003800200 */
.L_x_3780:
        /* <DEDUP_REMOVED lines=23> */
.L_x_3788:
        /* <DEDUP_REMOVED lines=15> */
.L_x_3790:
[----:B------:R-:W-:Y:S05]  /*58a0*/  BSYNC.RECONVERGENT B3 ;  /* 0x0000000000037941 */ /* 0x000fea0003800200 */
.L_x_3789:
        /* <DEDUP_REMOVED lines=40> */
[----:B------:R-:W-:-:S07]  /*5b30*/  IMAD.MOV.U32 R53, RZ, RZ, RZ ;  /* 0x000000ffff357224 */ /* 0x000fce00078e00ff */
.L_x_3787:
[----:B------:R-:W-:Y:S05]  /*5b40*/  BSYNC.RECONVERGENT B2 ;  /* 0x0000000000027941 */ /* 0x000fea0003800200 */
.L_x_3786:
        /* <DEDUP_REMOVED lines=11> */
.L_x_3785:
[----:B------:R-:W-:Y:S01]  /*5c00*/  @P1 FADD.FTZ R35, R11, R35 ;  /* 0x000000230b231221 */ /* 0x000fe20000010000 */
[----:B------:R-:W-:Y:S01]  /*5c10*/  IMAD.MOV.U32 R52, RZ, RZ, R60 ;  /* 0x000000ffff347224 */ /* 0x000fe200078e003c */
[----:B------:R-:W-:-:S07]  /*5c20*/  MOV R53, R36 ;  /* 0x0000002400357202 */ /* 0x000fce0000000f00 */
.L_x_3791:
        /* <DEDUP_REMOVED lines=18> */
[----:B------:R-:W-:Y:S01]  /*5d50*/  LOP3.LUT R55, R58, R55, RZ, 0xfc, !PT ;  /* 0x000000373a377212 */ /* 0x000fe200078efcff */
[----:B-1----:R-:W-:-:S05]  /*5d60*/  IMAD.WIDE.U32 R38, R51, 0x20, R38 ;  /* 0x0000002033267825 */ /* 0x002fca00078e0026 */
[----:B------:R0:W-:Y:S04]  /*5d70*/  STG.E.128 desc[UR8][R38.64], R28 ;  /* 0x0000001c26007986 */ /* 0x0001e8000c101d08 */
        /* <DEDUP_REMOVED lines=12> */
[----:B------:R-:W-:-:S04]  /*5e40*/  LOP3.LUT R59, R59, 0xff, R4, 0xf8, !PT ;  /* 0x000000ff3b3b7812 */ /* 0x000fc800078ef804 */
[----:B------:R-:W-:Y:S02]  /*5e50*/  LOP3.LUT R57, R55, R59, R57, 0xfe, !PT ;  /* 0x0000003b37397212 */ /* 0x000fe400078efe39 */
[----:B------:R-:W-:Y:S02]  /*5e60*/  LOP3.LUT R55, R38, R56, R54, 0xfe, !PT ;  /* 0x0000003826377212 */ /* 0x000fe400078efe36 */
[----:B------:R-:W-:Y:S01]  /*5e70*/  LOP3.LUT R39, R57, R39, RZ, 0xfc, !PT ;  /* 0x0000002739277212 */ /* 0x000fe200078efcff */
[----:B0-----:R-:W-:Y:S01]  /*5e80*/  IMAD.WIDE.U32 R36, R51, 0x8, R36 ;  /* 0x0000000833247825 */ /* 0x001fe200078e0024 */
[----:B------:R-:W-:-:S05]  /*5e90*/  LOP3.LUT R38, R55, 0xff, R40, 0xf8, !PT ;  /* 0x000000ff37267812 */ /* 0x000fca00078ef828 */
[----:B------:R1:W-:Y:S02]  /*5ea0*/  STG.E.64 desc[UR8][R36.64], R38 ;  /* 0x0000002624007986 */ /* 0x0003e4000c101b08 */
.L_x_3695:
[----:B------:R-:W-:Y:S05]  /*5eb0*/  BSYNC.RECONVERGENT B0 ;  /* 0x0000000000007941 */ /* 0x000fea0003800200 */
.L_x_3694:
        /* <DEDUP_REMOVED lines=54> */
.L_x_3807:
        /* <DEDUP_REMOVED lines=16> */
[--C-:B-1----:R-:W-:Y:S02]  /*6320*/  HADD2.F32 R37, -RZ, R24.reuse.H0_H0 ;  /* 0x20000018ff257230 */ /* 0x102fe40000004100 */
[----:B------:R-:W-:Y:S01]  /*6330*/  HADD2.F32 R39, -RZ, R24.H1_H1 ;  /* 0x30000018ff277230 */ /* 0x000fe20000004100 */
[----:B------:R-:W-:Y:S01]  /*6340*/  FSEL R38, R57, RZ, P0 ;  /* 0x000000ff39267208 */ /* 0x000fe20000000000 */
[----:B------:R-:W-:Y:S02]  /*6350*/  HADD2.F32 R57, -RZ, R20.H0_H0 ;  /* 0x20000014ff397230 */ /* 0x000fe40000004100 */
[----:B------:R-:W-:Y:S02]  /*6360*/  HADD2.F32 R58, -RZ, R25.H1_H1 ;  /* 0x30000019ff3a7230 */ /* 0x000fe40000004100 */
[--C-:B------:R-:W-:Y:S01]  /*6370*/  FADD.FTZ R36, R28, -R38.reuse ;  /* 0x800000261c247221 */ /* 0x100fe20000010000 */
[----:B------:R-:W-:Y:S01]  /*6380*/  FADD.FTZ R54, R29, -R38 ;  /* 0x800000261d367221 */ /* 0x000fe20000010000 */
[----:B------:R-:W-:-:S02]  /*6390*/  HADD2.F32 R59, -RZ, R26.H0_H0 ;  /* 0x2000001aff3b7230 */ /* 0x000fc40000004100 */
[C---:B------:R-:W-:Y:S01]  /*63a0*/  FMUL.FTZ R36, R55.reuse, R36 ;  /* 0x0000002437247220 */ /* 0x040fe20000410000 */
[--C-:B0-----:R-:W-:Y:S02]  /*63b0*/  HADD2.F32 R60, -RZ, R27.reuse.H0_H0 ;  /* 0x2000001bff3c7230 */ /* 0x101fe40000004100 */
[----:B------:R-:W-:Y:S02]  /*63c0*/  HADD2.F32 R61, -RZ, R27.H1_H1 ;  /* 0x3000001bff3d7230 */ /* 0x000fe40000004100 */
[----:B------:R-:W-:Y:S01]  /*63d0*/  FFMA.FTZ R57, R36, R57, R37 ;  /* 0x0000003924397223 */ /* 0x000fe20000010025 */
[----:B------:R-:W-:Y:S02]  /*63e0*/  HADD2.F32 R37, -RZ, R20.H1_H1 ;  /* 0x30000014ff257230 */ /* 0x000fe40000004100 */
[----:B------:R-:W-:Y:S01]  /*63f0*/  FMUL.FTZ R36, R55, R54 ;  /* 0x0000003637247220 */ /* 0x000fe20000410000 */
[----:B------:R-:W-:-:S03]  /*6400*/  FADD.FTZ R54, R30, -R38 ;  /* 0x800000261e367221 */ /* 0x000fc60000010000 */
[----:B------:R-:W-:Y:S01]  /*6410*/  FFMA.FTZ R36, R36, R37, R39 ;  /* 0x0000002524247223 */ /* 0x000fe20000010027 */
[----:B------:R-:W-:Y:S02]  /*6420*/  HADD2.F32 R37, -RZ, R21.H0_H0 ;  /* 0x20000015ff257230 */ /* 0x000fe40000004100 */
[----:B------:R-:W-:Y:S01]  /*6430*/  FMUL.FTZ R54, R55, R54 ;  /* 0x0000003637367220 */ /* 0x000fe20000410000 */
[----:B------:R-:W-:Y:S01]  /*6440*/  HADD2.F32 R39, -RZ, R25.H0_H0 ;  /* 0x20000019ff277230 */ /* 0x000fe20000004100 */
[----:B------:R-:W-:-:S04]  /*6450*/  F2FP.F16.F32.PACK_AB R36, R36, R57 ;  /* 0x000000392424723e */ /* 0x000fc800000000ff */
[----:B------:R-:W-:Y:S01]  /*6460*/  FFMA.FTZ R56, R54, R37, R39 ;  /* 0x0000002536387223 */ /* 0x000fe20000010027 */
[----:B------:R-:W-:Y:S01]  /*6470*/  FADD.FTZ R54, R31, -R38 ;  /* 0x800000261f367221 */ /* 0x000fe20000010000 */
[----:B------:R-:W-:-:S03]  /*6480*/  HADD2.F32 R39, -RZ, R22.H0_H0 ;  /* 0x20000016ff277230 */ /* 0x000fc60000004100 */
[----:B------:R-:W-:Y:S01]  /*6490*/  FMUL.FTZ R37, R55, R54 ;  /* 0x0000003637257220 */ /* 0x000fe20000410000 */
[----:B------:R-:W-:-:S05]  /*64a0*/  HADD2.F32 R54, -RZ, R21.H1_H1 ;  /* 0x30000015ff367230 */ /* 0x000fca0000004100 */
[----:B------:R-:W-:Y:S01]  /*64b0*/  FFMA.FTZ R37, R37, R54, R58 ;  /* 0x0000003625257223 */ /* 0x000fe2000001003a */
[----:B------:R-:W-:-:S04]  /*64c0*/  FADD.FTZ R54, R32, -R38 ;  /* 0x8000002620367221 */ /* 0x000fc80000010000 */
[----:B------:R-:W-:Y:S01]  /*64d0*/  FMUL.FTZ R54, R55, R54 ;  /* 0x0000003637367220 */ /* 0x000fe20000410000 */
[----:B------:R-:W-:-:S03]  /*64e0*/  F2FP.F16.F32.PACK_AB R37, R37, R56 ;  /* 0x000000382525723e */ /* 0x000fc600000000ff */
[----:B------:R-:W-:Y:S01]  /*64f0*/  FFMA.FTZ R58, R54, R39, R59 ;  /* 0x00000027363a7223 */ /* 0x000fe2000001003b */
[----:B------:R-:W-:Y:S01]  /*6500*/  FADD.FTZ R54, R33, -R38 ;  /* 0x8000002621367221 */ /* 0x000fe20000010000 */
[----:B------:R-:W-:Y:S02]  /*6510*/  HADD2.F32 R59, -RZ, R22.H1_H1 ;  /* 0x30000016ff3b7230 */ /* 0x000fe40000004100 */
[----:B------:R-:W-:Y:S02]  /*6520*/  HADD2.F32 R39, -RZ, R26.H1_H1 ;  /* 0x3000001aff277230 */ /* 0x000fe40000004100 */
[----:B------:R-:W-:-:S04]  /*6530*/  FMUL.FTZ R54, R55, R54 ;  /* 0x0000003637367220 */ /* 0x000fc80000410000 */
        /* <DEDUP_REMOVED lines=14> */
.L_x_3794:
[----:B------:R-:W-:Y:S05]  /*6620*/  BSYNC.RECONVERGENT B0 ;  /* 0x0000000000007941 */ /* 0x000fea0003800200 */
.L_x_3793:
[----:B-12---:R-:W1:Y:S02]  /*6630*/  LDC.64 R36, c[0x0][0x380] ;  /* 0x0000e000ff247b82 */ /* 0x006e640000000a00 */
[----:B-1----:R-:W-:-:S05]  /*6640*/  IMAD R47, R36, 0x4, R47 ;  /* 0x00000004242f7824 */ /* 0x002fca00078e022f */
[----:B------:R-:W-:-:S13]  /*6650*/  ISETP.GE.AND P0, PT, R47, R37, PT ;  /* 0x000000252f00720c */ /* 0x000fda0003f06270 */
[----:B------:R-:W-:Y:S05]  /*6660*/  @!P0 BRA `(.L_x_3795) ;  /* 0xffffffa0008c8947 */ /* 0x000fea000383ffff */
[----:B------:R-:W-:Y:S05]  /*6670*/  BSYNC B1 ;  /* 0x0000000000017941 */ /* 0x000fea0003800000 */
.L_x_3693:
[----:B------:R-:W-:Y:S05]  /*6680*/  EXIT ;  /* 0x000000000000794d */ /* 0x000fea0003800000 */
.L_x_3792:
        /* <DEDUP_REMOVED lines=8> */
.L_x_3797:
[----:B------:R-:W-:Y:S05]  /*6710*/  BSYNC B0 ;  /* 0x0000000000007941 */ /* 0x000fea0003800000 */
.L_x_3796:
[----:B------:R-:W-:Y:S01]  /*6720*/  FADD.FTZ R56, R55, R36 ;  /* 0x0000002437387221 */ /* 0x000fe20000010000 */
[----:B------:R-:W-:Y:S02]  /*6730*/  IMAD.MOV.U32 R54, RZ, RZ, 0x2 ;  /* 0x00000002ff367424 */ /* 0x000fe400078e00ff */
[----:B------:R-:W-:Y:S02]  /*6740*/  HFMA2 R39, -RZ, RZ, 0, 1.847743988037109375e-06 ;  /* 0x0000001fff277431 */ /* 0x000fe400000001ff */
[----:B------:R-:W-:Y:S01]  /*6750*/  IMAD.MOV.U32 R38, RZ, RZ, -0x1 ;  /* 0xffffffffff267424 */ /* 0x000fe200078e00ff */
[----:B------:R-:W0:Y:S01]  /*6760*/  LDC R37, c[0x0][0x400] ;  /* 0x00010000ff257b82 */ /* 0x000e220000000800 */
[----:B------:R-:W-:-:S07]  /*6770*/  MOV R61, R56 ;  /* 0x00000038003d7202 */ /* 0x000fce0000000f00 */
[----:B0-----:R-:W-:Y:S05]  /*6780*/  WARPSYNC.COLLECTIVE R38, `(.L_x_3798) ;  /* 0x0000000026087348 */ /* 0x001fea0003c00000 */
[----:B------:R1:W2:Y:S02]  /*6790*/  SHFL.BFLY P3, R36, R61, R54, R39 ;  /* 0x0c0000363d247389 */ /* 0x0002a40000060027 */
[----:B012---:R-:W-:Y:S05]  /*67a0*/  ENDCOLLECTIVE ;  /* 0x000000000000791b */ /* 0x007fea0003800000 */
.L_x_3798:
[----:B------:R-:W-:Y:S02]  /*67b0*/  IMAD.MOV.U32 R54, RZ, RZ, 0x4 ;  /* 0x00000004ff367424 */ /* 0x000fe400078e00ff */
[----:B------:R-:W-:-:S05]  /*67c0*/  FADD.FTZ R58, R56, R36 ;  /* 0x00000024383a7221 */ /* 0x000fca0000010000 */
[----:B------:R-:W-:-:S07]  /*67d0*/  MOV R61, R58 ;  /* 0x0000003a003d7202 */ /* 0x000fce0000000f00 */
[----:B------:R-:W-:Y:S05]  /*67e0*/  WARPSYNC.COLLECTIVE R38, `(.L_x_3799) ;  /* 0x0000000026087348 */ /* 0x000fea0003c00000 */
[----:B------:R0:W1:Y:S02]  /*67f0*/  SHFL.BFLY P3, R36, R61, R54, R39 ;  /* 0x0c0000363d247389 */ /* 0x0000640000060027 */
[----:B01----:R-:W-:Y:S05]  /*6800*/  ENDCOLLECTIVE ;  /* 0x000000000000791b */ /* 0x003fea0003800000 */
.L_x_3799:
[----:B------:R-:W-:Y:S02]  /*6810*/  IMAD.MOV.U32 R54, RZ, RZ, 0x8 ;  /* 0x00000008ff367424 */ /* 0x000fe400078e00ff */
[----:B------:R-:W-:-:S05]  /*6820*/  FADD.FTZ R59, R58, R36 ;  /* 0x000000243a3b7221 */ /* 0x000fca0000010000 */
[----:B------:R-:W-:-:S07]  /*6830*/  MOV R61, R59 ;  /* 0x0000003b003d7202 */ /* 0x000fce0000000f00 */
[----:B------:R-:W-:Y:S05]  /*6840*/  WARPSYNC.COLLECTIVE R38, `(.L_x_3800) ;  /* 0x0000000026087348 */ /* 0x000fea0003c00000 */
[----:B------:R0:W1:Y:S02]  /*6850*/  SHFL.BFLY P3, R36, R61, R54, R39 ;  /* 0x0c0000363d247389 */ /* 0x0000640000060027 */
[----:B01----:R-:W-:Y:S05]  /*6860*/  ENDCOLLECTIVE ;  /* 0x000000000000791b */ /* 0x003fea0003800000 */
.L_x_3800:
[----:B------:R-:W-:Y:S02]  /*6870*/  IMAD.MOV.U32 R54, RZ, RZ, 0x10 ;  /* 0x00000010ff367424 */ /* 0x000fe400078e00ff */
[----:B------:R-:W-:-:S05]  /*6880*/  FADD.FTZ R60, R59, R36 ;  /* 0x000000243b3c7221 */ /* 0x000fca0000010000 */
[----:B------:R-:W-:-:S07]  /*6890*/  MOV R61, R60 ;  /* 0x0000003c003d7202 */ /* 0x000fce0000000f00 */
[----:B------:R-:W-:Y:S05]  /*68a0*/  WARPSYNC.COLLECTIVE R38, `(.L_x_3801) ;  /* 0x0000000026087348 */ /* 0x000fea0003c00000 */
[----:B------:R0:W1:Y:S02]  /*68b0*/  SHFL.BFLY P3, R36, R61, R54, R39 ;  /* 0x0c0000363d247389 */ /* 0x0000640000060027 */
[----:B01----:R-:W-:Y:S05]  /*68c0*/  ENDCOLLECTIVE ;  /* 0x000000000000791b */ /* 0x003fea0003800000 */
.L_x_3801:
        /* <DEDUP_REMOVED lines=20> */
[----:B------:R-:W-:-:S04]  /*6a10*/  HFMA2 R39, -RZ, RZ, 0, 1.847743988037109375e-06 ;  /* 0x0000001fff277431 */ /* 0x000fc800000001ff */
[----:B------:R-:W-:-:S04]  /*6a20*/  FSEL R55, R36, RZ, !P0 ;  /* 0x000000ff24377208 */ /* 0x000fc80004000000 */
[----:B------:R-:W-:-:S07]  /*6a30*/  MOV R61, R55 ;  /* 0x00000037003d7202 */ /* 0x000fce0000000f00 */
[----:B------:R-:W-:Y:S05]  /*6a40*/  WARPSYNC.COLLECTIVE R38, `(.L_x_3802) ;  /* 0x0000000026087348 */ /* 0x000fea0003c00000 */
[----:B------:R0:W1:Y:S02]  /*6a50*/  SHFL.BFLY P3, R36, R61, R54, R39 ;  /* 0x0c0000363d247389 */ /* 0x0000640000060027 */
[----:B01----:R-:W-:Y:S05]  /*6a60*/  ENDCOLLECTIVE ;  /* 0x000000000000791b */ /* 0x003fea0003800000 */
.L_x_3802:
[----:B------:R-:W-:Y:S01]  /*6a70*/  MOV R54, 0x2 ;  /* 0x0000000200367802 */ /* 0x000fe20000000f00 */
[----:B------:R-:W-:-:S04]  /*6a80*/  FADD.FTZ R56, R55, R36 ;  /* 0x0000002437387221 */ /* 0x000fc80000010000 */
[----:B------:R-:W-:-:S07]  /*6a90*/  IMAD.MOV.U32 R61, RZ, RZ, R56 ;  /* 0x000000ffff3d7224 */ /* 0x000fce00078e0038 */
[----:B------:R-:W-:Y:S05]  /*6aa0*/  WARPSYNC.COLLECTIVE R38, `(.L_x_3803) ;  /* 0x0000000026087348 */ /* 0x000fea0003c00000 */
[----:B------:R0:W1:Y:S02]  /*6ab0*/  SHFL.BFLY P3, R36, R61, R54, R39 ;  /* 0x0c0000363d247389 */ /* 0x0000640000060027 */
[----:B01----:R-:W-:Y:S05]  /*6ac0*/  ENDCOLLECTIVE ;  /* 0x000000000000791b */ /* 0x003fea0003800000 */
.L_x_3803:
[----:B------:R-:W-:Y:S02]  /*6ad0*/  HFMA2 R54, -RZ, RZ, 0, 2.384185791015625e-07 ;  /* 0x00000004ff367431 */ /* 0x000fe400000001ff */
[----:B------:R-:W-:-:S04]  /*6ae0*/  FADD.FTZ R58, R56, R36 ;  /* 0x00000024383a7221 */ /* 0x000fc80000010000 */
[----:B------:R-:W-:-:S07]  /*6af0*/  IMAD.MOV.U32 R61, RZ, RZ, R58 ;  /* 0x000000ffff3d7224 */ /* 0x000fce00078e003a */
[----:B------:R-:W-:Y:S05]  /*6b00*/  WARPSYNC.COLLECTIVE R38, `(.L_x_3804) ;  /* 0x0000000026087348 */ /* 0x000fea0003c00000 */
[----:B------:R0:W1:Y:S02]  /*6b10*/  SHFL.BFLY P3, R36, R61, R54, R39 ;  /* 0x0c0000363d247389 */ /* 0x0000640000060027 */
[----:B01----:R-:W-:Y:S05]  /*6b20*/  ENDCOLLECTIVE ;  /* 0x000000000000791b */ /* 0x003fea0003800000 */
.L_x_3804:
[----:B------:R-:W-:Y:S01]  /*6b30*/  MOV R54, 0x8 ;  /* 0x0000000800367802 */ /* 0x000fe20000000f00 */
[----:B------:R-:W-:-:S04]  /*6b40*/  FADD.FTZ R59, R58, R36 ;  /* 0x000000243a3b7221 */ /* 0x000fc80000010000 */
[----:B------:R-:W-:-:S07]  /*6b50*/  IMAD.MOV.U32 R61, RZ, RZ, R59 ;  /* 0x000000ffff3d7224 */ /* 0x000fce00078e003b */
[----:B------:R-:W-:Y:S05]  /*6b60*/  WARPSYNC.COLLECTIVE R38, `(.L_x_3805) ;  /* 0x0000000026087348 */ /* 0x000fea0003c00000 */
[----:B------:R0:W1:Y:S02]  /*6b70*/  SHFL.BFLY P3, R36, R61, R54, R39 ;  /* 0x0c0000363d247389 */ /* 0x0000640000060027 */
[----:B01----:R-:W-:Y:S05]  /*6b80*/  ENDCOLLECTIVE ;  /* 0x000000000000791b */ /* 0x003fea0003800000 */
.L_x_3805:
[----:B------:R-:W-:Y:S02]  /*6b90*/  HFMA2 R54, -RZ, RZ, 0, 9.5367431640625e-07 ;  /* 0x00000010ff367431 */ /* 0x000fe400000001ff */
[----:B------:R-:W-:-:S04]  /*6ba0*/  FADD.FTZ R60, R59, R36 ;  /* 0x000000243b3c7221 */ /* 0x000fc80000010000 */
[----:B------:R-:W-:-:S07]  /*6bb0*/  IMAD.MOV.U32 R61, RZ, RZ, R60 ;  /* 0x000000ffff3d7224 */ /* 0x000fce00078e003c */
[----:B------:R-:W-:Y:S05]  /*6bc0*/  WARPSYNC.COLLECTIVE R38, `(.L_x_3806) ;  /* 0x0000000026087348 */ /* 0x000fea0003c00000 */
[----:B------:R0:W1:Y:S02]  /*6bd0*/  SHFL.BFLY P3, R36, R61, R54, R39 ;  /* 0x0c0000363d247389 */ /* 0x0000640000060027 */
[----:B01----:R-:W-:Y:S05]  /*6be0*/  ENDCOLLECTIVE ;  /* 0x000000000000791b */ /* 0x003fea0003800000 */
.L_x_3806:
[----:B------:R-:W-:Y:S05]  /*6bf0*/  BRA `(.L_x_3807) ;  /* 0xfffffff400887947 */ /* 0x000fea000383ffff */
.L_x_3808:
        /* <DEDUP_REMOVED lines=16> */
.L_x_5969:


//--------------------- .text._ZN10layer_norm31ln_parallel_residual_fwd_kernelINS_13Kernel_traitsI6__halfS2_fS2_fjLj256ELj1ELj4ELj1ELj16ENS_18Kernel_traits_baseILj256ES2_S2_fS2_fjLj128EEEEELb1ELb1ELb1EEEvNS_9FwdParamsE --------------------------
	.section	.text._ZN10layer_norm31ln_parallel_residual_fwd_kernelINS_13Kernel_traitsI6__halfS2_fS2_fjLj256ELj1ELj4ELj1ELj16ENS_18Kernel_traits_baseILj256ES2_S2_fS2_fjLj128EEEEELb1ELb1ELb1EEEvNS_9FwdParamsE,"ax",@progbits
	.align	128
        .global         _ZN10layer_norm31ln_parallel_residual_fwd_kernelINS_13Kernel_traitsI6__halfS2_fS2_fjLj256ELj1ELj4ELj1ELj16ENS_18Kernel_traits_baseILj256ES2_S2_fS2_fjLj128EEEEELb1ELb1ELb1EEEvNS_9FwdParamsE
        .type           _ZN10layer_norm31ln_parallel_residual_fwd_kernelINS_13Kernel_traitsI6__halfS2_fS2_fjLj256ELj1ELj4ELj1ELj16ENS_18Kernel_traits_baseILj256ES2_S2_fS2_fjLj128EEEEELb1ELb1ELb1EEEvNS_9FwdParamsE,@function
        .size           _ZN10layer_norm31ln_parallel_residual_fwd_kernelINS_13Kernel_traitsI6__halfS2_fS2_fjLj256ELj1ELj4ELj1ELj16ENS_18Kernel_traits_baseILj256ES2_S2_fS2_fjLj128EEEEELb1ELb1ELb1EEEvNS_9FwdParamsE,(.L_x_5970 - _ZN10layer_norm31ln_parallel_residual_fwd_kernelINS_13Kernel_traitsI6__halfS2_fS2_fjLj256ELj1ELj4ELj1ELj16ENS_18Kernel_traits_baseILj256ES2_S2_fS2_fjLj128EEEEELb1ELb1ELb1EEEvNS_9FwdParamsE)
        .other          _ZN10layer_norm31ln_parallel_residual_fwd_kernelINS_13Kernel_traitsI6__halfS2_fS2_fjLj256ELj1ELj4ELj1ELj16ENS_18Kernel_traits_baseILj256ES2_S2_fS2_fjLj128EEEEELb1ELb1ELb1EEEvNS_9FwdParamsE,@"STO_CUDA_ENTRY STV_DEFAULT"
_ZN10layer_norm31ln_parallel_residual_fwd_kernelINS_13Kernel_traitsI6__halfS2_fS2_fjLj256ELj1ELj4ELj1ELj16ENS_18Kernel_traits_baseILj256ES2_S2_fS2_fjLj128EEEEELb1ELb1ELb1EEEvNS_9FwdParamsE:
.text._ZN10layer_norm31ln_parallel_residual_fwd_kernelINS_13Kernel_traitsI6__halfS2_fS2_fjLj256ELj1ELj4ELj1ELj16ENS_18Kernel_traits_baseILj256ES2_S2_fS2_fjLj128EEEEELb1ELb1ELb1EEEvNS_9FwdParamsE:
        /* <DEDUP_REMOVED lines=34> */
[----:B------:R-:W-:Y:S01]  /*0220*/  IMAD.MOV.U32 R2, RZ, RZ, R16 ;  /* 0x000000ffff027224 */ /* 0x000fe200078e0010 */
[----:B------:R-:W-:-:S02]  /*0230*/  UIADD3 UR14, UPT, UPT, UR7, -0x4498517b, URZ ;  /* 0xbb67ae85070e7890 */ /* 0x000fc4000fffe0ff */
[----:B------:R-:W-:Y:S02]  /*0240*/  UIADD3 UR13, UPT, UPT, UR6, -0x61c88647, URZ ;  /* 0x9e3779b9060d7890 */ /* 0x000fe4000fffe0ff */
[----:B------:R-:W-:Y:S02]  /*0250*/  UIADD3 UR15, UPT, UPT, UR6, 0x3c6ef372, URZ ;  /* 0x3c6ef372060f7890 */ /* 0x000fe4000fffe0ff */
[----:B------:R-:W-:Y:S02]  /*0260*/  UIADD3 UR16, UPT, UPT, UR7, 0x76cf5d0a, URZ ;  /* 0x76cf5d0a07107890 */ /* 0x000fe4000fffe0ff */
[----:B------:R-:W-:Y:S02]  /*0270*/  UIADD3 UR18, UPT, UPT, UR7, 0x32370b8f, URZ ;  /* 0x32370b8f07127890 */ /* 0x000fe4000fffe0ff */
[----:B------:R-:W-:Y:S02]  /*0280*/  UIADD3 UR17, UPT, UPT, UR6, -0x255992d5, URZ ;  /* 0xdaa66d2b06117890 */ /* 0x000fe4000fffe0ff */
[----:B------:R-:W-:Y:S01]  /*0290*/  UIADD3 UR19, UPT, UPT, UR6, 0x78dde6e4, URZ ;  /* 0x78dde6e406137890 */ /* 0x000fe2000fffe0ff */
[----:B0-----:R-:W-:Y:S01]  /*02a0*/  IMAD.WIDE.U32 R8, R68, 0x10, R8 ;  /* 0x0000001044087825 */ /* 0x001fe200078e0008 */
[----:B------:R-:W-:-:S02]  /*02b0*/  UIADD3 UR20, UPT, UPT, UR7, -0x126145ec, URZ ;  /* 0xed9eba1407147890 */ /* 0x000fc4000fffe0ff */
[----:B------:R-:W-:Y:S02]  /*02c0*/  UIADD3 UR22, UPT, UPT, UR7, -0x56f99767, URZ ;  /* 0xa906689907167890 */ /* 0x000fe4000fffe0ff */
[----:B------:R-:W-:Y:S01]  /*02d0*/  UIADD3 UR21, UPT, UPT, UR6, 0x1715609d, URZ ;  /* 0x1715609d06157890 */ /* 0x000fe2000fffe0ff */
[----:B------:R-:W2:Y:S01]  /*02e0*/  LDG.E.128 R8, desc[UR8][R8.64] ;  /* 0x0000000808087981 */ /* 0x000ea2000c1e1d00 */
[----:B------:R-:W-:Y:S01]  /*02f0*/  IMAD R16, R2, -0x326172a9, RZ ;  /* 0xcd9e8d5702107824 */ /* 0x000fe200078e02ff */
[----:B-1---5:R-:W-:Y:S01]  /*0300*/  @P1 IADD3 R42, P0, PT, R4, R3, RZ ;  /* 0x00000003042a1210 */ /* 0x022fe20007f1e0ff */
[----:B------:R-:W-:Y:S01]  /*0310*/  UIADD3 UR23, UPT, UPT, UR6, -0x4ab325aa, URZ ;  /* 0xb54cda5606177890 */ /* 0x000fe2000fffe0ff */
[----:B------:R-:W-:Y:S01]  /*0320*/  BSSY B0, `(.L_x_3809) ;  /* 0x000064a000007945 */ /* 0x000fe20003800000 */
[----:B------:R-:W-:Y:S01]  /*0330*/  UIADD3 UR24, UPT, UPT, UR7, 0x646e171e, URZ ;  /* 0x646e171e07187890 */ /* 0x000fe2000fffe0ff */
[----:B------:R-:W-:Y:S01]  /*0340*/  @P1 IADD3.X R43, PT, PT, RZ, R5, RZ, P0, !PT ;  /* 0x00000005ff2b1210 */ /* 0x000fe200007fe4ff */
[----:B------:R-:W-:Y:S01]  /*0350*/  IMAD.HI.U32 R5, R2, -0x326172a9, RZ ;  /* 0xcd9e8d5702057827 */ /* 0x000fe200078e00ff */
[----:B------:R-:W0:Y:S02]  /*0360*/  LDCU.64 UR4, c[0x0][0x398] ;  /* 0x00007300ff0477ac */ /* 0x000e240008000a00 */
[--C-:B------:R-:W-:Y:S01]  /*0370*/  SHF.R.U64 R3, R42, 0x2, R43.reuse ;  /* 0x000000022a037819 */ /* 0x100fe2000000122b */
[--C-:B------:R-:W-:Y:S01]  /*0380*/  HADD2.F32 R63, -RZ, R12.reuse.H0_H0 ;  /* 0x2000000cff3f7230 */ /* 0x100fe20000004100 */
[----:B------:R-:W-:Y:S01]  /*0390*/  SHF.R.U32.HI R4, RZ, 0x2, R43 ;  /* 0x00000002ff047819 */ /* 0x000fe2000001162b */
[----:B------:R-:W-:Y:S01]  /*03a0*/  UIADD3 UR26, UPT, UPT, UR7, 0x1fd5c5a3, URZ ;  /* 0x1fd5c5a3071a7890 */ /* 0x000fe2000fffe0ff */
[----:B------:R-:W-:Y:S01]  /*03b0*/  HADD2.F32 R62, -RZ, R12.H1_H1 ;  /* 0x3000000cff3e7230 */ /* 0x000fe20000004100 */
[----:B------:R-:W-:Y:S01]  /*03c0*/  UIADD3 UR25, UPT, UPT, UR6, 0x5384540f, URZ ;  /* 0x5384540f06197890 */ /* 0x000fe2000fffe0ff */
[C---:B------:R-:W-:Y:S01]  /*03d0*/  IMAD.HI.U32 R6, R3.reuse, -0x2daee0ad, RZ ;  /* 0xd2511f5303067827 */ /* 0x040fe200078e00ff */
        /* <DEDUP_REMOVED lines=13> */
[----:B------:R-:W-:Y:S01]  /*04b0*/  IMAD.HI.U32 R6, R17, -0x326172a9, RZ ;  /* 0xcd9e8d5711067827 */ /* 0x000fe200078e00ff */
[----:B------:R-:W0:Y:S03]  /*04c0*/  LDCU.U8 UR4, c[0x0][0x410] ;  /* 0x00008200ff0477ac */ /* 0x000e260008000000 */
[----:B------:R-:W-:Y:S01]  /*04d0*/  IMAD R16, R5, -0x2daee0ad, RZ ;  /* 0xd2511f5305107824 */ /* 0x000fe200078e02ff */
[----:B------:R-:W-:Y:S01]  /*04e0*/  LOP3.LUT R6, R19, UR15, R6, 0x96, !PT ;  /* 0x0000000f13067c12 */ /* 0x000fe2000f8e9606 */
[----:B------:R-:W-:Y:S01]  /*04f0*/  IMAD.HI.U32 R5, R7, -0x2daee0ad, RZ ;  /* 0xd2511f5307057827 */ /* 0x000fe200078e00ff */
[----:B------:R-:W-:-:S02]  /*0500*/  UISETP.NE.AND.EX UP0, UPT, UR5, URZ, UPT, UP0 ;  /* 0x000000ff0500728c */ /* 0x000fc4000bf05300 */
[----:B------:R-:W-:Y:S01]  /*0510*/  UIADD3 UR29, UPT, UPT, UR6, -0x700cb87f, URZ ;  /* 0x8ff34781061d7890 */ /* 0x000fe2000fffe0ff */
[----:B------:R-:W-:Y:S01]  /*0520*/  IMAD R19, R7, -0x2daee0ad, RZ ;  /* 0xd2511f5307137824 */ /* 0x000fe200078e02ff */
[----:B------:R-:W-:Y:S01]  /*0530*/  LOP3.LUT R5, R16, UR16, R5, 0x96, !PT ;  /* 0x0000001010057c12 */ /* 0x000fe2000f8e9605 */
[C---:B------:R-:W-:Y:S01]  /*0540*/  IMAD.HI.U32 R18, R6.reuse, -0x2daee0ad, RZ ;  /* 0xd2511f5306127827 */ /* 0x040fe200078e00ff */
[----:B------:R-:W-:Y:S01]  /*0550*/  PLOP3.LUT P0, PT, PT, PT, UP0, 0x80, 0x8 ;  /* 0x000000000008781c */ /* 0x000fe20003f0f008 */
[----:B------:R-:W1:Y:S02]  /*0560*/  LDCU UR5, c[0x0][0x388] ;  /* 0x00007100ff0577ac */ /* 0x000e640008000800 */
[----:B------:R-:W-:Y:S01]  /*0570*/  IMAD R16, R17, -0x326172a9, RZ ;  /* 0xcd9e8d5711107824 */ /* 0x000fe200078e02ff */
[----:B------:R-:W-:Y:S01]  /*0580*/  LOP3.LUT R18, R19, UR18, R18, 0x96, !PT ;  /* 0x0000001213127c12 */ /* 0x000fe2000f8e9612 */
[C---:B------:R-:W-:Y:S01]  /*0590*/  IMAD.HI.U32 R7, R5.reuse, -0x326172a9, RZ ;  /* 0xcd9e8d5705077827 */ /* 0x040fe200078e00ff */
[----:B------:R-:W3:Y:S03]  /*05a0*/  LDCU UR12, c[0x0][0x448] ;  /* 0x00008900ff0c77ac */ /* 0x000ee60008000800 */
        /* <DEDUP_REMOVED lines=21> */
[----:B------:R-:W-:Y:S01]  /*0700*/  IMAD.HI.U32 R17, R6, -0x2daee0ad, RZ ;  /* 0xd2511f5306117827 */ /* 0x000fe200078e00ff */
[----:B------:R-:W-:-:S03]  /*0710*/  LOP3.LUT R5, R18, UR24, R5, 0x96, !PT ;  /* 0x0000001812057c12 */ /* 0x000fc6000f8e9605 */
[----:B------:R-:W-:Y:S02]  /*0720*/  IMAD R18, R7, -0x2daee0ad, RZ ;  /* 0xd2511f5307127824 */ /* 0x000fe400078e02ff */
[----:B------:R-:W-:Y:S02]  /*0730*/  IMAD R16, R16, -0x326172a9, RZ ;  /* 0xcd9e8d5710107824 */ /* 0x000fe400078e02ff */
        /* <DEDUP_REMOVED lines=14> */
[----:B------:R-:W-:Y:S02]  /*0820*/  HFMA2 R6, -RZ, RZ, 0, 0 ;  /* 0x00000000ff067431 */ /* 0x000fe400000001ff */
[--C-:B------:R-:W-:Y:S01]  /*0830*/  HADD2.F32 R61, -RZ, R13.reuse.H0_H0 ;  /* 0x2000000dff3d7230 */ /* 0x100fe20000004100 */
[----:B------:R-:W-:Y:S01]  /*0840*/  LOP3.LUT R36, R17, UR29, R36, 0x96, !PT ;  /* 0x0000001d11247c12 */ /* 0x000fe2000f8e9624 */
[----:B------:R-:W-:Y:S02]  /*0850*/  HADD2.F32 R60, -RZ, R13.H1_H1 ;  /* 0x3000000dff3c7230 */ /* 0x000fe40000004100 */
[--C-:B------:R-:W-:Y:S02]  /*0860*/  HADD2.F32 R59, -RZ, R14.reuse.H0_H0 ;  /* 0x2000000eff3b7230 */ /* 0x100fe40000004100 */
[----:B------:R-:W-:Y:S02]  /*0870*/  HADD2.F32 R51, -RZ, R14.H1_H1 ;  /* 0x3000000eff337230 */ /* 0x000fe40000004100 */
[----:B------:R-:W-:-:S02]  /*0880*/  HADD2.F32 R50, -RZ, R15.H0_H0 ;  /* 0x2000000fff327230 */ /* 0x000fc40000004100 */
[----:B------:R-:W-:Y:S02]  /*0890*/  HADD2.F32 R5, -RZ, R15.H1_H1 ;  /* 0x3000000fff057230 */ /* 0x000fe40000004100 */
[----:B------:R-:W-:Y:S02]  /*08a0*/  IMAD R46, R16, -0x2daee0ad, RZ ;  /* 0xd2511f53102e7824 */ /* 0x000fe400078e02ff */
[----:B------:R-:W-:Y:S02]  /*08b0*/  IMAD R37, R19, -0x326172a9, RZ ;  /* 0xcd9e8d5713257824 */ /* 0x000fe400078e02ff */
[--C-:B--2---:R-:W-:Y:S02]  /*08c0*/  HADD2.F32 R64, -RZ, R8.reuse.H0_H0 ;  /* 0x20000008ff407230 */ /* 0x104fe40000004100 */
[----:B------:R-:W-:Y:S02]  /*08d0*/  HADD2.F32 R58, -RZ, R8.H1_H1 ;  /* 0x30000008ff3a7230 */ /* 0x000fe40000004100 */
[----:B------:R-:W-:-:S02]  /*08e0*/  HADD2.F32 R57, -RZ, R9.H0_H0 ;  /* 0x20000009ff397230 */ /* 0x000fc40000004100 */
[----:B------:R-:W-:Y:S02]  /*08f0*/  HADD2.F32 R56, -RZ, R9.H1_H1 ;  /* 0x30000009ff387230 */ /* 0x000fe40000004100 */
[--C-:B------:R-:W-:Y:S02]  /*0900*/  HADD2.F32 R55, -RZ, R10.reuse.H0_H0 ;  /* 0x2000000aff377230 */ /* 0x100fe40000004100 */
[----:B------:R-:W-:Y:S02]  /*0910*/  HADD2.F32 R54, -RZ, R10.H1_H1 ;  /* 0x3000000aff367230 */ /* 0x000fe40000004100 */
[--C-:B------:R-:W-:Y:S02]  /*0920*/  HADD2.F32 R53, -RZ, R11.reuse.H0_H0 ;  /* 0x2000000bff357230 */ /* 0x100fe40000004100 */
[----:B-1-34-:R-:W-:-:S07]  /*0930*/  HADD2.F32 R52, -RZ, R11.H1_H1 ;  /* 0x3000000bff347230 */ /* 0x01afce0000004100 */
.L_x_3916:
        /* <DEDUP_REMOVED lines=29> */
.L_x_3812:
        /* <DEDUP_REMOVED lines=13> */
.L_x_3814:
[----:B------:R-:W-:Y:S05]  /*0be0*/  BSYNC.RECONVERGENT B2 ;  /* 0x0000000000027941 */ /* 0x000fea0003800200 */
.L_x_3813:
        /* <DEDUP_REMOVED lines=43> */
.L_x_3811:
[----:B------:R-:W-:Y:S05]  /*0ea0*/  BSYNC.RECONVERGENT B1 ;  /* 0x0000000000017941 */ /* 0x000fea0003800200 */
.L_x_3810:
[----:B------:R-:W0:Y:S01]  /*0eb0*/  LDC R65, c[0x0][0x408] ;  /* 0x00010200ff417b82 */ /* 0x000e220000000800 */
[----:B------:R-:W-:Y:S01]  /*0ec0*/  I2FP.F32.U32 R12, R38 ;  /* 0x00000026000c7245 */ /* 0x000fe20000201000 */
[----:B------:R-:W-:Y:S01]  /*0ed0*/  HFMA2 R67, -RZ, RZ, 0.1171875, 0 ;  /* 0x2f800000ff437431 */ /* 0x000fe200000001ff */
[----:B------:R-:W-:Y:S04]  /*0ee0*/  BSSY.RECONVERGENT B1, `(.L_x_3815) ;  /* 0x0000061000017945 */ /* 0x000fe80003800200 */
        /* <DEDUP_REMOVED lines=24> */
.L_x_3819:
        /* <DEDUP_REMOVED lines=13> */
.L_x_3821:
[----:B------:R-:W-:Y:S05]  /*1140*/  BSYNC.RECONVERGENT B3 ;  /* 0x0000000000037941 */ /* 0x000fea0003800200 */
.L_x_3820:
        /* <DEDUP_REMOVED lines=43> */
.L_x_3818:
[----:B------:R-:W-:Y:S05]  /*1400*/  BSYNC.RECONVERGENT B2 ;  /* 0x0000000000027941 */ /* 0x000fea0003800200 */
.L_x_3817:
        /* <DEDUP_REMOVED lines=11> */
.L_x_3816:
[----:B------:R-:W-:Y:S01]  /*14c0*/  @P1 FADD.FTZ R12, R20, R12 ;  /* 0x0000000c140c1221 */ /* 0x000fe20000010000 */
[----:B------:R-:W-:Y:S01]  /*14d0*/  MOV R13, R46 ;  /* 0x0000002e000d7202 */ /* 0x000fe20000000f00 */
[----:B------:R-:W-:-:S07]  /*14e0*/  IMAD.MOV.U32 R14, RZ, RZ, R39 ;  /* 0x000000ffff0e7224 */ /* 0x000fce00078e0027 */
.L_x_3822:
[----:B------:R-:W-:Y:S05]  /*14f0*/  BSYNC.RECONVERGENT B1 ;  /* 0x0000000000017941 */ /* 0x000fea0003800200 */
.L_x_3815:
[----:B------:R-:W-:Y:S01]  /*1500*/  ISETP.NE.AND P2, PT, R14, 0x1, PT ;  /* 0x000000010e00780c */ /* 0x000fe20003f45270 */
[----:B------:R-:W-:Y:S01]  /*1510*/  BSSY.RECONVERGENT B1, `(.L_x_3823) ;  /* 0x0000045000017945 */ /* 0x000fe20003800200 */
[----:B------:R-:W-:Y:S01]  /*1520*/  MOV R39, 0x2 ;  /* 0x0000000200277802 */ /* 0x000fe20000000f00 */
[----:B------:R-:W-:-:S10]  /*1530*/  IMAD.MOV.U32 R15, RZ, RZ, R37 ;  /* 0x000000ffff0f7224 */ /* 0x000fd400078e0025 */
        /* <DEDUP_REMOVED lines=9> */
.L_x_3825:
        /* <DEDUP_REMOVED lines=13> */
.L_x_3827:
[----:B------:R-:W-:Y:S05]  /*16a0*/  BSYNC.RECONVERGENT B2 ;  /* 0x0000000000027941 */ /* 0x000fea0003800200 */
.L_x_3826:
        /* <DEDUP_REMOVED lines=43> */
.L_x_3824:
[----:B------:R-:W-:Y:S05]  /*1960*/  BSYNC.RECONVERGENT B1 ;  /* 0x0000000000017941 */ /* 0x000fea0003800200 */
.L_x_3823:
        /* <DEDUP_REMOVED lines=25> */
.L_x_3832:
        /* <DEDUP_REMOVED lines=13> */
.L_x_3834:
[----:B------:R-:W-:Y:S05]  /*1bd0*/  BSYNC.RECONVERGENT B3 ;  /* 0x0000000000037941 */ /* 0x000fea0003800200 */
.L_x_3833:
        /* <DEDUP_REMOVED lines=43> */
.L_x_3831:
[----:B------:R-:W-:Y:S05]  /*1e90*/  BSYNC.RECONVERGENT B2 ;  /* 0x0000000000027941 */ /* 0x000fea0003800200 */
.L_x_3830:
[----:B------:R-:W-:Y:S01]  /*1ea0*/  I2FP.F32.U32 R42, R9 ;  /* 0x00000009002a7245 */ /* 0x000fe20000201000 */
[----:B------:R-:W-:-:S04]  /*1eb0*/  HADD2.F32 R44, -RZ, R24.H1_H1 ;  /* 0x30000018ff2c7230 */ /* 0x000fc80000004100 */
        /* <DEDUP_REMOVED lines=9> */
.L_x_3829:
[----:B------:R-:W-:Y:S01]  /*1f50*/  @P1 FADD.FTZ R14, R21, R14 ;  /* 0x0000000e150e1221 */ /* 0x000fe20000010000 */
[----:B------:R-:W-:Y:S01]  /*1f60*/  MOV R28, R13 ;  /* 0x0000000d001c7202 */ /* 0x000fe20000000f00 */
[----:B------:R-:W-:-:S03]  /*1f70*/  IMAD.MOV.U32 R15, RZ, RZ, R39 ;  /* 0x000000ffff0f7224 */ /* 0x000fc600078e0027 */
[----:B------:R-:W-:-:S07]  /*1f80*/  MOV R13, R14 ;  /* 0x0000000e000d7202 */ /* 0x000fce0000000f00 */
.L_x_3835:
[----:B------:R-:W-:Y:S05]  /*1f90*/  BSYNC.RECONVERGENT B1 ;  /* 0x0000000000017941 */ /* 0x000fea0003800200 */
.L_x_3828:
        /* <DEDUP_REMOVED lines=13> */
.L_x_3838:
        /* <DEDUP_REMOVED lines=13> */
.L_x_3840:
[----:B------:R-:W-:Y:S05]  /*2140*/  BSYNC.RECONVERGENT B2 ;  /* 0x0000000000027941 */ /* 0x000fea0003800200 */
.L_x_3839:
        /* <DEDUP_REMOVED lines=43> */
.L_x_3837:
[----:B------:R-:W-:Y:S05]  /*2400*/  BSYNC.RECONVERGENT B1 ;  /* 0x0000000000017941 */ /* 0x000fea0003800200 */
.L_x_3836:
[----:B------:R-:W-:Y:S01]  /*2410*/  I2FP.F32.U32 R14, R39 ;  /* 0x00000027000e7245 */ /* 0x000fe20000201000 */
[----:B------:R-:W-:Y:S04]  /*2420*/  BSSY.RECONVERGENT B1, `(.L_x_3841) ;  /* 0x0000060000017945 */ /* 0x000fe80003800200 */
        /* <DEDUP_REMOVED lines=23> */
.L_x_3845:
        /* <DEDUP_REMOVED lines=13> */
.L_x_3847:
[----:B------:R-:W-:Y:S05]  /*2670*/  BSYNC.RECONVERGENT B3 ;  /* 0x0000000000037941 */ /* 0x000fea0003800200 */
.L_x_3846:
        /* <DEDUP_REMOVED lines=43> */
.L_x_3844:
[----:B------:R-:W-:Y:S05]  /*2930*/  BSYNC.RECONVERGENT B2 ;  /* 0x0000000000027941 */ /* 0x000fea0003800200 */
.L_x_3843:
        /* <DEDUP_REMOVED lines=11> */
.L_x_3842:
[----:B------:R-:W-:Y:S01]  /*29f0*/  @P1 FADD.FTZ R14, R22, R14 ;  /* 0x0000000e160e1221 */ /* 0x000fe20000010000 */
[----:B------:R-:W-:Y:S01]  /*2a00*/  IMAD.MOV.U32 R15, RZ, RZ, R28 ;  /* 0x000000ffff0f7224 */ /* 0x000fe200078e001c */
[----:B------:R-:W-:-:S07]  /*2a10*/  MOV R41, R42 ;  /* 0x0000002a00297202 */ /* 0x000fce0000000f00 */
.L_x_3848:
[----:B------:R-:W-:Y:S05]  /*2a20*/  BSYNC.RECONVERGENT B1 ;  /* 0x0000000000017941 */ /* 0x000fea0003800200 */
.L_x_3841:
        /* <DEDUP_REMOVED lines=13> */
.L_x_3851:
        /* <DEDUP_REMOVED lines=13> */
.L_x_3853:
[----:B------:R-:W-:Y:S05]  /*2bd0*/  BSYNC.RECONVERGENT B2 ;  /* 0x0000000000027941 */ /* 0x000fea0003800200 */
.L_x_3852:
        /* <DEDUP_REMOVED lines=43> */
.L_x_3850:
[----:B------:R-:W-:Y:S05]  /*2e90*/  BSYNC.RECONVERGENT B1 ;  /* 0x0000000000017941 */ /* 0x000fea0003800200 */
.L_x_3849:
[----:B------:R-:W-:Y:S01]  /*2ea0*/  I2FP.F32.U32 R28, R28 ;  /* 0x0000001c001c7245 */ /* 0x000fe20000201000 */
[----:B------:R-:W-:Y:S04]  /*2eb0*/  BSSY.RECONVERGENT B1, `(.L_x_3854) ;  /* 0x0000061000017945 */ /* 0x000fe80003800200 */
        /* <DEDUP_REMOVED lines=23> */
.L_x_3858:
        /* <DEDUP_REMOVED lines=13> */
.L_x_3860:
[----:B------:R-:W-:Y:S05]  /*3100*/  BSYNC.RECONVERGENT B3 ;  /* 0x0000000000037941 */ /* 0x000fea0003800200 */
.L_x_3859:
        /* <DEDUP_REMOVED lines=43> */
.L_x_3857:
[----:B------:R-:W-:Y:S05]  /*33c0*/  BSYNC.RECONVERGENT B2 ;  /* 0x0000000000027941 */ /* 0x000fea0003800200 */
.L_x_3856:
        /* <DEDUP_REMOVED lines=11> */
.L_x_3855:
[----:B------:R-:W-:Y:S01]  /*3480*/  @P1 FADD.FTZ R29, R23, R29 ;  /* 0x0000001d171d1221 */ /* 0x000fe20000010000 */
[----:B------:R-:W-:Y:S01]  /*3490*/  IMAD.MOV.U32 R28, RZ, RZ, R15 ;  /* 0x000000ffff1c7224 */ /* 0x000fe200078e000f */
[----:B------:R-:W-:Y:S02]  /*34a0*/  MOV R44, R42 ;  /* 0x0000002a002c7202 */ /* 0x000fe40000000f00 */
[----:B------:R-:W-:-:S07]  /*34b0*/  IMAD.MOV.U32 R15, RZ, RZ, R29 ;  /* 0x000000ffff0f7224 */ /* 0x000fce00078e001d */
.L_x_3861:
[----:B------:R-:W-:Y:S05]  /*34c0*/  BSYNC.RECONVERGENT B1 ;  /* 0x0000000000017941 */ /* 0x000fea0003800200 */
.L_x_3854:
        /* <DEDUP_REMOVED lines=13> */
.L_x_3864:
        /* <DEDUP_REMOVED lines=13> */
.L_x_3866:
[----:B------:R-:W-:Y:S05]  /*3670*/  BSYNC.RECONVERGENT B2 ;  /* 0x0000000000027941 */ /* 0x000fea0003800200 */
.L_x_3865:
        /* <DEDUP_REMOVED lines=41> */
[----:B------:R-:W-:Y:S01]  /*3910*/  LOP3.LUT R43, R44, UR30, R43, 0x96, !PT ;  /* 0x0000001e2c2b7c12 */ /* 0x000fe2000f8e962b */
[----:B------:R-:W-:-:S07]  /*3920*/  IMAD.MOV.U32 R28, RZ, RZ, R42 ;  /* 0x000000ffff1c7224 */ /* 0x000fce00078e002a */
.L_x_3863:
[----:B------:R-:W-:Y:S05]  /*3930*/  BSYNC.RECONVERGENT B1 ;  /* 0x0000000000017941 */ /* 0x000fea0003800200 */
.L_x_3862:
[----:B------:R-:W-:Y:S01]  /*3940*/  I2FP.F32.U32 R42, R29 ;  /* 0x0000001d002a7245 */ /* 0x000fe20000201000 */
[----:B------:R-:W-:Y:S04]  /*3950*/  BSSY.RECONVERGENT B1, `(.L_x_3867) ;  /* 0x0000060000017945 */ /* 0x000fe80003800200 */
        /* <DEDUP_REMOVED lines=22> */
.L_x_3871:
        /* <DEDUP_REMOVED lines=13> */
.L_x_3873:
[----:B------:R-:W-:Y:S05]  /*3b90*/  BSYNC.RECONVERGENT B3 ;  /* 0x0000000000037941 */ /* 0x000fea0003800200 */
.L_x_3872:
        /* <DEDUP_REMOVED lines=43> */
.L_x_3870:
[----:B------:R-:W-:Y:S05]  /*3e50*/  BSYNC.RECONVERGENT B2 ;  /* 0x0000000000027941 */ /* 0x000fea0003800200 */
.L_x_3869:
        /* <DEDUP_REMOVED lines=11> */
.L_x_3868:
[----:B------:R-:W-:Y:S01]  /*3f10*/  @P1 FADD.FTZ R42, R16, R42 ;  /* 0x0000002a102a1221 */ /* 0x000fe20000010000 */
[----:B------:R-:W-:Y:S01]  /*3f20*/  MOV R29, R28 ;  /* 0x0000001c001d7202 */ /* 0x000fe20000000f00 */
[----:B------:R-:W-:-:S03]  /*3f30*/  IMAD.MOV.U32 R44, RZ, RZ, R45 ;  /* 0x000000ffff2c7224 */ /* 0x000fc600078e002d */
[----:B------:R-:W-:-:S07]  /*3f40*/  MOV R28, R42 ;  /* 0x0000002a001c7202 */ /* 0x000fce0000000f00 */
.L_x_3874:
[----:B------:R-:W-:Y:S05]  /*3f50*/  BSYNC.RECONVERGENT B1 ;  /* 0x0000000000017941 */ /* 0x000fea0003800200 */
.L_x_3867:
        /* <DEDUP_REMOVED lines=13> */
.L_x_3877:
        /* <DEDUP_REMOVED lines=13> */
.L_x_3879:
[----:B------:R-:W-:Y:S05]  /*4100*/  BSYNC.RECONVERGENT B2 ;  /* 0x0000000000027941 */ /* 0x000fea0003800200 */
.L_x_3878:
        /* <DEDUP_REMOVED lines=43> */
.L_x_3876:
[----:B------:R-:W-:Y:S05]  /*43c0*/  BSYNC.RECONVERGENT B1 ;  /* 0x0000000000017941 */ /* 0x000fea0003800200 */
.L_x_3875:
        /* <DEDUP_REMOVED lines=24> */
.L_x_3884:
        /* <DEDUP_REMOVED lines=13> */
.L_x_3886:
[----:B------:R-:W-:Y:S05]  /*4620*/  BSYNC.RECONVERGENT B3 ;  /* 0x0000000000037941 */ /* 0x000fea0003800200 */
.L_x_3885:
        /* <DEDUP_REMOVED lines=43> */
.L_x_3883:
[----:B------:R-:W-:Y:S05]  /*48e0*/  BSYNC.RECONVERGENT B2 ;  /* 0x0000000000027941 */ /* 0x000fea0003800200 */
.L_x_3882:
        /* <DEDUP_REMOVED lines=11> */
.L_x_3881:
[----:B------:R-:W-:Y:S01]  /*49a0*/  @P1 FADD.FTZ R42, R17, R42 ;  /* 0x0000002a112a1221 */ /* 0x000fe20000010000 */
[----:B------:R-:W-:Y:S01]  /*49b0*/  IMAD.MOV.U32 R30, RZ, RZ, R29 ;  /* 0x000000ffff1e7224 */ /* 0x000fe200078e001d */
[----:B------:R-:W-:Y:S02]  /*49c0*/  MOV R44, R45 ;  /* 0x0000002d002c7202 */ /* 0x000fe40000000f00 */
[----:B------:R-:W-:-:S07]  /*49d0*/  IMAD.MOV.U32 R29, RZ, RZ, R42 ;  /* 0x000000ffff1d7224 */ /* 0x000fce00078e002a */
.L_x_3887:
[----:B------:R-:W-:Y:S05]  /*49e0*/  BSYNC.RECONVERGENT B1 ;  /* 0x0000000000017941 */ /* 0x000fea0003800200 */
.L_x_3880:
        /* <DEDUP_REMOVED lines=13> */
.L_x_3890:
        /* <DEDUP_REMOVED lines=13> */
.L_x_3892:
[----:B------:R-:W-:Y:S05]  /*4b90*/  BSYNC.RECONVERGENT B2 ;  /* 0x0000000000027941 */ /* 0x000fea0003800200 */
.L_x_3891:
        /* <DEDUP_REMOVED lines=43> */
.L_x_3889:
[----:B------:R-:W-:Y:S05]  /*4e50*/  BSYNC.RECONVERGENT B1 ;  /* 0x0000000000017941 */ /* 0x000fea0003800200 */
.L_x_3888:
        /* <DEDUP_REMOVED lines=24> */
.L_x_3897:
        /* <DEDUP_REMOVED lines=13> */
.L_x_3899:
[----:B------:R-:W-:Y:S05]  /*50b0*/  BSYNC.RECONVERGENT B3 ;  /* 0x0000000000037941 */ /* 0x000fea0003800200 */
.L_x_3898:
        /* <DEDUP_REMOVED lines=42> */
.L_x_3896:
[----:B------:R-:W-:Y:S05]  /*5360*/  BSYNC.RECONVERGENT B2 ;  /* 0x0000000000027941 */ /* 0x000fea0003800200 */
.L_x_3895:
        /* <DEDUP_REMOVED lines=11> */
.L_x_3894:
[----:B------:R-:W-:Y:S01]  /*5420*/  @P1 FADD.FTZ R42, R18, R42 ;  /* 0x0000002a122a1221 */ /* 0x000fe20000010000 */
[----:B------:R-:W-:Y:S01]  /*5430*/  IMAD.MOV.U32 R48, RZ, RZ, R30 ;  /* 0x000000ffff307224 */ /* 0x000fe200078e001e */
[----:B------:R-:W-:Y:S02]  /*5440*/  MOV R44, R45 ;  /* 0x0000002d002c7202 */ /* 0x000fe40000000f00 */
[----:B------:R-:W-:-:S07]  /*5450*/  IMAD.MOV.U32 R30, RZ, RZ, R42 ;  /* 0x000000ffff1e7224 */ /* 0x000fce00078e002a */
.L_x_3900:
[----:B------:R-:W-:Y:S05]  /*5460*/  BSYNC.RECONVERGENT B1 ;  /* 0x0000000000017941 */ /* 0x000fea0003800200 */
.L_x_3893:
        /* <DEDUP_REMOVED lines=13> */
.L_x_3903:
        /* <DEDUP_REMOVED lines=13> */
.L_x_3905:
[----:B------:R-:W-:Y:S05]  /*5610*/  BSYNC.RECONVERGENT B2 ;  /* 0x0000000000027941 */ /* 0x000fea0003800200 */
.L_x_3904:
        /* <DEDUP_REMOVED lines=40> */
[----:B------:R-:W-:Y:S01]  /*58a0*/  HFMA2 R45, -RZ, RZ, 0, 0 ;  /* 0x00000000ff2d7431 */ /* 0x000fe200000001ff */
[----:B------:R-:W-:Y:S01]  /*58b0*/  MOV R42, R48 ;  /* 0x00000030002a7202 */ /* 0x000fe20000000f00 */
[----:B------:R-:W-:-:S07]  /*58c0*/  IMAD.MOV.U32 R48, RZ, RZ, R44 ;  /* 0x000000ffff307224 */ /* 0x000fce00078e002c */
.L_x_3902:
[----:B------:R-:W-:Y:S05]  /*58d0*/  BSYNC.RECONVERGENT B1 ;  /* 0x0000000000017941 */ /* 0x000fea0003800200 */
.L_x_3901:
        /* <DEDUP_REMOVED lines=24> */
.L_x_3910:
        /* <DEDUP_REMOVED lines=13> */
.L_x_3912:
[----:B------:R-:W-:Y:S05]  /*5b30*/  BSYNC.RECONVERGENT B3 ;  /* 0x0000000000037941 */ /* 0x000fea0003800200 */
.L_x_3911:
        /* <DEDUP_REMOVED lines=43> */
.L_x_3909:
[----:B------:R-:W-:Y:S05]  /*5df0*/  BSYNC.RECONVERGENT B2 ;  /* 0x0000000000027941 */ /* 0x000fea0003800200 */
.L_x_3908:
        /* <DEDUP_REMOVED lines=11> */
.L_x_3907:
[----:B------:R-:W-:Y:S01]  /*5eb0*/  @P1 FADD.FTZ R31, R19, R31 ;  /* 0x0000001f131f1221 */ /* 0x000fe20000010000 */
[----:B------:R-:W-:Y:S01]  /*5ec0*/  MOV R46, R48 ;  /* 0x00000030002e7202 */ /* 0x000fe20000000f00 */
[----:B------:R-:W-:-:S07]  /*5ed0*/  IMAD.MOV.U32 R42, RZ, RZ, R45 ;  /* 0x000000ffff2a7224 */ /* 0x000fce00078e002d */
.L_x_3913:
[----:B------:R-:W-:Y:S05]  /*5ee0*/  BSYNC.RECONVERGENT B1 ;  /* 0x0000000000017941 */ /* 0x000fea0003800200 */
.L_x_3906:
[----:B------:R-:W-:Y:S01]  /*5ef0*/  ISETP.NE.AND P6, PT, R39, RZ, PT ;  /* 0x000000ff2700720c */ /* 0x000fe20003fc5270 */
[----:B------:R-:W-:Y:S01]  /*5f00*/  UISETP.NE.U32.AND UP0, UPT, UR32, URZ, UPT ;  /* 0x000000ff2000728c */ /* 0x000fe2000bf05070 */
[----:B------:R-:W-:Y:S02]  /*5f10*/  ISETP.NE.AND P0, PT, R38, RZ, PT ;  /* 0x000000ff2600720c */ /* 0x000fe40003f05270 */
[----:B------:R-:W0:Y:S01]  /*5f20*/  LDC.64 R38, c[0x0][0x3a8] ;  /* 0x0000ea00ff267b82 */ /* 0x000e220000000a00 */
[----:B------:R-:W-:Y:S01]  /*5f30*/  SEL R44, RZ, 0x1000000, P5 ;  /* 0x01000000ff2c7807 */ /* 0x000fe20002800000 */
[----:B------:R-:W-:Y:S01]  /*5f40*/  UISETP.NE.AND.EX UP0, UPT, UR33, URZ, UPT, UP0 ;  /* 0x000000ff2100728c */ /* 0x000fe2000bf05300 */
[----:B------:R-:W-:Y:S02]  /*5f50*/  ISETP.NE.AND P1, PT, R40, RZ, PT ;  /* 0x000000ff2800720c */ /* 0x000fe40003f25270 */
[----:B------:R-:W-:Y:S02]  /*5f60*/  ISETP.NE.AND P5, PT, R41, RZ, PT ;  /* 0x000000ff2900720c */ /* 0x000fe40003fa5270 */
[----:B------:R-:W-:Y:S01]  /*5f70*/  SEL R45, RZ, 0x10000, P4 ;  /* 0x00010000ff2d7807 */ /* 0x000fe20002000000 */
[----:B------:R-:W1:Y:S01]  /*5f80*/  LDC.64 R40, c[0x0][0x3b0] ;  /* 0x0000ec00ff287b82 */ /* 0x000e620000000a00 */
[----:B------:R-:W-:-:S02]  /*5f90*/  SEL R48, RZ, 0x100, P3 ;  /* 0x00000100ff307807 */ /* 0x000fc40001800000 */
[----:B------:R-:W-:Y:S02]  /*5fa0*/  SEL R47, RZ, 0x1000000, P5 ;  /* 0x01000000ff2f7807 */ /* 0x000fe40002800000 */
[----:B------:R-:W-:Y:S02]  /*5fb0*/  LOP3.LUT R48, R48, R44, R45, 0xfe, !PT ;  /* 0x0000002c30307212 */ /* 0x000fe400078efe2d */
[----:B------:R-:W-:Y:S02]  /*5fc0*/  SEL R45, RZ, 0x10000, P6 ;  /* 0x00010000ff2d7807 */ /* 0x000fe40003000000 */
[----:B------:R-:W-:-:S04]  /*5fd0*/  SEL R44, RZ, 0x100, P1 ;  /* 0x00000100ff2c7807 */ /* 0x000fc80000800000 */
[----:B------:R-:W-:Y:S02]  /*5fe0*/  LOP3.LUT R44, R44, R47, R45, 0xfe, !PT ;  /* 0x0000002f2c2c7212 */ /* 0x000fe400078efe2d */
[----:B------:R-:W-:Y:S01]  /*5ff0*/  SEL R45, RZ, 0x1, P2 ;  /* 0x00000001ff2d7807 */ /* 0x000fe20001000000 */
[----:B0-----:R-:W-:-:S05]  /*6000*/  IMAD.WIDE.U32 R38, R7, 0x20, R38 ;  /* 0x0000002007267825 */ /* 0x001fca00078e0026 */
[----:B------:R-:W-:Y:S01]  /*6010*/  STG.E.128 desc[UR8][R38.64], R12 ;  /* 0x0000000c26007986 */ /* 0x000fe2000c101d08 */
[----:B-1----:R-:W-:-:S03]  /*6020*/  IMAD.WIDE.U32 R40, R7, 0x8, R40 ;  /* 0x0000000807287825 */ /* 0x002fc600078e0028 */
[----:B------:R0:W-:Y:S02]  /*6030*/  STG.E.128 desc[UR8][R38.64+0x10], R28 ;  /* 0x0000101c26007986 */ /* 0x0001e4000c101d08 */
[----:B0-----:R-:W-:Y:S02]  /*6040*/  LOP3.LUT R39, R48, R45, RZ, 0xfc, !PT ;  /* 0x0000002d30277212 */ /* 0x001fe400078efcff */
[----:B------:R-:W-:Y:S02]  /*6050*/  SEL R45, RZ, 0x1, P0 ;  /* 0x00000001ff2d7807 */ /* 0x000fe40000000000 */
[----:B------:R-:W-:Y:S02]  /*6060*/  PLOP3.LUT P0, PT, PT, PT, UP0, 0x80, 0x8 ;  /* 0x000000000008781c */ /* 0x000fe40003f0f008 */
[----:B------:R-:W-:-:S05]  /*6070*/  LOP3.LUT R38, R44, R45, RZ, 0xfc, !PT ;  /* 0x0000002d2c267212 */ /* 0x000fca00078efcff */
[----:B------:R0:W-:Y:S06]  /*6080*/  STG.E.64 desc[UR8][R40.64], R38 ;  /* 0x0000002628007986 */ /* 0x0001ec000c101b08 */
        /* <DEDUP_REMOVED lines=17> */
.L_x_3914:
        /* <DEDUP_REMOVED lines=48> */
.L_x_3928:
        /* <DEDUP_REMOVED lines=25> */
[----:B------:R-:W-:Y:S01]  /*6630*/  F2FP.F16.F32.PACK_AB R15, R30, R31 ;  /* 0x0000001f1e0f723e */ /* 0x000fe200000000ff */
[----:B------:R-:W0:Y:S01]  /*6640*/  @!P1 LDC.64 R38, c[0x0][0x3c0] ;  /* 0x0000f000ff269b82 */ /* 0x000e220000000a00 */
[----:B------:R-:W-:Y:S01]  /*6650*/  F2FP.F16.F32.PACK_AB R14, R40, R29 ;  /* 0x0000001d280e723e */ /* 0x000fe200000000ff */
        /* <DEDUP_REMOVED lines=8> */
[----:B------:R-:W-:-:S04]  /*66e0*/  FFMA.FTZ R12, R12, R64, R63 ;  /* 0x000000400c0c7223 */ /* 0x000fc8000001003f */
[----:B------:R-:W-:Y:S02]  /*66f0*/  F2FP.F16.F32.PACK_AB R13, R48, R13 ;  /* 0x0000000d300d723e */ /* 0x000fe400000000ff */
[----:B------:R-:W2:Y:S01]  /*6700*/  LDC.64 R40, c[0x0][0x428] ;  /* 0x00010a00ff287b82 */ /* 0x000ea20000000a00 */
[----:B------:R-:W-:-:S07]  /*6710*/  F2FP.F16.F32.PACK_AB R12, R47, R12 ;  /* 0x0000000c2f0c723e */ /* 0x000fce00000000ff */
[----:B------:R-:W3:Y:S01]  /*6720*/  LDC.64 R28, c[0x0][0x380] ;  /* 0x0000e000ff1c7b82 */ /* 0x000ee20000000a00 */
[----:B0-----:R-:W-:-:S05]  /*6730*/  @!P1 IMAD.WIDE R38, R0, 0x4, R38 ;  /* 0x0000000400269825 */ /* 0x001fca00078e0226 */
[----:B------:R0:W-:Y:S01]  /*6740*/  @!P1 STG.E desc[UR8][R38.64], R44 ;  /* 0x0000002c26009986 */ /* 0x0001e2000c101908 */
[----:B-1----:R-:W-:-:S05]  /*6750*/  @!P1 IMAD.WIDE R30, R0, 0x4, R30 ;  /* 0x00000004001e9825 */ /* 0x002fca00078e021e */
[----:B------:R0:W-:Y:S01]  /*6760*/  @!P1 STG.E desc[UR8][R30.64], R45 ;  /* 0x0000002d1e009986 */ /* 0x0001e2000c101908 */
[----:B--2---:R-:W-:-:S05]  /*6770*/  IMAD.WIDE.U32 R40, R7, 0x10, R40 ;  /* 0x0000001007287825 */ /* 0x004fca00078e0028 */
[----:B------:R0:W-:Y:S01]  /*6780*/  STG.E.128 desc[UR8][R40.64], R12 ;  /* 0x0000000c28007986 */ /* 0x0001e2000c101d08 */
[----:B---3--:R-:W-:-:S04]  /*6790*/  LEA R0, R28, R0, 0x2 ;  /* 0x000000001c007211 */ /* 0x008fc800078e10ff */
[----:B------:R-:W-:-:S13]  /*67a0*/  ISETP.GE.AND P1, PT, R0, R29, PT ;  /* 0x0000001d0000720c */ /* 0x000fda0003f26270 */
[----:B0-----:R-:W-:Y:S05]  /*67b0*/  @!P1 BRA `(.L_x_3916) ;  /* 0xffffffa000609947 */ /* 0x001fea000383ffff */
[----:B------:R-:W-:Y:S05]  /*67c0*/  BSYNC B0 ;  /* 0x0000000000007941 */ /* 0x000fea0003800000 */
.L_x_3809:
[----:B------:R-:W-:Y:S05]  /*67d0*/  EXIT ;  /* 0x000000000000794d */ /* 0x000fea0003800000 */
.L_x_3915:
        /* <DEDUP_REMOVED lines=8> */
.L_x_3918:
[----:B------:R-:W-:Y:S05]  /*6860*/  BSYNC B1 ;  /* 0x0000000000017941 */ /* 0x000fea0003800000 */
.L_x_3917:
        /* <DEDUP_REMOVED lines=9> */
.L_x_3919:
[----:B------:R-:W-:Y:S01]  /*6900*/  HFMA2 R45, -RZ, RZ, 0, 2.384185791015625e-07 ;  /* 0x00000004ff2d7431 */ /* 0x000fe200000001ff */
[----:B------:R-:W-:-:S05]  /*6910*/  MOV R44, R67 ;  /* 0x00000043002c7202 */ /* 0x000fca0000000f00 */
[----:B------:R-:W-:-:S04]  /*6920*/  FADD.FTZ R48, R47, R44 ;  /* 0x0000002c2f307221 */ /* 0x000fc80000010000 */
[----:B------:R-:W-:-:S07]  /*6930*/  IMAD.MOV.U32 R69, RZ, RZ, R48 ;  /* 0x000000ffff457224 */ /* 0x000fce00078e0030 */
[----:B------:R-:W-:Y:S05]  /*6940*/  WARPSYNC.COLLECTIVE R40, `(.L_x_3920) ;  /* 0x0000000028087348 */ /* 0x000fea0003c00000 */
[----:B------:R0:W1:Y:S02]  /*6950*/  SHFL.BFLY P2, R67, R69, R45, R41 ;  /* 0x0c00002d45437389 */ /* 0x0000640000040029 */
[----:B01----:R-:W-:Y:S05]  /*6960*/  ENDCOLLECTIVE ;  /* 0x000000000000791b */ /* 0x003fea0003800000 */
.L_x_3920:
        /* <DEDUP_REMOVED lines=8> */
.L_x_3921:
[----:B------:R-:W-:Y:S01]  /*69f0*/  HFMA2 R45, -RZ, RZ, 0, 9.5367431640625e-07 ;  /* 0x00000010ff2d7431 */ /* 0x000fe200000001ff */
[----:B------:R-:W-:-:S05]  /*6a00*/  MOV R44, R67 ;  /* 0x00000043002c7202 */ /* 0x000fca0000000f00 */
[----:B------:R-:W-:-:S04]  /*6a10*/  FADD.FTZ R65, R49, R44 ;  /* 0x0000002c31417221 */ /* 0x000fc80000010000 */
[----:B------:R-:W-:-:S07]  /*6a20*/  IMAD.MOV.U32 R69, RZ, RZ, R65 ;  /* 0x000000ffff457224 */ /* 0x000fce00078e0041 */
[----:B------:R-:W-:Y:S05]  /*6a30*/  WARPSYNC.COLLECTIVE R40, `(.L_x_3922) ;  /* 0x0000000028087348 */ /* 0x000fea0003c00000 */
[----:B------:R0:W1:Y:S02]  /*6a40*/  SHFL.BFLY P2, R67, R69, R45, R41 ;  /* 0x0c00002d45437389 */ /* 0x0000640000040029 */
[----:B01----:R-:W-:Y:S05]  /*6a50*/  ENDCOLLECTIVE ;  /* 0x000000000000791b */ /* 0x003fea0003800000 */
.L_x_3922:
[----:B------:R-:W-:Y:S02]  /*6a60*/  IMAD.MOV.U32 R45, RZ, RZ, 0x1 ;  /* 0x00000001ff2d7424 */ /* 0x000fe400078e00ff */
        /* <DEDUP_REMOVED lines=24> */
.L_x_3923:
[----:B------:R-:W-:Y:S02]  /*6bf0*/  IMAD.MOV.U32 R45, RZ, RZ, 0x2 ;  /* 0x00000002ff2d7424 */ /* 0x000fe400078e00ff */
[----:B------:R-:W-:-:S04]  /*6c00*/  IMAD.MOV.U32 R47, RZ, RZ, R67 ;  /* 0x000000ffff2f7224 */ /* 0x000fc800078e0043 */
[----:B------:R-:W-:-:S05]  /*6c10*/  FADD.FTZ R47, R38, R47 ;  /* 0x0000002f262f7221 */ /* 0x000fca0000010000 */
[----:B------:R-:W-:-:S07]  /*6c20*/  MOV R69, R47 ;  /* 0x0000002f00457202 */ /* 0x000fce0000000f00 */
[----:B------:R-:W-:Y:S05]  /*6c30*/  WARPSYNC.COLLECTIVE R40, `(.L_x_3924) ;  /* 0x0000000028087348 */ /* 0x000fea0003c00000 */
[----:B------:R0:W1:Y:S02]  /*6c40*/  SHFL.BFLY P2, R67, R69, R45, R41 ;  /* 0x0c00002d45437389 */ /* 0x0000640000040029 */
[----:B01----:R-:W-:Y:S05]  /*6c50*/  ENDCOLLECTIVE ;  /* 0x000000000000791b */ /* 0x003fea0003800000 */
.L_x_3924:
[----:B------:R-:W-:Y:S01]  /*6c60*/  HFMA2 R45, -RZ, RZ, 0, 2.384185791015625e-07 ;  /* 0x00000004ff2d7431 */ /* 0x000fe200000001ff */
[----:B------:R-:W-:-:S05]  /*6c70*/  MOV R48, R67 ;  /* 0x0000004300307202 */ /* 0x000fca0000000f00 */
[----:B------:R-:W-:-:S04]  /*6c80*/  FADD.FTZ R48, R47, R48 ;  /* 0x000000302f307221 */ /* 0x000fc80000010000 */
[----:B------:R-:W-:-:S07]  /*6c90*/  IMAD.MOV.U32 R69, RZ, RZ, R48 ;  /* 0x000000ffff457224 */ /* 0x000fce00078e0030 */
[----:B------:R-:W-:Y:S05]  /*6ca0*/  WARPSYNC.COLLECTIVE R40, `(.L_x_3925) ;  /* 0x0000000028087348 */ /* 0x000fea0003c00000 */
[----:B------:R0:W1:Y:S02]  /*6cb0*/  SHFL.BFLY P2, R67, R69, R45, R41 ;  /* 0x0c00002d45437389 */ /* 0x0000640000040029 */
[----:B01----:R-:W-:Y:S05]  /*6cc0*/  ENDCOLLECTIVE ;  /* 0x000000000000791b */ /* 0x003fea0003800000 */
.L_x_3925:
[----:B------:R-:W-:Y:S02]  /*6cd0*/  IMAD.MOV.U32 R45, RZ, RZ, 0x8 ;  /* 0x00000008ff2d7424 */ /* 0x000fe400078e00ff */
[----:B------:R-:W-:-:S04]  /*6ce0*/  IMAD.MOV.U32 R49, RZ, RZ, R67 ;  /* 0x000000ffff317224 */ /* 0x000fc800078e0043 */
[----:B------:R-:W-:-:S05]  /*6cf0*/  FADD.FTZ R49, R48, R49 ;  /* 0x0000003130317221 */ /* 0x000fca0000010000 */
[----:B------:R-:W-:-:S07]  /*6d00*/  MOV R69, R49 ;  /* 0x0000003100457202 */ /* 0x000fce0000000f00 */
[----:B------:R-:W-:Y:S05]  /*6d10*/  WARPSYNC.COLLECTIVE R40, `(.L_x_3926) ;  /* 0x0000000028087348 */ /* 0x000fea0003c00000 */
[----:B------:R0:W1:Y:S02]  /*6d20*/  SHFL.BFLY P2, R67, R69, R45, R41 ;  /* 0x0c00002d45437389 */ /* 0x0000640000040029 */
[----:B01----:R-:W-:Y:S05]  /*6d30*/  ENDCOLLECTIVE ;  /* 0x000000000000791b */ /* 0x003fea0003800000 */
.L_x_3926:
[----:B------:R-:W-:Y:S01]  /*6d40*/  HFMA2 R45, -RZ, RZ, 0, 9.5367431640625e-07 ;  /* 0x00000010ff2d7431 */ /* 0x000fe200000001ff */
[----:B------:R-:W-:-:S05]  /*6d50*/  MOV R66, R67 ;  /* 0x0000004300427202 */ /* 0x000fca0000000f00 */
[----:B------:R-:W-:-:S04]  /*6d60*/  FADD.FTZ R66, R49, R66 ;  /* 0x0000004231427221 */ /* 0x000fc80000010000 */
[----:B------:R-:W-:-:S07]  /*6d70*/  IMAD.MOV.U32 R69, RZ, RZ, R66 ;  /* 0x000000ffff457224 */ /* 0x000fce00078e0042 */
[----:B------:R-:W-:Y:S05]  /*6d80*/  WARPSYNC.COLLECTIVE R40, `(.L_x_3927) ;  /* 0x0000000028087348 */ /* 0x000fea0003c00000 */
[----:B------:R0:W1:Y:S02]  /*6d90*/  SHFL.BFLY P2, R67, R69, R45, R41 ;  /* 0x0c00002d45437389 */ /* 0x0000640000040029 */
[----:B01----:R-:W-:Y:S05]  /*6da0*/  ENDCOLLECTIVE ;  /* 0x000000000000791b */ /* 0x003fea0003800000 */
.L_x_3927:
[----:B------:R-:W-:Y:S01]  /*6db0*/  MOV R65, R67 ;  /* 0x0000004300417202 */ /* 0x000fe20000000f00 */
[----:B------:R-:W-:Y:S06]  /*6dc0*/  BRA `(.L_x_3928) ;  /* 0xfffffff400b47947 */ /* 0x000fec000383ffff */
.L_x_3929:
        /* <DEDUP_REMOVED lines=11> */
.L_x_5970:


//--------------------- .text._ZN10layer_norm31ln_parallel_residual_fwd_kernelINS_13Kernel_traitsIf6__halffS2_fjLj256ELj1ELj4ELj1ELj16ENS_18Kernel_traits_baseILj256EfS2_fS2_fjLj128EEEEELb0ELb0ELb0EEEvNS_9FwdParamsE --------------------------
	.section	.text._ZN10layer_norm31ln_parallel_residual_fwd_kernelINS_13Kernel_traitsIf6__halffS2_fjLj256ELj1ELj4ELj1ELj16ENS_18Kernel_traits_baseILj256EfS2_fS2_fjLj128EEEEELb0ELb0ELb0EEEvNS_9FwdParamsE,"ax",@progbits
	.align	128
        .global         _ZN10layer_norm31ln_parallel_residual_fwd_kernelINS_13Kernel_traitsIf6__halffS2_fjLj256ELj1ELj4ELj1ELj16ENS_18Kernel_traits_baseILj256EfS2_fS2_fjLj128EEEEELb0ELb0ELb0EEEvNS_9FwdParamsE
        .type           _ZN10layer_norm31ln_parallel_residual_fwd_kernelINS_13Kernel_traitsIf6__halffS2_fjLj256ELj1ELj4ELj1ELj16ENS_18Kernel_traits_baseILj256EfS2_fS2_fjLj128EEEEELb0ELb0ELb0EEEvNS_9FwdParamsE,@function
        .size           _ZN10layer_norm31ln_parallel_residual_fwd_kernelINS_13Kernel_traitsIf6__halffS2_fjLj256ELj1ELj4ELj1ELj16ENS_18Kernel_traits_baseILj256EfS2_fS2_fjLj128EEEEELb0ELb0ELb0EEEvNS_9FwdParamsE,(.L_x_5971 - _ZN10layer_norm31ln_parallel_residual_fwd_kernelINS_13Kernel_traitsIf6__halffS2_fjLj256ELj1ELj4ELj1ELj16ENS_18Kernel_traits_baseILj256EfS2_fS2_fjLj128EEEEELb0ELb0ELb0EEEvNS_9FwdParamsE)
        .other          _ZN10layer_norm31ln_parallel_residual_fwd_kernelINS_13Kernel_traitsIf6__halffS2_fjLj256ELj1ELj4ELj1ELj16ENS_18Kernel_traits_baseILj256EfS2_fS2_fjLj128EEEEELb0ELb0ELb0EEEvNS_9FwdParamsE,@"STO_CUDA_ENTRY STV_DEFAULT"
_ZN10layer_norm31ln_parallel_residual_fwd_kernelINS_13Kernel_traitsIf6__halffS2_fjLj256ELj1ELj4ELj1ELj16ENS_18Kernel_traits_baseILj256EfS2_fS2_fjLj128EEEEELb0ELb0ELb0EEEvNS_9FwdParamsE:
.text._ZN10layer_norm31ln_parallel_residual_fwd_kernelINS_13Kernel_traitsIf6__halffS2_fjLj256ELj1ELj4ELj1ELj16ENS_18Kernel_traits_baseILj256EfS2_fS2_fjLj128EEEEELb0ELb0ELb0EEEvNS_9FwdParamsE:
        /* <DEDUP_REMOVED lines=46> */
.L_x_3931:
[----:B------:R-:W-:Y:S05]  /*02e0*/  BSYNC.RECONVERGENT B0 ;  /* 0x0000000000007941 */ /* 0x000fea0003800200 */
.L_x_3930:
        /* <DEDUP_REMOVED lines=9> */
.L_x_3941:
        /* <DEDUP_REMOVED lines=37> */
.L_x_3935:
        /* <DEDUP_REMOVED lines=17> */
.L_x_3934:
        /* <DEDUP_REMOVED lines=28> */
.L_x_3937:
[--C-:B-----5:R-:W-:Y:S02]  /*08a0*/  HADD2.F32 R51, -RZ, R52.reuse.H0_H0 ;  /* 0x20000034ff337230 */ /* 0x120fe40000004100 */
[--C-:B------:R-:W-:Y:S02]  /*08b0*/  HADD2.F32 R56, -RZ, R53.reuse.H0_H0 ;  /* 0x20000035ff387230 */ /* 0x100fe40000004100 */
[----:B------:R-:W-:Y:S02]  /*08c0*/  HADD2.F32 R58, -RZ, R53.H1_H1 ;  /* 0x30000035ff3a7230 */ /* 0x000fe40000004100 */
[----:B------:R-:W-:Y:S02]  /*08d0*/  HADD2.F32 R52, -RZ, R52.H1_H1 ;  /* 0x30000034ff347230 */ /* 0x000fe40000004100 */
[--C-:B------:R-:W-:Y:S02]  /*08e0*/  HADD2.F32 R53, -RZ, R36.reuse.H1_H1 ;  /* 0x30000024ff357230 */ /* 0x100fe40000004100 */
[----:B------:R-:W-:-:S02]  /*08f0*/  HADD2.F32 R50, -RZ, R36.H0_H0 ;  /* 0x20000024ff327230 */ /* 0x000fc40000004100 */
[--C-:B------:R-:W-:Y:S02]  /*0900*/  HADD2.F32 R57, -RZ, R37.reuse.H0_H0 ;  /* 0x20000025ff397230 */ /* 0x100fe40000004100 */
[----:B------:R-:W-:Y:S01]  /*0910*/  FADD.FTZ R52, R52, R53 ;  /* 0x0000003534347221 */ /* 0x000fe20000010000 */
[----:B------:R-:W-:Y:S02]  /*0920*/  HADD2.F32 R53, -RZ, R37.H1_H1 ;  /* 0x30000025ff357230 */ /* 0x000fe40000004100 */
[----:B------:R-:W-:Y:S01]  /*0930*/  FADD.FTZ R51, R51, R50 ;  /* 0x0000003233337221 */ /* 0x000fe20000010000 */
[----:B------:R-:W-:Y:S02]  /*0940*/  HADD2.F32 R49, -RZ, R54.H0_H0 ;  /* 0x20000036ff317230 */ /* 0x000fe40000004100 */
[----:B------:R-:W-:Y:S01]  /*0950*/  FADD.FTZ R57, R56, R57 ;  /* 0x0000003938397221 */ /* 0x000fe20000010000 */
[----:B------:R-:W-:Y:S02]  /*0960*/  HADD2.F32 R50, -RZ, R38.H0_H0 ;  /* 0x20000026ff327230 */ /* 0x000fe40000004100 */
[----:B------:R-:W-:Y:S01]  /*0970*/  FADD.FTZ R58, R58, R53 ;  /* 0x000000353a3a7221 */ /* 0x000fe20000010000 */
[----:B------:R-:W-:-:S02]  /*0980*/  HADD2.F32 R54, -RZ, R54.H1_H1 ;  /* 0x30000036ff367230 */ /* 0x000fc40000004100 */
[--C-:B------:R-:W-:Y:S02]  /*0990*/  HADD2.F32 R48, -RZ, R55.reuse.H0_H0 ;  /* 0x20000037ff307230 */ /* 0x100fe40000004100 */
[----:B------:R-:W-:Y:S01]  /*09a0*/  FADD.FTZ R53, R49, R50 ;  /* 0x0000003231357221 */ /* 0x000fe20000010000 */
[----:B------:R-:W-:Y:S02]  /*09b0*/  HADD2.F32 R59, -RZ, R38.H1_H1 ;  /* 0x30000026ff3b7230 */ /* 0x000fe40000004100 */
        /* <DEDUP_REMOVED lines=14> */
.L_x_3936:
[----:B------:R-:W0:Y:S02]  /*0aa0*/  LDC.64 R56, c[0x0][0x3a8] ;  /* 0x0000ea00ff387b82 */ /* 0x000e240000000a00 */
[----:B0-----:R-:W-:-:S05]  /*0ab0*/  IMAD.WIDE.U32 R56, R3, 0x20, R56 ;  /* 0x0000002003387825 */ /* 0x001fca00078e0038 */
[----:B------:R1:W-:Y:S04]  /*0ac0*/  STG.E.128 desc[UR6][R56.64], R48 ;  /* 0x0000003038007986 */ /* 0x0003e8000c101d06 */
[----:B------:R1:W-:Y:S02]  /*0ad0*/  STG.E.128 desc[UR6][R56.64+0x10], R52 ;  /* 0x0000103438007986 */ /* 0x0003e4000c101d06 */
.L_x_3933:
[----:B0--34-:R-:W-:Y:S05]  /*0ae0*/  BSYNC.RECONVERGENT B0 ;  /* 0x0000000000007941 */ /* 0x019fea0003800200 */
.L_x_3932:
        /* <DEDUP_REMOVED lines=54> */
.L_x_3953:
        /* <DEDUP_REMOVED lines=53> */
[----:B------:R-:W-:Y:S02]  /*11a0*/  F2FP.F16.F32.PACK_AB R56, R65, R56 ;  /* 0x000000384138723e */ /* 0x000fe400000000ff */
[----:B------:R-:W-:-:S02]  /*11b0*/  F2FP.F16.F32.PACK_AB R57, R69, R57 ;  /* 0x000000394539723e */ /* 0x000fc400000000ff */
[----:B------:R-:W-:Y:S02]  /*11c0*/  F2FP.F16.F32.PACK_AB R60, R68, R60 ;  /* 0x0000003c443c723e */ /* 0x000fe400000000ff */
[----:B------:R-:W1:Y:S01]  /*11d0*/  LDC.64 R64, c[0x0][0x428] ;  /* 0x00010a00ff407b82 */ /* 0x000e620000000a00 */
[----:B0-----:R-:W-:-:S04]  /*11e0*/  IMAD.WIDE.U32 R66, R3, 0x10, R66 ;  /* 0x0000001003427825 */ /* 0x001fc800078e0042 */
[----:B-1----:R-:W-:-:S05]  /*11f0*/  IMAD.WIDE.U32 R64, R3, 0x10, R64 ;  /* 0x0000001003407825 */ /* 0x002fca00078e0040 */
[----:B------:R2:W-:Y:S04]  /*1200*/  STG.E.128 desc[UR6][R64.64], R56 ;  /* 0x0000003840007986 */ /* 0x0005e8000c101d06 */
[----:B------:R2:W-:Y:S02]  /*1210*/  STG.E.128 desc[UR6][R66.64], R60 ;  /* 0x0000003c42007986 */ /* 0x0005e4000c101d06 */
.L_x_3940:
[----:B------:R-:W-:Y:S05]  /*1220*/  BSYNC.RECONVERGENT B0 ;  /* 0x0000000000007941 */ /* 0x000fea0003800200 */
.L_x_3939:
[----:B-12---:R-:W1:Y:S02]  /*1230*/  LDC.64 R56, c[0x0][0x380] ;  /* 0x0000e000ff387b82 */ /* 0x006e640000000a00 */
[----:B-1----:R-:W-:-:S04]  /*1240*/  LEA R2, R56, R2, 0x2 ;  /* 0x0000000238027211 */ /* 0x002fc800078e10ff */
[----:B------:R-:W-:-:S13]  /*1250*/  ISETP.GE.AND P0, PT, R2, R57, PT ;  /* 0x000000390200720c */ /* 0x000fda0003f06270 */
[----:B------:R-:W-:Y:S05]  /*1260*/  @!P0 BRA `(.L_x_3941) ;  /* 0xfffffff000448947 */ /* 0x000fea000383ffff */
[----:B------:R-:W-:Y:S05]  /*1270*/  EXIT ;  /* 0x000000000000794d */ /* 0x000fea0003800000 */
.L_x_3938:
        /* <DEDUP_REMOVED lines=8> */
.L_x_3943:
[----:B------:R-:W-:Y:S05]  /*1300*/  BSYNC B0 ;  /* 0x0000000000007941 */ /* 0x000fea0003800000 */
.L_x_3942:
        /* <DEDUP_REMOVED lines=9> */
.L_x_3944:
[----:B------:R-:W-:Y:S01]  /*13a0*/  HFMA2 R60, -RZ, RZ, 0, 2.384185791015625e-07 ;  /* 0x00000004ff3c7431 */ /* 0x000fe200000001ff */
[----:B------:R-:W-:-:S05]  /*13b0*/  MOV R62, R67 ;  /* 0x00000043003e7202 */ /* 0x000fca0000000f00 */
[----:B------:R-:W-:-:S05]  /*13c0*/  FADD.FTZ R63, R61, R62 ;  /* 0x0000003e3d3f7221 */ /* 0x000fca0000010000 */
[----:B------:R-:W-:-:S07]  /*13d0*/  MOV R69, R63 ;  /* 0x0000003f00457202 */ /* 0x000fce0000000f00 */
[----:B------:R-:W-:Y:S05]  /*13e0*/  WARPSYNC.COLLECTIVE R58, `(.L_x_3945) ;  /* 0x000000003a087348 */ /* 0x000fea0003c00000 */
[----:B------:R0:W1:Y:S02]  /*13f0*/  SHFL.BFLY P4, R67, R69, R60, R59 ;  /* 0x0c00003c45437389 */ /* 0x000064000008003b */
[----:B01----:R-:W-:Y:S05]  /*1400*/  ENDCOLLECTIVE ;  /* 0x000000000000791b */ /* 0x003fea0003800000 */
.L_x_3945:
        /* <DEDUP_REMOVED lines=8> */
.L_x_3946:
[----:B------:R-:W-:Y:S01]  /*1490*/  HFMA2 R60, -RZ, RZ, 0, 9.5367431640625e-07 ;  /* 0x00000010ff3c7431 */ /* 0x000fe200000001ff */
[----:B------:R-:W-:-:S05]  /*14a0*/  MOV R57, R67 ;  /* 0x0000004300397202 */ /* 0x000fca0000000f00 */
[----:B------:R-:W-:-:S05]  /*14b0*/  FADD.FTZ R65, R64, R57 ;  /* 0x0000003940417221 */ /* 0x000fca0000010000 */
[----:B------:R-:W-:-:S07]  /*14c0*/  MOV R69, R65 ;  /* 0x0000004100457202 */ /* 0x000fce0000000f00 */
[----:B------:R-:W-:Y:S05]  /*14d0*/  WARPSYNC.COLLECTIVE R58, `(.L_x_3947) ;  /* 0x000000003a087348 */ /* 0x000fea0003c00000 */
[----:B------:R0:W1:Y:S02]  /*14e0*/  SHFL.BFLY P4, R67, R69, R60, R59 ;  /* 0x0c00003c45437389 */ /* 0x000064000008003b */
[----:B01----:R-:W-:Y:S05]  /*14f0*/  ENDCOLLECTIVE ;  /* 0x000000000000791b */ /* 0x003fea0003800000 */
.L_x_3947:
        /* <DEDUP_REMOVED lines=27> */
.L_x_3948:
[----:B------:R-:W-:Y:S01]  /*16b0*/  HFMA2 R60, -RZ, RZ, 0, 1.1920928955078125e-07 ;  /* 0x00000002ff3c7431 */ /* 0x000fe200000001ff */
[----:B------:R-:W-:-:S05]  /*16c0*/  MOV R61, R67 ;  /* 0x00000043003d7202 */ /* 0x000fca0000000f00 */
[----:B------:R-:W-:-:S05]  /*16d0*/  FADD.FTZ R61, R56, R61 ;  /* 0x0000003d383d7221 */ /* 0x000fca0000010000 */
[----:B------:R-:W-:-:S07]  /*16e0*/  MOV R69, R61 ;  /* 0x0000003d00457202 */ /* 0x000fce0000000f00 */
[----:B------:R-:W-:Y:S05]  /*16f0*/  WARPSYNC.COLLECTIVE R58, `(.L_x_3949) ;  /* 0x000000003a087348 */ /* 0x000fea0003c00000 */
[----:B------:R0:W1:Y:S02]  /*1700*/  SHFL.BFLY P4, R67, R69, R60, R59 ;  /* 0x0c00003c45437389 */ /* 0x000064000008003b */
[----:B01----:R-:W-:Y:S05]  /*1710*/  ENDCOLLECTIVE ;  /* 0x000000000000791b */ /* 0x003fea0003800000 */
.L_x_3949:
[----:B------:R-:W-:Y:S01]  /*1720*/  HFMA2 R60, -RZ, RZ, 0, 2.384185791015625e-07 ;  /* 0x00000004ff3c7431 */ /* 0x000fe200000001ff */
[----:B------:R-:W-:-:S05]  /*1730*/  MOV R64, R67 ;  /* 0x0000004300407202 */ /* 0x000fca0000000f00 */
[----:B------:R-:W-:-:S05]  /*1740*/  FADD.FTZ R64, R61, R64 ;  /* 0x000000403d407221 */ /* 0x000fca0000010000 */
[----:B------:R-:W-:-:S07]  /*1750*/  MOV R69, R64 ;  /* 0x0000004000457202 */ /* 0x000fce0000000f00 */
[----:B------:R-:W-:Y:S05]  /*1760*/  WARPSYNC.COLLECTIVE R58, `(.L_x_3950) ;  /* 0x000000003a087348 */ /* 0x000fea0003c00000 */
[----:B------:R0:W1:Y:S02]  /*1770*/  SHFL.BFLY P4, R67, R69, R60, R59 ;  /* 0x0c00003c45437389 */ /* 0x000064000008003b */
[----:B01----:R-:W-:Y:S05]  /*1780*/  ENDCOLLECTIVE ;  /* 0x000000000000791b */ /* 0x003fea0003800000 */
.L_x_3950:
[----:B------:R-:W-:Y:S01]  /*1790*/  HFMA2 R60, -RZ, RZ, 0, 4.76837158203125e-07 ;  /* 0x00000008ff3c7431 */ /* 0x000fe200000001ff */
[----:B------:R-:W-:-:S05]  /*17a0*/  MOV R63, R67 ;  /* 0x00000043003f7202 */ /* 0x000fca0000000f00 */
[----:B------:R-:W-:-:S05]  /*17b0*/  FADD.FTZ R63, R64, R63 ;  /* 0x0000003f403f7221 */ /* 0x000fca0000010000 */
[----:B------:R-:W-:-:S07]  /*17c0*/  MOV R69, R63 ;  /* 0x0000003f00457202 */ /* 0x000fce0000000f00 */
[----:B------:R-:W-:Y:S05]  /*17d0*/  WARPSYNC.COLLECTIVE R58, `(.L_x_3951) ;  /* 0x000000003a087348 */ /* 0x000fea0003c00000 */
[----:B------:R0:W1:Y:S02]  /*17e0*/  SHFL.BFLY P4, R67, R69, R60, R59 ;  /* 0x0c00003c45437389 */ /* 0x000064000008003b */
[----:B01----:R-:W-:Y:S05]  /*17f0*/  ENDCOLLECTIVE ;  /* 0x000000000000791b */ /* 0x003fea0003800000 */
.L_x_3951:
[----:B------:R-:W-:Y:S01]  /*1800*/  HFMA2 R60, -RZ, RZ, 0, 9.5367431640625e-07 ;  /* 0x00000010ff3c7431 */ /* 0x000fe200000001ff */
[----:B------:R-:W-:-:S05]  /*1810*/  MOV R66, R67 ;  /* 0x0000004300427202 */ /* 0x000fca0000000f00 */
[----:B------:R-:W-:-:S05]  /*1820*/  FADD.FTZ R66, R63, R66 ;  /* 0x000000423f427221 */ /* 0x000fca0000010000 */
[----:B------:R-:W-:-:S07]  /*1830*/  MOV R69, R66 ;  /* 0x0000004200457202 */ /* 0x000fce0000000f00 */
[----:B------:R-:W-:Y:S05]  /*1840*/  WARPSYNC.COLLECTIVE R58, `(.L_x_3952) ;  /* 0x000000003a087348 */ /* 0x000fea0003c00000 */
[----:B------:R0:W1:Y:S02]  /*1850*/  SHFL.BFLY P4, R67, R69, R60, R59 ;  /* 0x0c00003c45437389 */ /* 0x000064000008003b */
[----:B01----:R-:W-:Y:S05]  /*1860*/  ENDCOLLECTIVE ;  /* 0x000000000000791b */ /* 0x003fea0003800000 */
.L_x_3952:
[----:B------:R-:W-:Y:S01]  /*1870*/  MOV R65, R67 ;  /* 0x0000004300417202 */ /* 0x000fe20000000f00 */
[----:B------:R-:W-:Y:S06]  /*1880*/  BRA `(.L_x_3953) ;  /* 0xfffffff400707947 */ /* 0x000fec000383ffff */
.L_x_3954:
        /* <DEDUP_REMOVED lines=15> */
.L_x_5971:


//--------------------- .text._ZN10layer_norm31ln_parallel_residual_fwd_kernelINS_13Kernel_traitsIf6__halffS2_fjLj256ELj1ELj4ELj1ELj16ENS_18Kernel_traits_baseILj256EfS2_fS2_fjLj128EEEEELb0ELb0ELb1EEEvNS_9FwdParamsE --------------------------
	.section	.text._ZN10layer_norm31ln_parallel_residual_fwd_kernelINS_13Kernel_traitsIf6__halffS2_fjLj256ELj1ELj4ELj1ELj16ENS_18Kernel_traits_baseILj256EfS2_fS2_fjLj128EEEEELb0ELb0ELb1EEEvNS_9FwdParamsE,"ax",@progbits
	.align	128
        .global         _ZN10layer_norm31ln_parallel_residual_fwd_kernelINS_13Kernel_traitsIf6__halffS2_fjLj256ELj1ELj4ELj1ELj16ENS_18Kernel_traits_baseILj256EfS2_fS2_fjLj128EEEEELb0ELb0ELb1EEEvNS_9FwdParamsE
        .type           _ZN10layer_norm31ln_parallel_residual_fwd_kernelINS_13Kernel_traitsIf6__halffS2_fjLj256ELj1ELj4ELj1ELj16ENS_18Kernel_traits_baseILj256EfS2_fS2_fjLj128EEEEELb0ELb0ELb1EEEvNS_9FwdParamsE,@function
        .size           _ZN10layer_norm31ln_parallel_residual_fwd_kernelINS_13Kernel_traitsIf6__halffS2_fjLj256ELj1ELj4ELj1ELj16ENS_18Kernel_traits_baseILj256EfS2_fS2_fjLj128EEEEELb0ELb0ELb1EEEvNS_9FwdParamsE,(.L_x_5972 - _ZN10layer_norm31ln_parallel_residual_fwd_kernelINS_13Kernel_traitsIf6__halffS2_fjLj256ELj1ELj4ELj1ELj16ENS_18Kernel_traits_baseILj256EfS2_fS2_fjLj128EEEEELb0ELb0ELb1EEEvNS_9FwdParamsE)
        .other          _ZN10layer_norm31ln_parallel_residual_fwd_kernelINS_13Kernel_traitsIf6__halffS2_fjLj256ELj1ELj4ELj1ELj16ENS_18Kernel_traits_baseILj256EfS2_fS2_fjLj128EEEEELb0ELb0ELb1EEEvNS_9FwdParamsE,@"STO_CUDA_ENTRY STV_DEFAULT"
_ZN10layer_norm31ln_parallel_residual_fwd_kernelINS_13Kernel_traitsIf6__halffS2_fjLj256ELj1ELj4ELj1ELj16ENS_18Kernel_traits_baseILj256EfS2_fS2_fjLj128EEEEELb0ELb0ELb1EEEvNS_9FwdParamsE:
.text._ZN10layer_norm31ln_parallel_residual_fwd_kernelINS_13Kernel_traitsIf6__halffS2_fjLj256ELj1ELj4ELj1ELj16ENS_18Kernel_traits_baseILj256EfS2_fS2_fjLj128EEEEELb0ELb0ELb1EEEvNS_9FwdParamsE:
        /* <DEDUP_REMOVED lines=38> */
[----:B-1----:R-:W0:Y:S01]  /*0260*/  LDC.64 R6, c[0x0][0x3d8] ;  /* 0x0000f600ff067b82 */ /* 0x002e220000000a00 */
[----:B------:R1:W5:Y:S01]  /*0270*/  LDG.E.128 R32, desc[UR6][R4.64] ;  /* 0x0000000604207981 */ /* 0x000362000c1e1d00 */
        /* <DEDUP_REMOVED lines=13> */
.L_x_3960:
[----:B------:R-:W-:Y:S01]  /*0350*/  ISETP.NE.U32.AND P1, PT, RZ, UR10, PT ;  /* 0x0000000aff007c0c */ /* 0x000fe2000bf25070 */
[----:B0-----:R-:W0:Y:S01]  /*0360*/  S2R R61, SR_TID.X ;  /* 0x00000000003d7919 */ /* 0x001e220000002100 */
[----:B------:R-:W2:Y:S01]  /*0370*/  @P0 LDC.64 R52, c[0x0][0x398] ;  /* 0x0000e600ff340b82 */ /* 0x000ea20000000a00 */
[----:B------:R-:W-:Y:S01]  /*0380*/  IMAD R0, R2, UR5, RZ ;  /* 0x0000000502007c24 */ /* 0x000fe2000f8e02ff */
[----:B------:R-:W-:-:S04]  /*0390*/  ISETP.NE.AND.EX P1, PT, RZ, UR11, PT, P1 ;  /* 0x0000000bff007c0c */ /* 0x000fc8000bf25310 */
[----:B------:R-:W-:Y:S02]  /*03a0*/  SHF.R.S32.HI R3, RZ, 0x1f, R0 ;  /* 0x0000001fff037819 */ /* 0x000fe40000011400 */
[----:B-1----:R-:W1:Y:S02]  /*03b0*/  LDC.64 R4, c[0x0][0x390] ;  /* 0x0000e400ff047b82 */ /* 0x002e640000000a00 */
[----:B------:R-:W-:-:S06]  /*03c0*/  LEA.HI R0, R3, R0, RZ, 0x3 ;  /* 0x0000000003007211 */ /* 0x000fcc00078f18ff */
[----:B------:R-:W3:Y:S01]  /*03d0*/  @P1 LDC.64 R6, c[0x0][0x3a0] ;  /* 0x0000e800ff061b82 */ /* 0x000ee20000000a00 */
[----:B0-----:R-:W-:-:S04]  /*03e0*/  LOP3.LUT R61, R61, 0x1f, RZ, 0xc0, !PT ;  /* 0x0000001f3d3d7812 */ /* 0x001fc800078ec0ff */
[----:B------:R-:W-:-:S05]  /*03f0*/  LEA.HI.SX32 R0, R0, R61, 0x1d ;  /* 0x0000003d00007211 */ /* 0x000fca00078feaff */
[----:B--2---:R-:W-:-:S04]  /*0400*/  @P0 IMAD.WIDE.U32 R56, R0, 0x10, R52 ;  /* 0x0000001000380825 */ /* 0x004fc800078e0034 */
[C---:B---3--:R-:W-:Y:S01]  /*0410*/  @P1 IMAD.WIDE.U32 R6, R0.reuse, 0x20, R6 ;  /* 0x0000002000061825 */ /* 0x048fe200078e0006 */
[----:B-----5:R0:W5:Y:S03]  /*0420*/  @P0 LDG.E.128 R16, desc[UR6][R56.64] ;  /* 0x0000000638100981 */ /* 0x020166000c1e1d00 */
[----:B-1----:R-:W-:Y:S01]  /*0430*/  IMAD.WIDE.U32 R4, R0, 0x10, R4 ;  /* 0x0000001000047825 */ /* 0x002fe200078e0004 */
[----:B------:R0:W5:Y:S04]  /*0440*/  @P1 LDG.E.128 R12, desc[UR6][R6.64] ;  /* 0x00000006060c1981 */ /* 0x000168000c1e1d00 */
[----:B------:R0:W5:Y:S04]  /*0450*/  @P1 LDG.E.128 R8, desc[UR6][R6.64+0x10] ;  /* 0x0000100606081981 */ /* 0x000168000c1e1d00 */
[----:B------:R0:W5:Y:S01]  /*0460*/  LDG.E.128 R52, desc[UR6][R4.64] ;  /* 0x0000000604347981 */ /* 0x000162000c1e1d00 */
        /* <DEDUP_REMOVED lines=15> */
.L_x_3956:
        /* <DEDUP_REMOVED lines=17> */
.L_x_3955:
        /* <DEDUP_REMOVED lines=28> */
.L_x_3958:
        /* <DEDUP_REMOVED lines=8> */
[----:B------:R-:W-:Y:S02]  /*08b0*/  HADD2.F32 R52, -RZ, R53.H1_H1 ;  /* 0x30000035ff347230 */ /* 0x000fe40000004100 */
[----:B------:R-:W-:Y:S02]  /*08c0*/  HADD2.F32 R3, -RZ, R55.H0_H0 ;  /* 0x20000037ff037230 */ /* 0x000fe40000004100 */
[----:B------:R-:W-:Y:S01]  /*08d0*/  FADD.FTZ R6, R6, R57 ;  /* 0x0000003906067221 */ /* 0x000fe20000010000 */
[----:B------:R-:W-:Y:S02]  /*08e0*/  HADD2.F32 R59, -RZ, R17.H1_H1 ;  /* 0x30000011ff3b7230 */ /* 0x000fe40000004100 */
[----:B------:R-:W-:Y:S02]  /*08f0*/  HADD2.F32 R4, -RZ, R19.H0_H0 ;  /* 0x20000013ff047230 */ /* 0x000fe40000004100 */
[----:B------:R-:W-:-:S02]  /*0900*/  HADD2.F32 R53, -RZ, R54.H0_H0 ;  /* 0x20000036ff357230 */ /* 0x000fc40000004100 */
        /* <DEDUP_REMOVED lines=9> */
[----:B------:R-:W-:Y:S02]  /*09a0*/  HADD2.F32 R55, -RZ, R19.H1_H1 ;  /* 0x30000013ff377230 */ /* 0x000fe40000004100 */
[----:B------:R-:W-:Y:S01]  /*09b0*/  FADD.FTZ R6, R14, R7 ;  /* 0x000000070e067221 */ /* 0x000fe20000010000 */
[----:B------:R-:W-:Y:S01]  /*09c0*/  FADD.FTZ R7, R15, R52 ;  /* 0x000000340f077221 */ /* 0x000fe20000010000 */
[----:B------:R-:W-:Y:S01]  /*09d0*/  FADD.FTZ R54, R54, R57 ;  /* 0x0000003936367221 */ /* 0x000fe20000010000 */
[----:B------:R-:W-:Y:S01]  /*09e0*/  FADD.FTZ R52, R8, R53 ;  /* 0x0000003508347221 */ /* 0x000fe20000010000 */
[----:B------:R-:W-:Y:S02]  /*09f0*/  FADD.FTZ R56, R56, R55 ;  /* 0x0000003738387221 */ /* 0x000fe40000010000 */
[----:B------:R-:W-:Y:S01]  /*0a00*/  FADD.FTZ R53, R9, R54 ;  /* 0x0000003609357221 */ /* 0x000fe20000010000 */
[----:B------:R-:W-:Y:S01]  /*0a10*/  FADD.FTZ R54, R10, R3 ;  /* 0x000000030a367221 */ /* 0x000fe20000010000 */
[----:B------:R-:W-:-:S07]  /*0a20*/  FADD.FTZ R55, R11, R56 ;  /* 0x000000380b377221 */ /* 0x000fce0000010000 */
.L_x_3957:
        /* <DEDUP_REMOVED lines=52> */
.L_x_3972:
[----:B------:R-:W-:Y:S01]  /*0d70*/  FMUL.FTZ R59, R3, R3 ;  /* 0x00000003033b7220 */ /* 0x000fe20000410000 */
[----:B-1----:R-:W-:Y:S01]  /*0d80*/  FADD.FTZ R61, R58, R61 ;  /* 0x0000003d3a3d7221 */ /* 0x002fe20000010000 */
[----:B------:R-:W1:Y:S03]  /*0d90*/  @!P1 LDC.64 R56, c[0x0][0x3c0] ;  /* 0x0000f000ff389b82 */ /* 0x000e660000000a00 */
[----:B------:R-:W-:Y:S01]  /*0da0*/  FSEL R59, R59, RZ, P2 ;  /* 0x000000ff3b3b7208 */ /* 0x000fe20001000000 */
[----:B0-----:R-:W-:-:S04]  /*0db0*/  FFMA.FTZ R58, R61, R60, UR12 ;  /* 0x0000000c3d3a7e23 */ /* 0x001fc8000801003c */
[----:B------:R-:W-:Y:S01]  /*0dc0*/  FADD.FTZ R58, R58, R59 ;  /* 0x0000003b3a3a7221 */ /* 0x000fe20000010000 */
[----:B------:R-:W0:Y:S01]  /*0dd0*/  @!P1 LDC.64 R60, c[0x0][0x3c8] ;  /* 0x0000f200ff3c9b82 */ /* 0x000e220000000a00 */
[----:B------:R-:W-:-:S04]  /*0de0*/  FSEL R59, R3, RZ, !P2 ;  /* 0x000000ff033b7208 */ /* 0x000fc80005000000 */
        /* <DEDUP_REMOVED lines=11> */
[----:B--2---:R-:W-:Y:S01]  /*0ea0*/  FMUL.FTZ R59, R58, R55 ;  /* 0x000000373a3b7220 */ /* 0x004fe20000410000 */
[----:B0-----:R-:W-:-:S04]  /*0eb0*/  @!P1 IMAD.WIDE R60, R2, 0x4, R60 ;  /* 0x00000004023c9825 */ /* 0x001fc800078e023c */
[C---:B------:R-:W-:Y:S01]  /*0ec0*/  FMUL.FTZ R53, R58.reuse, R53 ;  /* 0x000000353a357220 */ /* 0x040fe20000410000 */
[----:B------:R0:W-:Y:S01]  /*0ed0*/  @!P1 STG.E desc[UR6][R60.64], R58 ;  /* 0x0000003a3c009986 */ /* 0x0001e2000c101906 */
[C---:B-1----:R-:W-:Y:S01]  /*0ee0*/  FMUL.FTZ R56, R58.reuse, R5 ;  /* 0x000000053a387220 */ /* 0x042fe20000410000 */
[C---:B------:R-:W-:Y:S01]  /*0ef0*/  FMUL.FTZ R5, R58.reuse, R54 ;  /* 0x000000363a057220 */ /* 0x040fe20000410000 */
[C---:B------:R-:W-:Y:S01]  /*0f00*/  FMUL.FTZ R57, R58.reuse, R6 ;  /* 0x000000063a397220 */ /* 0x040fe20000410000 */
[----:B------:R-:W-:Y:S01]  /*0f10*/  FMUL.FTZ R54, R58, R7 ;  /* 0x000000073a367220 */ /* 0x000fe20000410000 */
[----:B------:R-:W-:Y:S01]  /*0f20*/  FFMA.FTZ R6, R31, R59, R47 ;  /* 0x0000003b1f067223 */ /* 0x000fe2000001002f */
[-C--:B------:R-:W-:Y:S01]  /*0f30*/  FFMA.FTZ R7, R30, R5.reuse, R46 ;  /* 0x000000051e077223 */ /* 0x080fe2000001002e */
[----:B------:R-:W-:Y:S01]  /*0f40*/  FFMA.FTZ R55, R22, R5, R38 ;  /* 0x0000000516377223 */ /* 0x000fe20000010026 */
[----:B------:R-:W-:Y:S01]  /*0f50*/  FFMA.FTZ R5, R23, R59, R39 ;  /* 0x0000003b17057223 */ /* 0x000fe20000010027 */
[C---:B------:R-:W-:Y:S01]  /*0f60*/  FMUL.FTZ R59, R58.reuse, R52 ;  /* 0x000000343a3b7220 */ /* 0x040fe20000410000 */
[----:B------:R-:W-:Y:S01]  /*0f70*/  FMUL.FTZ R3, R58, R4 ;  /* 0x000000043a037220 */ /* 0x000fe20000410000 */
[----:B------:R-:W-:Y:S01]  /*0f80*/  F2FP.F16.F32.PACK_AB R7, R6, R7 ;  /* 0x000000070607723e */ /* 0x000fe200000000ff */
[----:B------:R-:W-:Y:S01]  /*0f90*/  FFMA.FTZ R52, R29, R53, R45 ;  /* 0x000000351d347223 */ /* 0x000fe2000001002d */
[----:B------:R-:W-:Y:S01]  /*0fa0*/  FFMA.FTZ R6, R28, R59, R44 ;  /* 0x0000003b1c067223 */ /* 0x000fe2000001002c */
[----:B------:R-:W-:Y:S01]  /*0fb0*/  FFMA.FTZ R4, R32, R3, R48 ;  /* 0x0000000320047223 */ /* 0x000fe20000010030 */
[----:B0-----:R-:W-:Y:S01]  /*0fc0*/  FFMA.FTZ R60, R33, R56, R49 ;  /* 0x00000038213c7223 */ /* 0x001fe20000010031 */
[----:B------:R-:W-:Y:S01]  /*0fd0*/  F2FP.F16.F32.PACK_AB R55, R5, R55 ;  /* 0x000000370537723e */ /* 0x000fe200000000ff */
[----:B------:R-:W-:Y:S01]  /*0fe0*/  FFMA.FTZ R5, R34, R57, R50 ;  /* 0x0000003922057223 */ /* 0x000fe20000010032 */
[----:B------:R-:W-:Y:S01]  /*0ff0*/  F2FP.F16.F32.PACK_AB R6, R52, R6 ;  /* 0x000000063406723e */ /* 0x000fe200000000ff */
[----:B------:R-:W-:Y:S01]  /*1000*/  FFMA.FTZ R52, R24, R3, R40 ;  /* 0x0000000318347223 */ /* 0x000fe20000010028 */
[----:B------:R-:W-:Y:S01]  /*1010*/  F2FP.F16.F32.PACK_AB R4, R60, R4 ;  /* 0x000000043c04723e */ /* 0x000fe200000000ff */
[----:B------:R-:W-:Y:S01]  /*1020*/  FFMA.FTZ R3, R20, R59, R36 ;  /* 0x0000003b14037223 */ /* 0x000fe20000010024 */
[----:B------:R-:W-:Y:S01]  /*1030*/  FFMA.FTZ R53, R21, R53, R37 ;  /* 0x0000003515357223 */ /* 0x000fe20000010025 */
[----:B------:R-:W-:Y:S01]  /*1040*/  FFMA.FTZ R57, R26, R57, R42 ;  /* 0x000000391a397223 */ /* 0x000fe2000001002a */
[----:B------:R-:W-:Y:S01]  /*1050*/  FFMA.FTZ R60, R27, R54, R43 ;  /* 0x000000361b3c7223 */ /* 0x000fe2000001002b */
[----:B------:R-:W-:Y:S01]  /*1060*/  FFMA.FTZ R56, R25, R56, R41 ;  /* 0x0000003819387223 */ /* 0x000fe20000010029 */
[----:B------:R-:W-:Y:S01]  /*1070*/  FFMA.FTZ R58, R35, R54, R51 ;  /* 0x00000036233a7223 */ /* 0x000fe20000010033 */
[----:B------:R-:W-:-:S02]  /*1080*/  F2FP.F16.F32.PACK_AB R54, R53, R3 ;  /* 0x000000033536723e */ /* 0x000fc400000000ff */
[----:B------:R-:W-:Y:S02]  /*1090*/  F2FP.F16.F32.PACK_AB R53, R60, R57 ;  /* 0x000000393c35723e */ /* 0x000fe400000000ff */
[----:B------:R-:W-:Y:S01]  /*10a0*/  F2FP.F16.F32.PACK_AB R52, R56, R52 ;  /* 0x000000343834723e */ /* 0x000fe200000000ff */
[----:B------:R-:W0:Y:S01]  /*10b0*/  LDC.64 R60, c[0x0][0x430] ;  /* 0x00010c00ff3c7b82 */ /* 0x000e220000000a00 */
[----:B------:R-:W-:-:S07]  /*10c0*/  F2FP.F16.F32.PACK_AB R5, R58, R5 ;  /* 0x000000053a05723e */ /* 0x000fce00000000ff */
[----:B------:R-:W1:Y:S08]  /*10d0*/  LDC.64 R56, c[0x0][0x428] ;  /* 0x00010a00ff387b82 */ /* 0x000e700000000a00 */
[----:B------:R-:W2:Y:S01]  /*10e0*/  LDC.64 R58, c[0x0][0x380] ;  /* 0x0000e000ff3a7b82 */ /* 0x000ea20000000a00 */
[----:B0-----:R-:W-:-:S04]  /*10f0*/  IMAD.WIDE.U32 R60, R0, 0x10, R60 ;  /* 0x00000010003c7825 */ /* 0x001fc800078e003c */
[----:B-1----:R-:W-:-:S05]  /*1100*/  IMAD.WIDE.U32 R56, R0, 0x10, R56 ;  /* 0x0000001000387825 */ /* 0x002fca00078e0038 */
[----:B------:R0:W-:Y:S01]  /*1110*/  STG.E.128 desc[UR6][R56.64], R4 ;  /* 0x0000000438007986 */ /* 0x0001e2000c101d06 */
[----:B--2---:R-:W-:-:S03]  /*1120*/  LEA R2, R58, R2, 0x2 ;  /* 0x000000023a027211 */ /* 0x004fc600078e10ff */
[----:B------:R0:W-:Y:S01]  /*1130*/  STG.E.128 desc[UR6][R60.64], R52 ;  /* 0x000000343c007986 */ /* 0x0001e2000c101d06 */
[----:B------:R-:W-:-:S13]  /*1140*/  ISETP.GE.AND P1, PT, R2, R59, PT ;  /* 0x0000003b0200720c */ /* 0x000fda0003f26270 */
[----:B------:R-:W-:Y:S05]  /*1150*/  @!P1 BRA `(.L_x_3960) ;  /* 0xfffffff0007c9947 */ /* 0x000fea000383ffff */
[----:B------:R-:W-:Y:S05]  /*1160*/  EXIT ;  /* 0x000000000000794d */ /* 0x000fea0003800000 */
.L_x_3959:
        /* <DEDUP_REMOVED lines=8> */
.L_x_3962:
[----:B------:R-:W-:Y:S05]  /*11f0*/  BSYNC B0 ;  /* 0x0000000000007941 */ /* 0x000fea0003800000 */
.L_x_3961:
        /* <DEDUP_REMOVED lines=8> */
.L_x_3963:
[----:B------:R-:W-:Y:S01]  /*1280*/  HFMA2 R59, -RZ, RZ, 0, 2.384185791015625e-07 ;  /* 0x00000004ff3b7431 */ /* 0x000fe200000001ff */
[----:B------:R-:W-:Y:S02]  /*1290*/  MOV R58, R56 ;  /* 0x00000038003a7202 */ /* 0x000fe40000000f00 */
[----:B------:R-:W-:-:S03]  /*12a0*/  MOV R56, 0xffffffff ;  /* 0xffffffff00387802 */ /* 0x000fc60000000f00 */
[----:B------:R-:W-:-:S07]  /*12b0*/  FADD.FTZ R58, R61, R58 ;  /* 0x0000003a3d3a7221 */ /* 0x000fce0000010000 */
[----:B------:R-:W-:Y:S05]  /*12c0*/  WARPSYNC.COLLECTIVE R56, `(.L_x_3964) ;  /* 0x0000000038087348 */ /* 0x000fea0003c00000 */
[----:B------:R0:W1:Y:S02]  /*12d0*/  SHFL.BFLY P3, R56, R58, R59, R57 ;  /* 0x0c00003b3a387389 */ /* 0x0000640000060039 */
[----:B01----:R-:W-:Y:S05]  /*12e0*/  ENDCOLLECTIVE ;  /* 0x000000000000791b */ /* 0x003fea0003800000 */
.L_x_3964:
        /* <DEDUP_REMOVED lines=8> */
.L_x_3965:
[----:B------:R-:W-:Y:S01]  /*1370*/  HFMA2 R59, -RZ, RZ, 0, 9.5367431640625e-07 ;  /* 0x00000010ff3b7431 */ /* 0x000fe200000001ff */
[----:B------:R-:W-:Y:S02]  /*1380*/  MOV R3, R56 ;  /* 0x0000003800037202 */ /* 0x000fe40000000f00 */
[----:B------:R-:W-:-:S03]  /*1390*/  MOV R56, 0xffffffff ;  /* 0xffffffff00387802 */ /* 0x000fc60000000f00 */
[----:B------:R-:W-:Y:S02]  /*13a0*/  FADD.FTZ R58, R60, R3 ;  /* 0x000000033c3a7221 */ /* 0x000fe40000010000 */
[----:B------:R-:W0:Y:S05]  /*13b0*/  LDC R60, c[0x0][0x400] ;  /* 0x00010000ff3c7b82 */ /* 0x000e2a0000000800 */
[----:B0-----:R-:W-:Y:S05]  /*13c0*/  WARPSYNC.COLLECTIVE R56, `(.L_x_3966) ;  /* 0x0000000038087348 */ /* 0x001fea0003c00000 */
[----:B------:R1:W2:Y:S02]  /*13d0*/  SHFL.BFLY P3, R56, R58, R59, R57 ;  /* 0x0c00003b3a387389 */ /* 0x0002a40000060039 */
[----:B012---:R-:W-:Y:S05]  /*13e0*/  ENDCOLLECTIVE ;  /* 0x000000000000791b */ /* 0x007fea0003800000 */
.L_x_3966:
[----:B------:R-:W-:Y:S01]  /*13f0*/  HFMA2 R59, -RZ, RZ, 0, 5.9604644775390625e-08 ;  /* 0x00000001ff3b7431 */ /* 0x000fe200000001ff */
[----:B------:R-:W-:Y:S02]  /*1400*/  MOV R3, R56 ;  /* 0x0000003800037202 */ /* 0x000fe40000000f00 */
[----:B------:R-:W-:-:S03]  /*1410*/  MOV R56, 0xffffffff ;  /* 0xffffffff00387802 */ /* 0x000fc60000000f00 */
        /* <DEDUP_REMOVED lines=22> */
.L_x_3967:
[----:B------:R-:W-:Y:S01]  /*1580*/  HFMA2 R59, -RZ, RZ, 0, 1.1920928955078125e-07 ;  /* 0x00000002ff3b7431 */ /* 0x000fe200000001ff */
[----:B------:R-:W-:Y:S02]  /*1590*/  MOV R61, R56 ;  /* 0x00000038003d7202 */ /* 0x000fe40000000f00 */
[----:B------:R-:W-:-:S03]  /*15a0*/  MOV R56, 0xffffffff ;  /* 0xffffffff00387802 */ /* 0x000fc60000000f00 */
[----:B------:R-:W-:-:S07]  /*15b0*/  FADD.FTZ R58, R58, R61 ;  /* 0x0000003d3a3a7221 */ /* 0x000fce0000010000 */
[----:B------:R-:W-:Y:S05]  /*15c0*/  WARPSYNC.COLLECTIVE R56, `(.L_x_3968) ;  /* 0x0000000038087348 */ /* 0x000fea0003c00000 */
[----:B------:R0:W1:Y:S02]  /*15d0*/  SHFL.BFLY P3, R56, R58, R59, R57 ;  /* 0x0c00003b3a387389 */ /* 0x0000640000060039 */
[----:B01----:R-:W-:Y:S05]  /*15e0*/  ENDCOLLECTIVE ;  /* 0x000000000000791b */ /* 0x003fea0003800000 */
.L_x_3968:
[----:B------:R-:W-:Y:S01]  /*15f0*/  HFMA2 R59, -RZ, RZ, 0, 2.384185791015625e-07 ;  /* 0x00000004ff3b7431 */ /* 0x000fe200000001ff */
[----:B------:R-:W-:Y:S02]  /*1600*/  MOV R61, R56 ;  /* 0x00000038003d7202 */ /* 0x000fe40000000f00 */
[----:B------:R-:W-:-:S03]  /*1610*/  MOV R56, 0xffffffff ;  /* 0xffffffff00387802 */ /* 0x000fc60000000f00 */
[----:B------:R-:W-:-:S07]  /*1620*/  FADD.FTZ R58, R58, R61 ;  /* 0x0000003d3a3a7221 */ /* 0x000fce0000010000 */
[----:B------:R-:W-:Y:S05]  /*1630*/  WARPSYNC.COLLECTIVE R56, `(.L_x_3969) ;  /* 0x0000000038087348 */ /* 0x000fea0003c00000 */
[----:B------:R0:W1:Y:S02]  /*1640*/  SHFL.BFLY P3, R56, R58, R59, R57 ;  /* 0x0c00003b3a387389 */ /* 0x0000640000060039 */
[----:B01----:R-:W-:Y:S05]  /*1650*/  ENDCOLLECTIVE ;  /* 0x000000000000791b */ /* 0x003fea0003800000 */
.L_x_3969:
[----:B------:R-:W-:Y:S01]  /*1660*/  HFMA2 R59, -RZ, RZ, 0, 4.76837158203125e-07 ;  /* 0x00000008ff3b7431 */ /* 0x000fe200000001ff */
[----:B------:R-:W-:Y:S02]  /*1670*/  MOV R61, R56 ;  /* 0x00000038003d7202 */ /* 0x000fe40000000f00 */
[----:B------:R-:W-:-:S03]  /*1680*/  MOV R56, 0xffffffff ;  /* 0xffffffff00387802 */ /* 0x000fc60000000f00 */
[----:B------:R-:W-:-:S07]  /*1690*/  FADD.FTZ R58, R58, R61 ;  /* 0x0000003d3a3a7221 */ /* 0x000fce0000010000 */
[----:B------:R-:W-:Y:S05]  /*16a0*/  WARPSYNC.COLLECTIVE R56, `(.L_x_3970) ;  /* 0x0000000038087348 */ /* 0x000fea0003c00000 */
[----:B------:R0:W1:Y:S02]  /*16b0*/  SHFL.BFLY P3, R56, R58, R59, R57 ;  /* 0x0c00003b3a387389 */ /* 0x0000640000060039 */
[----:B01----:R-:W-:Y:S05]  /*16c0*/  ENDCOLLECTIVE ;  /* 0x000000000000791b */ /* 0x003fea0003800000 */
.L_x_3970:
[----:B------:R-:W-:Y:S01]  /*16d0*/  HFMA2 R59, -RZ, RZ, 0, 9.5367431640625e-07 ;  /* 0x00000010ff3b7431 */ /* 0x000fe200000001ff */
[----:B------:R-:W-:Y:S02]  /*16e0*/  MOV R61, R56 ;  /* 0x00000038003d7202 */ /* 0x000fe40000000f00 */
[----:B------:R-:W-:-:S03]  /*16f0*/  MOV R56, 0xffffffff ;  /* 0xffffffff00387802 */ /* 0x000fc60000000f00 */
[----:B------:R-:W-:-:S07]  /*1700*/  FADD.FTZ R58, R58, R61 ;  /* 0x0000003d3a3a7221 */ /* 0x000fce0000010000 */
[----:B------:R-:W-:Y:S05]  /*1710*/  WARPSYNC.COLLECTIVE R56, `(.L_x_3971) ;  /* 0x0000000038087348 */ /* 0x000fea0003c00000 */
[----:B------:R0:W1:Y:S02]  /*1720*/  SHFL.BFLY P3, R56, R58, R59, R57 ;  /* 0x0c00003b3a387389 */ /* 0x0000640000060039 */
[----:B01----:R-:W-:Y:S05]  /*1730*/  ENDCOLLECTIVE ;  /* 0x000000000000791b */ /* 0x003fea0003800000 */
.L_x_3971:
[----:B------:R-:W-:Y:S01]  /*1740*/  MOV R61, R56 ;  /* 0x00000038003d7202 */ /* 0x000fe20000000f00 */
[----:B------:R-:W-:Y:S06]  /*1750*/  BRA `(.L_x_3972) ;  /* 0xfffffff400847947 */ /* 0x000fec000383ffff */
.L_x_3973:
        /* <DEDUP_REMOVED lines=10> */
.L_x_5972:


//--------------------- .text._ZN10layer_norm31ln_parallel_residual_fwd_kernelINS_13Kernel_traitsIf6__halffS2_fjLj256ELj1ELj4ELj1ELj16ENS_18Kernel_traits_baseILj256EfS2_fS2_fjLj128EEEEELb0ELb1ELb0EEEvNS_9FwdParamsE --------------------------
	.section	.text._ZN10layer_norm31ln_parallel_residual_fwd_kernelINS_13Kernel_traitsIf6__halffS2_fjLj256ELj1ELj4ELj1ELj16ENS_18Kernel_traits_baseILj256EfS2_fS2_fjLj128EEEEELb0ELb1ELb0EEEvNS_9FwdParamsE,"ax",@progbits
	.align	128
        .global         _ZN10layer_norm31ln_parallel_residual_fwd_kernelINS_13Kernel_traitsIf6__halffS2_fjLj256ELj1ELj4ELj1ELj16ENS_18Kernel_traits_baseILj256EfS2_fS2_fjLj128EEEEELb0ELb1ELb0EEEvNS_9FwdParamsE
        .type           _ZN10layer_norm31ln_parallel_residual_fwd_kernelINS_13Kernel_traitsIf6__halffS2_fjLj256ELj1ELj4ELj1ELj16ENS_18Kernel_traits_baseILj256EfS2_fS2_fjLj128EEEEELb0ELb1ELb0EEEvNS_9FwdParamsE,@function
        .size           _ZN10layer_norm31ln_parallel_residual_fwd_kernelINS_13Kernel_traitsIf6__halffS2_fjLj256ELj1ELj4ELj1ELj16ENS_18Kernel_traits_baseILj256EfS2_fS2_fjLj128EEEEELb0ELb1ELb0EEEvNS_9FwdParamsE,(.L_x_5973 - _ZN10layer_norm31ln_parallel_residual_fwd_kernelINS_13Kernel_traitsIf6__halffS2_fjLj256ELj1ELj4ELj1ELj16ENS_18Kernel_traits_baseILj256EfS2_fS2_fjLj128EEEEELb0ELb1ELb0EEEvNS_9FwdParamsE)
        .other          _ZN10layer_norm31ln_parallel_residual_fwd_kernelINS_13Kernel_traitsIf6__halffS2_fjLj256ELj1ELj4ELj1ELj16ENS_18Kernel_traits_baseILj256EfS2_fS2_fjLj128EEEEELb0ELb1ELb0EEEvNS_9FwdParamsE,@"STO_CUDA_ENTRY STV_DEFAULT"
_ZN10layer_norm31ln_parallel_residual_fwd_kernelINS_13Kernel_traitsIf6__halffS2_fjLj256ELj1ELj4ELj1ELj16ENS_18Kernel_traits_baseILj256EfS2_fS2_fjLj128EEEEELb0ELb1ELb0EEEvNS_9FwdParamsE:
.text._ZN10layer_norm31ln_parallel_residual_fwd_kernelINS_13Kernel_traitsIf6__halffS2_fjLj256ELj1ELj4ELj1ELj16ENS_18Kernel_traits_baseILj256EfS2_fS2_fjLj128EEEEELb0ELb1ELb0EEEvNS_9FwdParamsE:
        /* <DEDUP_REMOVED lines=31> */
.L_x_3975:
[----:B------:R-:W-:Y:S05]  /*01f0*/  BSYNC.RECONVERGENT B0 ;  /* 0x0000000000007941 */ /* 0x000fea0003800200 */
.L_x_3974:
        /* <DEDUP_REMOVED lines=9> */
.L_x_3985:
        /* <DEDUP_REMOVED lines=35> */
.L_x_3979:
        /* <DEDUP_REMOVED lines=17> */
.L_x_3978:
        /* <DEDUP_REMOVED lines=28> */
.L_x_3981:
        /* <DEDUP_REMOVED lines=32> */
.L_x_3980:
[----:B------:R-:W0:Y:S02]  /*0990*/  LDC.64 R38, c[0x0][0x3a8] ;  /* 0x0000ea00ff267b82 */ /* 0x000e240000000a00 */
[----:B0-----:R-:W-:-:S05]  /*09a0*/  IMAD.WIDE.U32 R38, R36, 0x20, R38 ;  /* 0x0000002024267825 */ /* 0x001fca00078e0026 */
[----:B------:R1:W-:Y:S04]  /*09b0*/  STG.E.128 desc[UR6][R38.64], R28 ;  /* 0x0000001c26007986 */ /* 0x0003e8000c101d06 */
[----:B------:R1:W-:Y:S02]  /*09c0*/  STG.E.128 desc[UR6][R38.64+0x10], R32 ;  /* 0x0000102026007986 */ /* 0x0003e4000c101d06 */
.L_x_3977:
[----:B0--34-:R-:W-:Y:S05]  /*09d0*/  BSYNC.RECONVERGENT B0 ;  /* 0x0000000000007941 */ /* 0x019fea0003800200 */
.L_x_3976:
        /* <DEDUP_REMOVED lines=54> */
.L_x_3997:
        /* <DEDUP_REMOVED lines=39> */
[----:B------:R-:W-:Y:S01]  /*0fb0*/  F2FP.F16.F32.PACK_AB R39, R0, R39 ;  /* 0x000000270027723e */ /* 0x000fe200000000ff */
[----:B------:R-:W-:Y:S01]  /*0fc0*/  FFMA.FTZ R0, R16, R37, R24 ;  /* 0x0000002510007223 */ /* 0x000fe20000010018 */
[----:B------:R-:W-:Y:S02]  /*0fd0*/  F2FP.F16.F32.PACK_AB R38, R38, R51 ;  /* 0x000000332626723e */ /* 0x000fe400000000ff */
[----:B------:R-:W-:Y:S01]  /*0fe0*/  F2FP.F16.F32.PACK_AB R37, R50, R49 ;  /* 0x000000313225723e */ /* 0x000fe200000000ff */
[----:B0-----:R-:W-:Y:S01]  /*0ff0*/  IMAD.WIDE.U32 R46, R36, 0x10, R46 ;  /* 0x00000010242e7825 */ /* 0x001fe200078e002e */
[----:B------:R-:W-:-:S05]  /*1000*/  F2FP.F16.F32.PACK_AB R36, R45, R0 ;  /* 0x000000002d24723e */ /* 0x000fca00000000ff */
[----:B------:R2:W-:Y:S02]  /*1010*/  STG.E.128 desc[UR6][R46.64], R36 ;  /* 0x000000242e007986 */ /* 0x0005e4000c101d06 */
.L_x_3984:
[----:B------:R-:W-:Y:S05]  /*1020*/  BSYNC.RECONVERGENT B0 ;  /* 0x0000000000007941 */ /* 0x000fea0003800200 */
.L_x_3983:
[----:B-12---:R-:W1:Y:S02]  /*1030*/  LDC.64 R36, c[0x0][0x380] ;  /* 0x0000e000ff247b82 */ /* 0x006e640000000a00 */
[----:B-1----:R-:W-:-:S04]  /*1040*/  LEA R44, R36, R44, 0x2 ;  /* 0x0000002c242c7211 */ /* 0x002fc800078e10ff */
[----:B------:R-:W-:-:S13]  /*1050*/  ISETP.GE.AND P0, PT, R44, R37, PT ;  /* 0x000000252c00720c */ /* 0x000fda0003f06270 */
[----:B------:R-:W-:Y:S05]  /*1060*/  @!P0 BRA `(.L_x_3985) ;  /* 0xfffffff000888947 */ /* 0x000fea000383ffff */
[----:B------:R-:W-:Y:S05]  /*1070*/  EXIT ;  /* 0x000000000000794d */ /* 0x000fea0003800000 */
.L_x_3982:
        /* <DEDUP_REMOVED lines=8> */
.L_x_3987:
[----:B------:R-:W-:Y:S05]  /*1100*/  BSYNC B0 ;  /* 0x0000000000007941 */ /* 0x000fea0003800000 */
.L_x_3986:
        /* <DEDUP_REMOVED lines=9> */
.L_x_3988:
[----:B------:R-:W-:Y:S01]  /*11a0*/  HFMA2 R45, -RZ, RZ, 0, 2.384185791015625e-07 ;  /* 0x00000004ff2d7431 */ /* 0x000fe200000001ff */
[----:B------:R-:W-:-:S05]  /*11b0*/  MOV R38, R51 ;  /* 0x0000003300267202 */ /* 0x000fca0000000f00 */
[----:B------:R-:W-:-:S05]  /*11c0*/  FADD.FTZ R48, R47, R38 ;  /* 0x000000262f307221 */ /* 0x000fca0000010000 */
[----:B------:R-:W-:-:S07]  /*11d0*/  MOV R52, R48 ;  /* 0x0000003000347202 */ /* 0x000fce0000000f00 */
[----:B------:R-:W-:Y:S05]  /*11e0*/  WARPSYNC.COLLECTIVE R39, `(.L_x_3989) ;  /* 0x0000000027087348 */ /* 0x000fea0003c00000 */
[----:B------:R0:W1:Y:S02]  /*11f0*/  SHFL.BFLY P4, R51, R52, R45, R46 ;  /* 0x0c00002d34337389 */ /* 0x000064000008002e */
[----:B01----:R-:W-:Y:S05]  /*1200*/  ENDCOLLECTIVE ;  /* 0x000000000000791b */ /* 0x003fea0003800000 */
.L_x_3989:
[----:B------:R-:W-:Y:S01]  /*1210*/  HFMA2 R45, -RZ, RZ, 0, 4.76837158203125e-07 ;  /* 0x00000008ff2d7431 */ /* 0x000fe200000001ff */
[----:B------:R-:W-:-:S05]  /*1220*/  MOV R37, R51 ;  /* 0x0000003300257202 */ /* 0x000fca0000000f00 */
[----:B------:R-:W-:-:S05]  /*1230*/  FADD.FTZ R49, R48, R37 ;  /* 0x0000002530317221 */ /* 0x000fca0000010000 */
[----:B------:R-:W-:-:S07]  /*1240*/  MOV R52, R49 ;  /* 0x0000003100347202 */ /* 0x000fce0000000f00 */
[----:B------:R-:W-:Y:S05]  /*1250*/  WARPSYNC.COLLECTIVE R39, `(.L_x_3990) ;  /* 0x0000000027087348 */ /* 0x000fea0003c00000 */
[----:B------:R0:W1:Y:S02]  /*1260*/  SHFL.BFLY P4, R51, R52, R45, R46 ;  /* 0x0c00002d34337389 */ /* 0x000064000008002e */
[----:B01----:R-:W-:Y:S05]  /*1270*/  ENDCOLLECTIVE ;  /* 0x000000000000791b */ /* 0x003fea0003800000 */
.L_x_3990:
        /* <DEDUP_REMOVED lines=8> */
.L_x_3991:
        /* <DEDUP_REMOVED lines=27> */
.L_x_3992:
[----:B------:R-:W-:Y:S01]  /*14b0*/  HFMA2 R45, -RZ, RZ, 0, 1.1920928955078125e-07 ;  /* 0x00000002ff2d7431 */ /* 0x000fe200000001ff */
[----:B------:R-:W-:-:S05]  /*14c0*/  MOV R47, R51 ;  /* 0x00000033002f7202 */ /* 0x000fca0000000f00 */
[----:B------:R-:W-:-:S05]  /*14d0*/  FADD.FTZ R47, R0, R47 ;  /* 0x0000002f002f7221 */ /* 0x000fca0000010000 */
[----:B------:R-:W-:-:S07]  /*14e0*/  MOV R52, R47 ;  /* 0x0000002f00347202 */ /* 0x000fce0000000f00 */
[----:B------:R-:W-:Y:S05]  /*14f0*/  WARPSYNC.COLLECTIVE R39, `(.L_x_3993) ;  /* 0x0000000027087348 */ /* 0x000fea0003c00000 */
[----:B------:R0:W1:Y:S02]  /*1500*/  SHFL.BFLY P4, R51, R52, R45, R46 ;  /* 0x0c00002d34337389 */ /* 0x000064000008002e */
[----:B01----:R-:W-:Y:S05]  /*1510*/  ENDCOLLECTIVE ;  /* 0x000000000000791b */ /* 0x003fea0003800000 */
.L_x_3993:
[----:B------:R-:W-:Y:S01]  /*1520*/  HFMA2 R45, -RZ, RZ, 0, 2.384185791015625e-07 ;  /* 0x00000004ff2d7431 */ /* 0x000fe200000001ff */
[----:B------:R-:W-:-:S05]  /*1530*/  MOV R48, R51 ;  /* 0x0000003300307202 */ /* 0x000fca0000000f00 */
[----:B------:R-:W-:-:S05]  /*1540*/  FADD.FTZ R48, R47, R48 ;  /* 0x000000302f307221 */ /* 0x000fca0000010000 */
[----:B------:R-:W-:-:S07]  /*1550*/  MOV R52, R48 ;  /* 0x0000003000347202 */ /* 0x000fce0000000f00 */
[----:B------:R-:W-:Y:S05]  /*1560*/  WARPSYNC.COLLECTIVE R39, `(.L_x_3994) ;  /* 0x0000000027087348 */ /* 0x000fea0003c00000 */
[----:B------:R0:W1:Y:S02]  /*1570*/  SHFL.BFLY P4, R51, R52, R45, R46 ;  /* 0x0c00002d34337389 */ /* 0x000064000008002e */
[----:B01----:R-:W-:Y:S05]  /*1580*/  ENDCOLLECTIVE ;  /* 0x000000000000791b */ /* 0x003fea0003800000 */
.L_x_3994:
[----:B------:R-:W-:Y:S01]  /*1590*/  HFMA2 R45, -RZ, RZ, 0, 4.76837158203125e-07 ;  /* 0x00000008ff2d7431 */ /* 0x000fe200000001ff */
[----:B------:R-:W-:-:S05]  /*15a0*/  MOV R49, R51 ;  /* 0x0000003300317202 */ /* 0x000fca0000000f00 */
[----:B------:R-:W-:-:S05]  /*15b0*/  FADD.FTZ R49, R48, R49 ;  /* 0x0000003130317221 */ /* 0x000fca0000010000 */
[----:B------:R-:W-:-:S07]  /*15c0*/  MOV R52, R49 ;  /* 0x0000003100347202 */ /* 0x000fce0000000f00 */
[----:B------:R-:W-:Y:S05]  /*15d0*/  WARPSYNC.COLLECTIVE R39, `(.L_x_3995) ;  /* 0x0000000027087348 */ /* 0x000fea0003c00000 */
[----:B------:R0:W1:Y:S02]  /*15e0*/  SHFL.BFLY P4, R51, R52, R45, R46 ;  /* 0x0c00002d34337389 */ /* 0x000064000008002e */
[----:B01----:R-:W-:Y:S05]  /*15f0*/  ENDCOLLECTIVE ;  /* 0x000000000000791b */ /* 0x003fea0003800000 */
.L_x_3995:
[----:B------:R-:W-:Y:S01]  /*1600*/  HFMA2 R45, -RZ, RZ, 0, 9.5367431640625e-07 ;  /* 0x00000010ff2d7431 */ /* 0x000fe200000001ff */
[----:B------:R-:W-:-:S05]  /*1610*/  MOV R50, R51 ;  /* 0x0000003300327202 */ /* 0x000fca0000000f00 */
[----:B------:R-:W-:-:S05]  /*1620*/  FADD.FTZ R50, R49, R50 ;  /* 0x0000003231327221 */ /* 0x000fca0000010000 */
[----:B------:R-:W-:-:S07]  /*1630*/  MOV R52, R50 ;  /* 0x0000003200347202 */ /* 0x000fce0000000f00 */
[----:B------:R-:W-:Y:S05]  /*1640*/  WARPSYNC.COLLECTIVE R39, `(.L_x_3996) ;  /* 0x0000000027087348 */ /* 0x000fea0003c00000 */
[----:B------:R0:W1:Y:S02]  /*1650*/  SHFL.BFLY P4, R51, R52, R45, R46 ;  /* 0x0c00002d34337389 */ /* 0x000064000008002e */
[----:B01----:R-:W-:Y:S05]  /*1660*/  ENDCOLLECTIVE ;  /* 0x000000000000791b */ /* 0x003fea0003800000 */
.L_x_3996:
[----:B------:R-:W-:Y:S05]  /*1670*/  BRA `(.L_x_3997) ;  /* 0xfffffff400b07947 */ /* 0x000fea000383ffff */
.L_x_3998:
        /* <DEDUP_REMOVED lines=16> */
.L_x_5973:


//--------------------- .text._ZN10layer_norm31ln_parallel_residual_fwd_kernelINS_13Kernel_traitsIf6__halffS2_fjLj256ELj1ELj4ELj1ELj16ENS_18Kernel_traits_baseILj256EfS2_fS2_fjLj128EEEEELb0ELb1ELb1EEEvNS_9FwdParamsE --------------------------
	.section	.text._ZN10layer_norm31ln_parallel_residual_fwd_kernelINS_13Kernel_traitsIf6__halffS2_fjLj256ELj1ELj4ELj1ELj16ENS_18Kernel_traits_baseILj256EfS2_fS2_fjLj128EEEEELb0ELb1ELb1EEEvNS_9FwdParamsE,"ax",@progbits
	.align	128
        .global         _ZN10layer_norm31ln_parallel_residual_fwd_kernelINS_13Kernel_traitsIf6__halffS2_fjLj256ELj1ELj4ELj1ELj16ENS_18Kernel_traits_baseILj256EfS2_fS2_fjLj128EEEEELb0ELb1ELb1EEEvNS_9FwdParamsE
        .type           _ZN10layer_norm31ln_parallel_residual_fwd_kernelINS_13Kernel_traitsIf6__halffS2_fjLj256ELj1ELj4ELj1ELj16ENS_18Kernel_traits_baseILj256EfS2_fS2_fjLj128EEEEELb0ELb1ELb1EEEvNS_9FwdParamsE,@function
        .size           _ZN10layer_norm31ln_parallel_residual_fwd_kernelINS_13Kernel_traitsIf6__halffS2_fjLj256ELj1ELj4ELj1ELj16ENS_18Kernel_traits_baseILj256EfS2_fS2_fjLj128EEEEELb0ELb1ELb1EEEvNS_9FwdParamsE,(.L_x_5974 - _ZN10layer_norm31ln_parallel_residual_fwd_kernelINS_13Kernel_traitsIf6__halffS2_fjLj256ELj1ELj4ELj1ELj16ENS_18Kernel_traits_baseILj256EfS2_fS2_fjLj128EEEEELb0ELb1ELb1EEEvNS_9FwdParamsE)
        .other          _ZN10layer_norm31ln_parallel_residual_fwd_kernelINS_13Kernel_traitsIf6__halffS2_fjLj256ELj1ELj4ELj1ELj16ENS_18Kernel_traits_baseILj256EfS2_fS2_fjLj128EEEEELb0ELb1ELb1EEEvNS_9FwdParamsE,@"STO_CUDA_ENTRY STV_DEFAULT"
_ZN10layer_norm31ln_parallel_residual_fwd_kernelINS_13Kernel_traitsIf6__halffS2_fjLj256ELj1ELj4ELj1ELj16ENS_18Kernel_traits_baseILj256EfS2_fS2_fjLj128EEEEELb0ELb1ELb1EEEvNS_9FwdParamsE:
.text._ZN10layer_norm31ln_parallel_residual_fwd_kernelINS_13Kernel_traitsIf6__halffS2_fjLj256ELj1ELj4ELj1ELj16ENS_18Kernel_traits_baseILj256EfS2_fS2_fjLj128EEEEELb0ELb1ELb1EEEvNS_9FwdParamsE:
        /* <DEDUP_REMOVED lines=38> */
.L_x_4004:
[----:B-1----:R-:W-:Y:S01]  /*0260*/  ISETP.NE.U32.AND P1, PT, RZ, UR10, PT ;  /* 0x0000000aff007c0c */ /* 0x002fe2000bf25070 */
[----:B------:R-:W1:Y:S01]  /*0270*/  LDC.64 R32, c[0x0][0x390] ;  /* 0x0000e400ff207b82 */ /* 0x000e620000000a00 */
[----:B------:R-:W-:Y:S02]  /*0280*/  IMAD R0, R3, UR5, RZ ;  /* 0x0000000503007c24 */ /* 0x000fe4000f8e02ff */
[----:B------:R-:W-:-:S03]  /*0290*/  ISETP.NE.AND.EX P1, PT, RZ, UR11, PT, P1 ;  /* 0x0000000bff007c0c */ /* 0x000fc6000bf25310 */
[----:B------:R-:W-:Y:S02]  /*02a0*/  SHF.R.S32.HI R35, RZ, 0x1f, R0 ;  /* 0x0000001fff237819 */ /* 0x000fe40000011400 */
[----:B------:R-:W2:Y:S02]  /*02b0*/  @P0 LDC.64 R28, c[0x0][0x398] ;  /* 0x0000e600ff1c0b82 */ /* 0x000ea40000000a00 */
[----:B------:R-:W-:-:S04]  /*02c0*/  LEA.HI R35, R35, R0, RZ, 0x3 ;  /* 0x0000000023237211 */ /* 0x000fc800078f18ff */
[----:B------:R-:W-:Y:S02]  /*02d0*/  LEA.HI.SX32 R41, R35, R2, 0x1d ;  /* 0x0000000223297211 */ /* 0x000fe400078feaff */
[----:B------:R-:W3:Y:S03]  /*02e0*/  @P1 LDC.64 R30, c[0x0][0x3a0] ;  /* 0x0000e800ff1e1b82 */ /* 0x000ee60000000a00 */
[----:B-1----:R-:W-:-:S06]  /*02f0*/  IMAD.WIDE.U32 R32, R41, 0x10, R32 ;  /* 0x0000001029207825 */ /* 0x002fcc00078e0020 */
[----:B-----5:R-:W5:Y:S01]  /*0300*/  LDG.E.128 R32, desc[UR6][R32.64] ;  /* 0x0000000620207981 */ /* 0x020f62000c1e1d00 */
[----:B--2---:R-:W-:-:S05]  /*0310*/  @P0 IMAD.WIDE.U32 R28, R41, 0x10, R28 ;  /* 0x00000010291c0825 */ /* 0x004fca00078e001c */
[----:B------:R1:W5:Y:S01]  /*0320*/  @P0 LDG.E.128 R36, desc[UR6][R28.64] ;  /* 0x000000061c240981 */ /* 0x000362000c1e1d00 */
[----:B---3--:R-:W-:-:S05]  /*0330*/  @P1 IMAD.WIDE.U32 R30, R41, 0x20, R30 ;  /* 0x00000020291e1825 */ /* 0x008fca00078e001e */
[----:B0-----:R1:W5:Y:S04]  /*0340*/  @P1 LDG.E.128 R20, desc[UR6][R30.64] ;  /* 0x000000061e141981 */ /* 0x001368000c1e1d00 */
[----:B------:R1:W5:Y:S01]  /*0350*/  @P1 LDG.E.128 R24, desc[UR6][R30.64+0x10] ;  /* 0x000010061e181981 */ /* 0x000362000c1e1d00 */
[----:B------:R-:W-:-:S04]  /*0360*/  UISETP.NE.U32.AND UP0, UPT, UR14, URZ, UPT ;  /* 0x000000ff0e00728c */ /* 0x000fc8000bf05070 */
[----:B------:R-:W-:-:S09]  /*0370*/  UISETP.NE.AND.EX UP0, UPT, UR15, URZ, UPT, UP0 ;  /* 0x000000ff0f00728c */ /* 0x000fd2000bf05300 */
[----:B-1----:R-:W-:Y:S05]  /*0380*/  BRA.U UP0, `(.L_x_3999) ;  /* 0x0000000100747547 */ /* 0x002fea000b800000 */
        /* <DEDUP_REMOVED lines=12> */
.L_x_4000:
        /* <DEDUP_REMOVED lines=17> */
.L_x_3999:
        /* <DEDUP_REMOVED lines=28> */
.L_x_4002:
[--C-:B-----5:R-:W-:Y:S02]  /*0720*/  HADD2.F32 R28, -RZ, R32.reuse.H0_H0 ;  /* 0x20000020ff1c7230 */ /* 0x120fe40000004100 */
[----:B------:R-:W-:Y:S02]  /*0730*/  HADD2.F32 R32, -RZ, R32.H1_H1 ;  /* 0x30000020ff207230 */ /* 0x000fe40000004100 */
[--C-:B------:R-:W-:Y:S02]  /*0740*/  HADD2.F32 R29, -RZ, R36.reuse.H0_H0 ;  /* 0x20000024ff1d7230 */ /* 0x100fe40000004100 */
[----:B------:R-:W-:Y:S02]  /*0750*/  HADD2.F32 R31, -RZ, R36.H1_H1 ;  /* 0x30000024ff1f7230 */ /* 0x000fe40000004100 */
[--C-:B------:R-:W-:Y:S02]  /*0760*/  HADD2.F32 R30, -RZ, R33.reuse.H0_H0 ;  /* 0x20000021ff1e7230 */ /* 0x100fe40000004100 */
[----:B------:R-:W-:Y:S01]  /*0770*/  FADD.FTZ R29, R28, R29 ;  /* 0x0000001d1c1d7221 */ /* 0x000fe20000010000 */
[----:B------:R-:W-:-:S02]  /*0780*/  HADD2.F32 R40, -RZ, R33.H1_H1 ;  /* 0x30000021ff287230 */ /* 0x000fc40000004100 */
[----:B------:R-:W-:Y:S01]  /*0790*/  FADD.FTZ R32, R32, R31 ;  /* 0x0000001f20207221 */ /* 0x000fe20000010000 */
[--C-:B------:R-:W-:Y:S02]  /*07a0*/  HADD2.F32 R42, -RZ, R34.reuse.H0_H0 ;  /* 0x20000022ff2a7230 */ /* 0x100fe40000004100 */
[----:B------:R-:W-:Y:S02]  /*07b0*/  HADD2.F32 R33, -RZ, R37.H0_H0 ;  /* 0x20000025ff217230 */ /* 0x000fe40000004100 */
[----:B------:R-:W-:Y:S02]  /*07c0*/  HADD2.F32 R34, -RZ, R34.H1_H1 ;  /* 0x30000022ff227230 */ /* 0x000fe40000004100 */
[----:B------:R-:W-:Y:S02]  /*07d0*/  HADD2.F32 R0, -RZ, R35.H0_H0 ;  /* 0x20000023ff007230 */ /* 0x000fe40000004100 */
[----:B------:R-:W-:Y:S01]  /*07e0*/  FADD.FTZ R33, R30, R33 ;  /* 0x000000211e217221 */ /* 0x000fe20000010000 */
[----:B------:R-:W-:-:S02]  /*07f0*/  HADD2.F32 R45, -RZ, R38.H1_H1 ;  /* 0x30000026ff2d7230 */ /* 0x000fc40000004100 */
[----:B------:R-:W-:Y:S02]  /*0800*/  HADD2.F32 R47, -RZ, R39.H0_H0 ;  /* 0x20000027ff2f7230 */ /* 0x000fe40000004100 */
[----:B------:R-:W-:Y:S01]  /*0810*/  FADD.FTZ R30, R22, R33 ;  /* 0x00000021161e7221 */ /* 0x000fe20000010000 */
[----:B------:R-:W-:Y:S02]  /*0820*/  HADD2.F32 R35, -RZ, R35.H1_H1 ;  /* 0x30000023ff237230 */ /* 0x000fe40000004100 */
[----:B------:R-:W-:Y:S01]  /*0830*/  FADD.FTZ R34, R34, R45 ;  /* 0x0000002d22227221 */ /* 0x000fe20000010000 */
[----:B------:R-:W-:Y:S02]  /*0840*/  HADD2.F32 R31, -RZ, R37.H1_H1 ;  /* 0x30000025ff1f7230 */ /* 0x000fe40000004100 */
[----:B------:R-:W-:Y:S01]  /*0850*/  FADD.FTZ R47, R0, R47 ;  /* 0x0000002f002f7221 */ /* 0x000fe20000010000 */
[----:B------:R-:W-:Y:S02]  /*0860*/  HADD2.F32 R43, -RZ, R38.H0_H0 ;  /* 0x20000026ff2b7230 */ /* 0x000fe40000004100 */
        /* <DEDUP_REMOVED lines=11> */
.L_x_4001:
        /* <DEDUP_REMOVED lines=52> */
.L_x_4016:
        /* <DEDUP_REMOVED lines=27> */
[----:B------:R-:W-:Y:S01]  /*0e10*/  F2FP.F16.F32.PACK_AB R30, R49, R28 ;  /* 0x0000001c311e723e */ /* 0x000fe200000000ff */
[C---:B------:R-:W-:Y:S01]  /*0e20*/  FMUL.FTZ R49, R0.reuse, R43 ;  /* 0x0000002b00317220 */ /* 0x040fe20000410000 */
[C---:B------:R-:W-:Y:S01]  /*0e30*/  FMUL.FTZ R28, R0.reuse, R51 ;  /* 0x00000033001c7220 */ /* 0x040fe20000410000 */
[----:B------:R-:W0:Y:S01]  /*0e40*/  LDC.64 R42, c[0x0][0x380] ;  /* 0x0000e000ff2a7b82 */ /* 0x000e220000000a00 */
[C---:B------:R-:W-:Y:S01]  /*0e50*/  FMUL.FTZ R47, R0.reuse, R47 ;  /* 0x0000002f002f7220 */ /* 0x040fe20000410000 */
[----:B------:R-:W-:Y:S01]  /*0e60*/  FMUL.FTZ R46, R0, R29 ;  /* 0x0000001d002e7220 */ /* 0x000fe20000410000 */
[----:B------:R-:W-:Y:S01]  /*0e70*/  F2FP.F16.F32.PACK_AB R31, R53, R48 ;  /* 0x00000030351f723e */ /* 0x000fe200000000ff */
[----:B------:R-:W-:Y:S01]  /*0e80*/  FFMA.FTZ R48, R15, R28, R7 ;  /* 0x0000001c0f307223 */ /* 0x000fe20000010007 */
[----:B------:R-:W-:Y:S01]  /*0e90*/  FFMA.FTZ R28, R12, R47, R4 ;  /* 0x0000002f0c1c7223 */ /* 0x000fe20000010004 */
[----:B------:R-:W-:Y:S01]  /*0ea0*/  FFMA.FTZ R29, R14, R49, R6 ;  /* 0x000000310e1d7223 */ /* 0x000fe20000010006 */
[----:B------:R-:W-:Y:S01]  /*0eb0*/  FFMA.FTZ R47, R13, R46, R5 ;  /* 0x0000002e0d2f7223 */ /* 0x000fe20000010005 */
[----:B---3--:R-:W-:-:S03]  /*0ec0*/  @!P1 IMAD.WIDE R32, R3, 0x4, R32 ;  /* 0x0000000403209825 */ /* 0x008fc600078e0220 */
[----:B------:R-:W-:Y:S02]  /*0ed0*/  F2FP.F16.F32.PACK_AB R29, R48, R29 ;  /* 0x0000001d301d723e */ /* 0x000fe400000000ff */
[----:B------:R-:W-:Y:S01]  /*0ee0*/  F2FP.F16.F32.PACK_AB R28, R47, R28 ;  /* 0x0000001c2f1c723e */ /* 0x000fe200000000ff */
        /* <DEDUP_REMOVED lines=8> */
.L_x_4003:
        /* <DEDUP_REMOVED lines=8> */
.L_x_4006:
[----:B------:R-:W-:Y:S05]  /*0ff0*/  BSYNC B0 ;  /* 0x0000000000007941 */ /* 0x000fea0003800000 */
.L_x_4005:
        /* <DEDUP_REMOVED lines=10> */
.L_x_4007:
[----:B------:R-:W-:Y:S01]  /*10a0*/  HFMA2 R45, -RZ, RZ, 0, 2.384185791015625e-07 ;  /* 0x00000004ff2d7431 */ /* 0x000fe200000001ff */
[----:B------:R-:W-:-:S05]  /*10b0*/  MOV R47, R51 ;  /* 0x00000033002f7202 */ /* 0x000fca0000000f00 */
[----:B------:R-:W-:-:S05]  /*10c0*/  FADD.FTZ R47, R46, R47 ;  /* 0x0000002f2e2f7221 */ /* 0x000fca0000010000 */
[----:B------:R-:W-:-:S07]  /*10d0*/  MOV R50, R47 ;  /* 0x0000002f00327202 */ /* 0x000fce0000000f00 */
[----:B------:R-:W-:Y:S05]  /*10e0*/  WARPSYNC.COLLECTIVE R43, `(.L_x_4008) ;  /* 0x000000002b087348 */ /* 0x000fea0003c00000 */
[----:B------:R0:W1:Y:S02]  /*10f0*/  SHFL.BFLY P3, R51, R50, R45, R44 ;  /* 0x0c00002d32337389 */ /* 0x000064000006002c */
[----:B01----:R-:W-:Y:S05]  /*1100*/  ENDCOLLECTIVE ;  /* 0x000000000000791b */ /* 0x003fea0003800000 */
.L_x_4008:
[----:B------:R-:W-:Y:S01]  /*1110*/  HFMA2 R45, -RZ, RZ, 0, 4.76837158203125e-07 ;  /* 0x00000008ff2d7431 */ /* 0x000fe200000001ff */
[----:B------:R-:W-:-:S05]  /*1120*/  MOV R40, R51 ;  /* 0x0000003300287202 */ /* 0x000fca0000000f00 */
[----:B------:R-:W-:-:S05]  /*1130*/  FADD.FTZ R48, R47, R40 ;  /* 0x000000282f307221 */ /* 0x000fca0000010000 */
[----:B------:R-:W-:-:S07]  /*1140*/  MOV R50, R48 ;  /* 0x0000003000327202 */ /* 0x000fce0000000f00 */
[----:B------:R-:W-:Y:S05]  /*1150*/  WARPSYNC.COLLECTIVE R43, `(.L_x_4009) ;  /* 0x000000002b087348 */ /* 0x000fea0003c00000 */
[----:B------:R0:W1:Y:S02]  /*1160*/  SHFL.BFLY P3, R51, R50, R45, R44 ;  /* 0x0c00002d32337389 */ /* 0x000064000006002c */
[----:B01----:R-:W-:Y:S05]  /*1170*/  ENDCOLLECTIVE ;  /* 0x000000000000791b */ /* 0x003fea0003800000 */
.L_x_4009:
[----:B------:R-:W-:Y:S01]  /*1180*/  HFMA2 R45, -RZ, RZ, 0, 9.5367431640625e-07 ;  /* 0x00000010ff2d7431 */ /* 0x000fe200000001ff */
[----:B------:R-:W-:-:S05]  /*1190*/  MOV R49, R51 ;  /* 0x0000003300317202 */ /* 0x000fca0000000f00 */
[----:B------:R-:W-:-:S05]  /*11a0*/  FADD.FTZ R49, R48, R49 ;  /* 0x0000003130317221 */ /* 0x000fca0000010000 */
[----:B------:R-:W-:-:S07]  /*11b0*/  MOV R50, R49 ;  /* 0x0000003100327202 */ /* 0x000fce0000000f00 */
[----:B------:R-:W-:Y:S05]  /*11c0*/  WARPSYNC.COLLECTIVE R43, `(.L_x_4010) ;  /* 0x000000002b087348 */ /* 0x000fea0003c00000 */
[----:B------:R0:W1:Y:S02]  /*11d0*/  SHFL.BFLY P3, R51, R50, R45, R44 ;  /* 0x0c00002d32337389 */ /* 0x000064000006002c */
[----:B01----:R-:W-:Y:S05]  /*11e0*/  ENDCOLLECTIVE ;  /* 0x000000000000791b */ /* 0x003fea0003800000 */
.L_x_4010:
        /* <DEDUP_REMOVED lines=25> */
.L_x_4011:
[----:B------:R-:W-:Y:S01]  /*1380*/  HFMA2 R45, -RZ, RZ, 0, 1.1920928955078125e-07 ;  /* 0x00000002ff2d7431 */ /* 0x000fe200000001ff */
[----:B------:R-:W-:-:S05]  /*1390*/  MOV R47, R51 ;  /* 0x00000033002f7202 */ /* 0x000fca0000000f00 */
[----:B------:R-:W-:-:S05]  /*13a0*/  FADD.FTZ R47, R0, R47 ;  /* 0x0000002f002f7221 */ /* 0x000fca0000010000 */
[----:B------:R-:W-:-:S07]  /*13b0*/  MOV R50, R47 ;  /* 0x0000002f00327202 */ /* 0x000fce0000000f00 */
[----:B------:R-:W-:Y:S05]  /*13c0*/  WARPSYNC.COLLECTIVE R43, `(.L_x_4012) ;  /* 0x000000002b087348 */ /* 0x000fea0003c00000 */
[----:B------:R0:W1:Y:S02]  /*13d0*/  SHFL.BFLY P3, R51, R50, R45, R44 ;  /* 0x0c00002d32337389 */ /* 0x000064000006002c */
[----:B01----:R-:W-:Y:S05]  /*13e0*/  ENDCOLLECTIVE ;  /* 0x000000000000791b */ /* 0x003fea0003800000 */
.L_x_4012:
[----:B------:R-:W-:Y:S01]  /*13f0*/  HFMA2 R45, -RZ, RZ, 0, 2.384185791015625e-07 ;  /* 0x00000004ff2d7431 */ /* 0x000fe200000001ff */
[----:B------:R-:W-:-:S05]  /*1400*/  MOV R46, R51 ;  /* 0x00000033002e7202 */ /* 0x000fca0000000f00 */
[----:B------:R-:W-:-:S05]  /*1410*/  FADD.FTZ R46, R47, R46 ;  /* 0x0000002e2f2e7221 */ /* 0x000fca0000010000 */
[----:B------:R-:W-:-:S07]  /*1420*/  MOV R50, R46 ;  /* 0x0000002e00327202 */ /* 0x000fce0000000f00 */
[----:B------:R-:W-:Y:S05]  /*1430*/  WARPSYNC.COLLECTIVE R43, `(.L_x_4013) ;  /* 0x000000002b087348 */ /* 0x000fea0003c00000 */
[----:B------:R0:W1:Y:S02]  /*1440*/  SHFL.BFLY P3, R51, R50, R45, R44 ;  /* 0x0c00002d32337389 */ /* 0x000064000006002c */
[----:B01----:R-:W-:Y:S05]  /*1450*/  ENDCOLLECTIVE ;  /* 0x000000000000791b */ /* 0x003fea0003800000 */
.L_x_4013:
[----:B------:R-:W-:Y:S01]  /*1460*/  HFMA2 R45, -RZ, RZ, 0, 4.76837158203125e-07 ;  /* 0x00000008ff2d7431 */ /* 0x000fe200000001ff */
[----:B------:R-:W-:-:S05]  /*1470*/  MOV R49, R51 ;  /* 0x0000003300317202 */ /* 0x000fca0000000f00 */
[----:B------:R-:W-:-:S05]  /*1480*/  FADD.FTZ R49, R46, R49 ;  /* 0x000000312e317221 */ /* 0x000fca0000010000 */
[----:B------:R-:W-:-:S07]  /*1490*/  MOV R50, R49 ;  /* 0x0000003100327202 */ /* 0x000fce0000000f00 */
[----:B------:R-:W-:Y:S05]  /*14a0*/  WARPSYNC.COLLECTIVE R43, `(.L_x_4014) ;  /* 0x000000002b087348 */ /* 0x000fea0003c00000 */
[----:B------:R0:W1:Y:S02]  /*14b0*/  SHFL.BFLY P3, R51, R50, R45, R44 ;  /* 0x0c00002d32337389 */ /* 0x000064000006002c */
[----:B01----:R-:W-:Y:S05]  /*14c0*/  ENDCOLLECTIVE ;  /* 0x000000000000791b */ /* 0x003fea0003800000 */
.L_x_4014:
[----:B------:R-:W-:Y:S01]  /*14d0*/  HFMA2 R45, -RZ, RZ, 0, 9.5367431640625e-07 ;  /* 0x00000010ff2d7431 */ /* 0x000fe200000001ff */
[----:B------:R-:W-:-:S05]  /*14e0*/  MOV R48, R51 ;  /* 0x0000003300307202 */ /* 0x000fca0000000f00 */
[----:B------:R-:W-:-:S05]  /*14f0*/  FADD.FTZ R48, R49, R48 ;  /* 0x0000003031307221 */ /* 0x000fca0000010000 */
[----:B------:R-:W-:-:S07]  /*1500*/  MOV R50, R48 ;  /* 0x0000003000327202 */ /* 0x000fce0000000f00 */
[----:B------:R-:W-:Y:S05]  /*1510*/  WARPSYNC.COLLECTIVE R43, `(.L_x_4015) ;  /* 0x000000002b087348 */ /* 0x000fea0003c00000 */
[----:B------:R0:W1:Y:S02]  /*1520*/  SHFL.BFLY P3, R51, R50, R45, R44 ;  /* 0x0c00002d32337389 */ /* 0x000064000006002c */
[----:B01----:R-:W-:Y:S05]  /*1530*/  ENDCOLLECTIVE ;  /* 0x000000000000791b */ /* 0x003fea0003800000 */
.L_x_4015:
[----:B------:R-:W-:Y:S05]  /*1540*/  BRA `(.L_x_4016) ;  /* 0xfffffff400c47947 */ /* 0x000fea000383ffff */
.L_x_4017:
        /* <DEDUP_REMOVED lines=11> */
.L_x_5974:


//--------------------- .text._ZN10layer_norm31ln_parallel_residual_fwd_kernelINS_13Kernel_traitsIf6__halffS2_fjLj256ELj1ELj4ELj1ELj16ENS_18Kernel_traits_baseILj256EfS2_fS2_fjLj128EEEEELb1ELb0ELb0EEEvNS_9FwdParamsE --------------------------
	.section	.text._ZN10layer_norm31ln_parallel_residual_fwd_kernelINS_13Kernel_traitsIf6__halffS2_fjLj256ELj1ELj4ELj1ELj16ENS_18Kernel_traits_baseILj256EfS2_fS2_fjLj128EEEEELb1ELb0ELb0EEEvNS_9FwdParamsE,"ax",@progbits
	.align	128
        .global         _ZN10layer_norm31ln_parallel_residual_fwd_kernelINS_13Kernel_traitsIf6__halffS2_fjLj256ELj1ELj4ELj1ELj16ENS_18Kernel_traits_baseILj256EfS2_fS2_fjLj128EEEEELb1ELb0ELb0EEEvNS_9FwdParamsE
        .type           _ZN10layer_norm31ln_parallel_residual_fwd_kernelINS_13Kernel_traitsIf6__halffS2_fjLj256ELj1ELj4ELj1ELj16ENS_18Kernel_traits_baseILj256EfS2_fS2_fjLj128EEEEELb1ELb0ELb0EEEvNS_9FwdParamsE,@function
        .size           _ZN10layer_norm31ln_parallel_residual_fwd_kernelINS_13Kernel_traitsIf6__halffS2_fjLj256ELj1ELj4ELj1ELj16ENS_18Kernel_traits_baseILj256EfS2_fS2_fjLj128EEEEELb1ELb0ELb0EEEvNS_9FwdParamsE,(.L_x_5975 - _ZN10layer_norm31ln_parallel_residual_fwd_kernelINS_13Kernel_traitsIf6__halffS2_fjLj256ELj1ELj4ELj1ELj16ENS_18Kernel_traits_baseILj256EfS2_fS2_fjLj128EEEEELb1ELb0ELb0EEEvNS_9FwdParamsE)
        .other          _ZN10layer_norm31ln_parallel_residual_fwd_kernelINS_13Kernel_traitsIf6__halffS2_fjLj256ELj1ELj4ELj1ELj16ENS_18Kernel_traits_baseILj256EfS2_fS2_fjLj128EEEEELb1ELb0ELb0EEEvNS_9FwdParamsE,@"STO_CUDA_ENTRY STV_DEFAULT"
_ZN10layer_norm31ln_parallel_residual_fwd_kernelINS_13Kernel_traitsIf6__halffS2_fjLj256ELj1ELj4ELj1ELj16ENS_18Kernel_traits_baseILj256EfS2_fS2_fjLj128EEEEELb1ELb0ELb0EEEvNS_9FwdParamsE:
.text._ZN10layer_norm31ln_parallel_residual_fwd_kernelINS_13Kernel_traitsIf6__halffS2_fjLj256ELj1ELj4ELj1ELj16ENS_18Kernel_traits_baseILj256EfS2_fS2_fjLj128EEEEELb1ELb0ELb0EEEvNS_9FwdParamsE:
        /* <DEDUP_REMOVED lines=69> */
.L_x_4019:
[----:B------:R-:W-:Y:S05]  /*0450*/  BSYNC.RECONVERGENT B0 ;  /* 0x0000000000007941 */ /* 0x000fea0003800200 */
.L_x_4018:
        /* <DEDUP_REMOVED lines=87> */
.L_x_4122:
        /* <DEDUP_REMOVED lines=33> */
.L_x_4025:
        /* <DEDUP_REMOVED lines=13> */
.L_x_4027:
[----:B------:R-:W-:Y:S05]  /*0cb0*/  BSYNC.RECONVERGENT B3 ;  /* 0x0000000000037941 */ /* 0x000fea0003800200 */
.L_x_4026:
        /* <DEDUP_REMOVED lines=42> */
.L_x_4024:
[----:B------:R-:W-:Y:S05]  /*0f60*/  BSYNC.RECONVERGENT B2 ;  /* 0x0000000000027941 */ /* 0x000fea0003800200 */
.L_x_4023:
        /* <DEDUP_REMOVED lines=27> */
.L_x_4031:
        /* <DEDUP_REMOVED lines=13> */
.L_x_4033:
[----:B------:R-:W-:Y:S05]  /*11f0*/  BSYNC.RECONVERGENT B3 ;  /* 0x0000000000037941 */ /* 0x000fea0003800200 */
.L_x_4032:
        /* <DEDUP_REMOVED lines=40> */
[----:B------:R-:W-:-:S07]  /*1480*/  IMAD.MOV.U32 R52, RZ, RZ, R82 ;  /* 0x000000ffff347224 */ /* 0x000fce00078e0052 */
.L_x_4030:
[----:B------:R-:W-:Y:S05]  /*1490*/  BSYNC.RECONVERGENT B2 ;  /* 0x0000000000027941 */ /* 0x000fea0003800200 */
.L_x_4029:
        /* <DEDUP_REMOVED lines=11> */
.L_x_4028:
[----:B------:R-:W-:Y:S01]  /*1550*/  @P1 FADD.FTZ R65, R12, R65 ;  /* 0x000000410c411221 */ /* 0x000fe20000010000 */
[----:B------:R-:W-:Y:S02]  /*1560*/  IMAD.MOV.U32 R66, RZ, RZ, R82 ;  /* 0x000000ffff427224 */ /* 0x000fe400078e0052 */
[----:B------:R-:W-:Y:S02]  /*1570*/  IMAD.MOV.U32 R53, RZ, RZ, R62 ;  /* 0x000000ffff357224 */ /* 0x000fe400078e003e */
[----:B------:R-:W-:-:S07]  /*1580*/  MOV R52, R65 ;  /* 0x0000004100347202 */ /* 0x000fce0000000f00 */
.L_x_4034:
        /* <DEDUP_REMOVED lines=13> */
.L_x_4037:
        /* <DEDUP_REMOVED lines=13> */
.L_x_4039:
[----:B------:R-:W-:Y:S05]  /*1730*/  BSYNC.RECONVERGENT B3 ;  /* 0x0000000000037941 */ /* 0x000fea0003800200 */
.L_x_4038:
        /* <DEDUP_REMOVED lines=42> */
.L_x_4036:
[----:B------:R-:W-:Y:S05]  /*19e0*/  BSYNC.RECONVERGENT B2 ;  /* 0x0000000000027941 */ /* 0x000fea0003800200 */
.L_x_4035:
        /* <DEDUP_REMOVED lines=24> */
.L_x_4043:
        /* <DEDUP_REMOVED lines=13> */
.L_x_4045:
[----:B------:R-:W-:Y:S05]  /*1c40*/  BSYNC.RECONVERGENT B3 ;  /* 0x0000000000037941 */ /* 0x000fea0003800200 */
.L_x_4044:
        /* <DEDUP_REMOVED lines=42> */
.L_x_4042:
[----:B------:R-:W-:Y:S05]  /*1ef0*/  BSYNC.RECONVERGENT B2 ;  /* 0x0000000000027941 */ /* 0x000fea0003800200 */
.L_x_4041:
        /* <DEDUP_REMOVED lines=11> */
.L_x_4040:
[----:B------:R-:W-:Y:S01]  /*1fb0*/  @P1 FADD.FTZ R53, R13, R53 ;  /* 0x000000350d351221 */ /* 0x000fe20000010000 */
[----:B------:R-:W-:Y:S02]  /*1fc0*/  IMAD.MOV.U32 R56, RZ, RZ, R66 ;  /* 0x000000ffff387224 */ /* 0x000fe400078e0042 */
[----:B------:R-:W-:-:S07]  /*1fd0*/  IMAD.MOV.U32 R55, RZ, RZ, R54 ;  /* 0x000000ffff377224 */ /* 0x000fce00078e0036 */
.L_x_4046:
        /* <DEDUP_REMOVED lines=13> */
.L_x_4049:
        /* <DEDUP_REMOVED lines=13> */
.L_x_4051:
[----:B------:R-:W-:Y:S05]  /*2180*/  BSYNC.RECONVERGENT B3 ;  /* 0x0000000000037941 */ /* 0x000fea0003800200 */
.L_x_4050:
        /* <DEDUP_REMOVED lines=42> */
.L_x_4048:
[----:B------:R-:W-:Y:S05]  /*2430*/  BSYNC.RECONVERGENT B2 ;  /* 0x0000000000027941 */ /* 0x000fea0003800200 */
.L_x_4047:
        /* <DEDUP_REMOVED lines=24> */
.L_x_4055:
        /* <DEDUP_REMOVED lines=13> */
.L_x_4057:
[----:B------:R-:W-:Y:S05]  /*2690*/  BSYNC.RECONVERGENT B3 ;  /* 0x0000000000037941 */ /* 0x000fea0003800200 */
.L_x_4056:
        /* <DEDUP_REMOVED lines=42> */
.L_x_4054:
[----:B------:R-:W-:Y:S05]  /*2940*/  BSYNC.RECONVERGENT B2 ;  /* 0x0000000000027941 */ /* 0x000fea0003800200 */
.L_x_4053:
        /* <DEDUP_REMOVED lines=11> */
.L_x_4052:
[----:B------:R-:W-:Y:S01]  /*2a00*/  @P1 FADD.FTZ R67, R14, R67 ;  /* 0x000000430e431221 */ /* 0x000fe20000010000 */
[----:B------:R-:W-:Y:S01]  /*2a10*/  MOV R55, R54 ;  /* 0x0000003600377202 */ /* 0x000fe20000000f00 */
[----:B------:R-:W-:Y:S02]  /*2a20*/  IMAD.MOV.U32 R82, RZ, RZ, R56 ;  /* 0x000000ffff527224 */ /* 0x000fe400078e0038 */
[----:B------:R-:W-:-:S07]  /*2a30*/  IMAD.MOV.U32 R54, RZ, RZ, R67 ;  /* 0x000000ffff367224 */ /* 0x000fce00078e0043 */
.L_x_4058:
        /* <DEDUP_REMOVED lines=13> */
.L_x_4061:
        /* <DEDUP_REMOVED lines=13> */
.L_x_4063:
[----:B------:R-:W-:Y:S05]  /*2be0*/  BSYNC.RECONVERGENT B3 ;  /* 0x0000000000037941 */ /* 0x000fea0003800200 */
.L_x_4062:
        /* <DEDUP_REMOVED lines=42> */
.L_x_4060:
[----:B------:R-:W-:Y:S05]  /*2e90*/  BSYNC.RECONVERGENT B2 ;  /* 0x0000000000027941 */ /* 0x000fea0003800200 */
.L_x_4059:
        /* <DEDUP_REMOVED lines=24> */
.L_x_4067:
        /* <DEDUP_REMOVED lines=13> */
.L_x_4069:
[----:B------:R-:W-:Y:S05]  /*30f0*/  BSYNC.RECONVERGENT B3 ;  /* 0x0000000000037941 */ /* 0x000fea0003800200 */
.L_x_4068:
        /* <DEDUP_REMOVED lines=41> */
.L_x_4066:
[----:B------:R-:W-:Y:S05]  /*3390*/  BSYNC.RECONVERGENT B2 ;  /* 0x0000000000027941 */ /* 0x000fea0003800200 */
.L_x_4065:
        /* <DEDUP_REMOVED lines=11> */
.L_x_4064:
[----:B------:R-:W-:Y:S01]  /*3450*/  @P1 FADD.FTZ R55, R15, R55 ;  /* 0x000000370f371221 */ /* 0x000fe20000010000 */
[----:B------:R-:W-:Y:S01]  /*3460*/  IMAD.MOV.U32 R66, RZ, RZ, R82 ;  /* 0x000000ffff427224 */ /* 0x000fe200078e0052 */
[----:B------:R-:W-:-:S07]  /*3470*/  MOV R57, R56 ;  /* 0x0000003800397202 */ /* 0x000fce0000000f00 */
.L_x_4070:
        /* <DEDUP_REMOVED lines=13> */
.L_x_4073:
        /* <DEDUP_REMOVED lines=13> */
.L_x_4075:
[----:B------:R-:W-:Y:S05]  /*3620*/  BSYNC.RECONVERGENT B3 ;  /* 0x0000000000037941 */ /* 0x000fea0003800200 */
.L_x_4074:
        /* <DEDUP_REMOVED lines=42> */
.L_x_4072:
[----:B------:R-:W-:Y:S05]  /*38d0*/  BSYNC.RECONVERGENT B2 ;  /* 0x0000000000027941 */ /* 0x000fea0003800200 */
.L_x_4071:
        /* <DEDUP_REMOVED lines=23> */
.L_x_4079:
        /* <DEDUP_REMOVED lines=13> */
.L_x_4081:
[----:B------:R-:W-:Y:S05]  /*3b20*/  BSYNC.RECONVERGENT B3 ;  /* 0x0000000000037941 */ /* 0x000fea0003800200 */
.L_x_4080:
        /* <DEDUP_REMOVED lines=41> */
.L_x_4078:
[----:B------:R-:W-:Y:S05]  /*3dc0*/  BSYNC.RECONVERGENT B2 ;  /* 0x0000000000027941 */ /* 0x000fea0003800200 */
.L_x_4077:
        /* <DEDUP_REMOVED lines=11> */
.L_x_4076:
[----:B------:R-:W-:Y:S01]  /*3e80*/  @P1 FADD.FTZ R67, R8, R67 ;  /* 0x0000004308431221 */ /* 0x000fe20000010000 */
[----:B------:R-:W-:Y:S01]  /*3e90*/  IMAD.MOV.U32 R57, RZ, RZ, R56 ;  /* 0x000000ffff397224 */ /* 0x000fe200078e0038 */
[----:B------:R-:W-:-:S03]  /*3ea0*/  MOV R90, R66 ;  /* 0x00000042005a7202 */ /* 0x000fc60000000f00 */
[----:B------:R-:W-:-:S07]  /*3eb0*/  MOV R56, R67 ;  /* 0x0000004300387202 */ /* 0x000fce0000000f00 */
.L_x_4082:
        /* <DEDUP_REMOVED lines=13> */
.L_x_4085:
        /* <DEDUP_REMOVED lines=13> */
.L_x_4087:
[----:B------:R-:W-:Y:S05]  /*4060*/  BSYNC.RECONVERGENT B3 ;  /* 0x0000000000037941 */ /* 0x000fea0003800200 */
.L_x_4086:
        /* <DEDUP_REMOVED lines=42> */
.L_x_4084:
[----:B------:R-:W-:Y:S05]  /*4310*/  BSYNC.RECONVERGENT B2 ;  /* 0x0000000000027941 */ /* 0x000fea0003800200 */
.L_x_4083:
        /* <DEDUP_REMOVED lines=23> */
.L_x_4091:
        /* <DEDUP_REMOVED lines=13> */
.L_x_4093:
[----:B------:R-:W-:Y:S05]  /*4560*/  BSYNC.RECONVERGENT B3 ;  /* 0x0000000000037941 */ /* 0x000fea0003800200 */
.L_x_4092:
        /* <DEDUP_REMOVED lines=42> */
.L_x_4090:
[----:B------:R-:W-:Y:S05]  /*4810*/  BSYNC.RECONVERGENT B2 ;  /* 0x0000000000027941 */ /* 0x000fea0003800200 */
.L_x_4089:
        /* <DEDUP_REMOVED lines=11> */
.L_x_4088:
[----:B------:R-:W-:Y:S01]  /*48d0*/  @P1 FADD.FTZ R57, R9, R57 ;  /* 0x0000003909391221 */ /* 0x000fe20000010000 */
[----:B------:R-:W-:Y:S01]  /*48e0*/  IMAD.MOV.U32 R82, RZ, RZ, R90 ;  /* 0x000000ffff527224 */ /* 0x000fe200078e005a */
[----:B------:R-:W-:-:S07]  /*48f0*/  MOV R58, R60 ;  /* 0x0000003c003a7202 */ /* 0x000fce0000000f00 */
.L_x_4094:
        /* <DEDUP_REMOVED lines=13> */
.L_x_4097:
        /* <DEDUP_REMOVED lines=13> */
.L_x_4099:
[----:B------:R-:W-:Y:S05]  /*4aa0*/  BSYNC.RECONVERGENT B3 ;  /* 0x0000000000037941 */ /* 0x000fea0003800200 */
.L_x_4098:
        /* <DEDUP_REMOVED lines=42> */
.L_x_4096:
[----:B------:R-:W-:Y:S05]  /*4d50*/  BSYNC.RECONVERGENT B2 ;  /* 0x0000000000027941 */ /* 0x000fea0003800200 */
.L_x_4095:
        /* <DEDUP_REMOVED lines=23> */
.L_x_4103:
        /* <DEDUP_REMOVED lines=13> */
.L_x_4105:
[----:B------:R-:W-:Y:S05]  /*4fa0*/  BSYNC.RECONVERGENT B3 ;  /* 0x0000000000037941 */ /* 0x000fea0003800200 */
.L_x_4104:
        /* <DEDUP_REMOVED lines=41> */
.L_x_4102:
[----:B------:R-:W-:Y:S05]  /*5240*/  BSYNC.RECONVERGENT B2 ;  /* 0x0000000000027941 */ /* 0x000fea0003800200 */
.L_x_4101:
        /* <DEDUP_REMOVED lines=11> */
.L_x_4100:
[----:B------:R-:W-:Y:S01]  /*5300*/  @P1 FADD.FTZ R58, R10, R58 ;  /* 0x0000003a0a3a1221 */ /* 0x000fe20000010000 */
[----:B------:R-:W-:Y:S01]  /*5310*/  MOV R90, R82 ;  /* 0x00000052005a7202 */ /* 0x000fe20000000f00 */
[----:B------:R-:W-:-:S07]  /*5320*/  IMAD.MOV.U32 R61, RZ, RZ, R60 ;  /* 0x000000ffff3d7224 */ /* 0x000fce00078e003c */
.L_x_4106:
        /* <DEDUP_REMOVED lines=13> */
.L_x_4109:
        /* <DEDUP_REMOVED lines=13> */
.L_x_4111:
[----:B------:R-:W-:Y:S05]  /*54d0*/  BSYNC.RECONVERGENT B3 ;  /* 0x0000000000037941 */ /* 0x000fea0003800200 */
.L_x_4110:
        /* <DEDUP_REMOVED lines=43> */
.L_x_4108:
[----:B------:R-:W-:Y:S05]  /*5790*/  BSYNC.RECONVERGENT B2 ;  /* 0x0000000000027941 */ /* 0x000fea0003800200 */
.L_x_4107:
        /* <DEDUP_REMOVED lines=23> */
.L_x_4115:
        /* <DEDUP_REMOVED lines=15> */
.L_x_4117:
[----:B------:R-:W-:Y:S05]  /*5a00*/  BSYNC.RECONVERGENT B3 ;  /* 0x0000000000037941 */ /* 0x000fea0003800200 */
.L_x_4116:
        /* <DEDUP_REMOVED lines=42> */
.L_x_4114:
[----:B------:R-:W-:Y:S05]  /*5cb0*/  BSYNC.RECONVERGENT B2 ;  /* 0x0000000000027941 */ /* 0x000fea0003800200 */
.L_x_4113:
        /* <DEDUP_REMOVED lines=11> */
.L_x_4112:
[----:B------:R-:W-:Y:S01]  /*5d70*/  @P1 FADD.FTZ R59, R11, R59 ;  /* 0x0000003b0b3b1221 */ /* 0x000fe20000010000 */
[----:B------:R-:W-:Y:S01]  /*5d80*/  IMAD.MOV.U32 R82, RZ, RZ, R90 ;  /* 0x000000ffff527224 */ /* 0x000fe200078e005a */
[----:B------:R-:W-:-:S07]  /*5d90*/  MOV R81, R60 ;  /* 0x0000003c00517202 */ /* 0x000fce0000000f00 */
.L_x_4118:
        /* <DEDUP_REMOVED lines=40> */
.L_x_4022:
[----:B------:R-:W-:Y:S05]  /*6020*/  BSYNC.RECONVERGENT B0 ;  /* 0x0000000000007941 */ /* 0x000fea0003800200 */
.L_x_4021:
        /* <DEDUP_REMOVED lines=54> */
.L_x_4134:
        /* <DEDUP_REMOVED lines=37> */
[----:B------:R-:W-:Y:S01]  /*65e0*/  F2FP.F16.F32.PACK_AB R63, R60, R63 ;  /* 0x0000003f3c3f723e */ /* 0x000fe200000000ff */
[----:B------:R-:W-:Y:S01]  /*65f0*/  FFMA.FTZ R60, R32, R65, R48 ;  /* 0x00000041203c7223 */ /* 0x000fe20000010030 */
[----:B------:R-:W-:Y:S01]  /*6600*/  F2FP.F16.F32.PACK_AB R67, R88, R61 ;  /* 0x0000003d5843723e */ /* 0x000fe200000000ff */
[----:B------:R-:W-:Y:S01]  /*6610*/  FFMA.FTZ R61, R33, R64, R49 ;  /* 0x00000040213d7223 */ /* 0x000fe20000010031 */
[----:B------:R-:W-:Y:S01]  /*6620*/  FFMA.FTZ R62, R34, R89, R50 ;  /* 0x00000059223e7223 */ /* 0x000fe20000010032 */
[----:B------:R-:W-:Y:S01]  /*6630*/  FFMA.FTZ R85, R35, R66, R51 ;  /* 0x0000004223557223 */ /* 0x000fe20000010033 */
[----:B------:R-:W0:Y:S01]  /*6640*/  LDC.64 R86, c[0x0][0x428] ;  /* 0x00010a00ff567b82 */ /* 0x000e220000000a00 */
[----:B------:R-:W-:Y:S01]  /*6650*/  FFMA.FTZ R88, R24, R65, R40 ;  /* 0x0000004118587223 */ /* 0x000fe20000010028 */
[----:B------:R-:W-:Y:S01]  /*6660*/  F2FP.F16.F32.PACK_AB R60, R61, R60 ;  /* 0x0000003c3d3c723e */ /* 0x000fe200000000ff */
[----:B------:R-:W-:Y:S01]  /*6670*/  FFMA.FTZ R65, R26, R89, R42 ;  /* 0x000000591a417223 */ /* 0x000fe2000001002a */
[----:B------:R-:W-:Y:S01]  /*6680*/  F2FP.F16.F32.PACK_AB R61, R85, R62 ;  /* 0x0000003e553d723e */ /* 0x000fe200000000ff */
[-C--:B------:R-:W-:Y:S01]  /*6690*/  FFMA.FTZ R62, R28, R83.reuse, R44 ;  /* 0x000000531c3e7223 */ /* 0x080fe2000001002c */
[-C--:B------:R-:W-:Y:S01]  /*66a0*/  FFMA.FTZ R91, R29, R80.reuse, R45 ;  /* 0x000000501d5b7223 */ /* 0x080fe2000001002d */
[----:B------:R-:W-:Y:S01]  /*66b0*/  FFMA.FTZ R89, R20, R83, R36 ;  /* 0x0000005314597223 */ /* 0x000fe20000010024 */
[----:B------:R-:W1:Y:S01]  /*66c0*/  LDC.64 R84, c[0x0][0x430] ;  /* 0x00010c00ff547b82 */ /* 0x000e620000000a00 */
[----:B------:R-:W-:Y:S01]  /*66d0*/  FFMA.FTZ R90, R21, R80, R37 ;  /* 0x00000050155a7223 */ /* 0x000fe20000010025 */
[----:B------:R-:W-:Y:S01]  /*66e0*/  FFMA.FTZ R80, R27, R66, R43 ;  /* 0x000000421b507223 */ /* 0x000fe2000001002b */
[----:B------:R-:W-:Y:S01]  /*66f0*/  FFMA.FTZ R83, R25, R64, R41 ;  /* 0x0000004019537223 */ /* 0x000fe20000010029 */
[----:B------:R-:W-:-:S02]  /*6700*/  F2FP.F16.F32.PACK_AB R62, R91, R62 ;  /* 0x0000003e5b3e723e */ /* 0x000fc400000000ff */
[----:B------:R-:W-:Y:S02]  /*6710*/  F2FP.F16.F32.PACK_AB R66, R90, R89 ;  /* 0x000000595a42723e */ /* 0x000fe400000000ff */
[----:B------:R-:W-:Y:S02]  /*6720*/  F2FP.F16.F32.PACK_AB R65, R80, R65 ;  /* 0x000000415041723e */ /* 0x000fe400000000ff */
[----:B------:R-:W-:Y:S01]  /*6730*/  F2FP.F16.F32.PACK_AB R64, R83, R88 ;  /* 0x000000585340723e */ /* 0x000fe200000000ff */
[----:B0-----:R-:W-:-:S05]  /*6740*/  IMAD.WIDE.U32 R86, R69, 0x10, R86 ;  /* 0x0000001045567825 */ /* 0x001fca00078e0056 */
[----:B------:R2:W-:Y:S01]  /*6750*/  STG.E.128 desc[UR8][R86.64], R60 ;  /* 0x0000003c56007986 */ /* 0x0005e2000c101d08 */
[----:B-1----:R-:W-:-:S05]  /*6760*/  IMAD.WIDE.U32 R84, R69, 0x10, R84 ;  /* 0x0000001045547825 */ /* 0x002fca00078e0054 */
[----:B------:R2:W-:Y:S02]  /*6770*/  STG.E.128 desc[UR8][R84.64], R64 ;  /* 0x0000004054007986 */ /* 0x0005e4000c101d08 */
.L_x_4121:
[----:B------:R-:W-:Y:S05]  /*6780*/  BSYNC.RECONVERGENT B0 ;  /* 0x0000000000007941 */ /* 0x000fea0003800200 */
.L_x_4120:
[----:B0-2---:R-:W0:Y:S02]  /*6790*/  LDC.64 R60, c[0x0][0x380] ;  /* 0x0000e000ff3c7b82 */ /* 0x005e240000000a00 */
[----:B0-----:R-:W-:-:S05]  /*67a0*/  IMAD R73, R60, 0x4, R73 ;  /* 0x000000043c497824 */ /* 0x001fca00078e0249 */
[----:B------:R-:W-:-:S13]  /*67b0*/  ISETP.GE.AND P0, PT, R73, R61, PT ;  /* 0x0000003d4900720c */ /* 0x000fda0003f06270 */
[----:B------:R-:W-:Y:S05]  /*67c0*/  @!P0 BRA `(.L_x_4122) ;  /* 0xffffffa000808947 */ /* 0x000fea000383ffff */
[----:B------:R-:W-:Y:S05]  /*67d0*/  BSYNC B1 ;  /* 0x0000000000017941 */ /* 0x000fea0003800000 */
.L_x_4020:
[----:B------:R-:W-:Y:S05]  /*67e0*/  EXIT ;  /* 0x000000000000794d */ /* 0x000fea0003800000 */
.L_x_4119:
        /* <DEDUP_REMOVED lines=8> */
.L_x_4124:
[----:B------:R-:W-:Y:S05]  /*6870*/  BSYNC B0 ;  /* 0x0000000000007941 */ /* 0x000fea0003800000 */
.L_x_4123:
        /* <DEDUP_REMOVED lines=9> */
.L_x_4125:
[----:B------:R-:W-:Y:S02]  /*6910*/  IMAD.MOV.U32 R84, RZ, RZ, 0x4 ;  /* 0x00000004ff547424 */ /* 0x000fe400078e00ff */
[----:B------:R-:W-:-:S04]  /*6920*/  IMAD.MOV.U32 R62, RZ, RZ, R67 ;  /* 0x000000ffff3e7224 */ /* 0x000fc800078e0043 */
[----:B------:R-:W-:-:S05]  /*6930*/  FADD.FTZ R62, R61, R62 ;  /* 0x0000003e3d3e7221 */ /* 0x000fca0000010000 */
[----:B------:R-:W-:-:S07]  /*6940*/  MOV R83, R62 ;  /* 0x0000003e00537202 */ /* 0x000fce0000000f00 */
[----:B------:R-:W-:Y:S05]  /*6950*/  WARPSYNC.COLLECTIVE R80, `(.L_x_4126) ;  /* 0x0000000050087348 */ /* 0x000fea0003c00000 */
[----:B------:R0:W1:Y:S02]  /*6960*/  SHFL.BFLY P3, R67, R83, R84, R85 ;  /* 0x0c00005453437389 */ /* 0x0000640000060055 */
[----:B01----:R-:W-:Y:S05]  /*6970*/  ENDCOLLECTIVE ;  /* 0x000000000000791b */ /* 0x003fea0003800000 */
.L_x_4126:
[----:B------:R-:W-:Y:S01]  /*6980*/  HFMA2 R84, -RZ, RZ, 0, 4.76837158203125e-07 ;  /* 0x00000008ff547431 */ /* 0x000fe200000001ff */
[----:B------:R-:W-:-:S05]  /*6990*/  MOV R63, R67 ;  /* 0x00000043003f7202 */ /* 0x000fca0000000f00 */
[----:B------:R-:W-:-:S04]  /*69a0*/  FADD.FTZ R63, R62, R63 ;  /* 0x0000003f3e3f7221 */ /* 0x000fc80000010000 */
[----:B------:R-:W-:-:S07]  /*69b0*/  IMAD.MOV.U32 R83, RZ, RZ, R63 ;  /* 0x000000ffff537224 */ /* 0x000fce00078e003f */
[----:B------:R-:W-:Y:S05]  /*69c0*/  WARPSYNC.COLLECTIVE R80, `(.L_x_4127) ;  /* 0x0000000050087348 */ /* 0x000fea0003c00000 */
[----:B------:R0:W1:Y:S02]  /*69d0*/  SHFL.BFLY P3, R67, R83, R84, R85 ;  /* 0x0c00005453437389 */ /* 0x0000640000060055 */
[----:B01----:R-:W-:Y:S05]  /*69e0*/  ENDCOLLECTIVE ;  /* 0x000000000000791b */ /* 0x003fea0003800000 */
.L_x_4127:
        /* <DEDUP_REMOVED lines=8> */
.L_x_4128:
        /* <DEDUP_REMOVED lines=26> */
.L_x_4129:
[----:B------:R-:W-:Y:S02]  /*6c10*/  IMAD.MOV.U32 R84, RZ, RZ, 0x2 ;  /* 0x00000002ff547424 */ /* 0x000fe400078e00ff */
[----:B------:R-:W-:-:S04]  /*6c20*/  IMAD.MOV.U32 R61, RZ, RZ, R67 ;  /* 0x000000ffff3d7224 */ /* 0x000fc800078e0043 */
[----:B------:R-:W-:-:S05]  /*6c30*/  FADD.FTZ R61, R60, R61 ;  /* 0x0000003d3c3d7221 */ /* 0x000fca0000010000 */
[----:B------:R-:W-:-:S07]  /*6c40*/  MOV R83, R61 ;  /* 0x0000003d00537202 */ /* 0x000fce0000000f00 */
[----:B------:R-:W-:Y:S05]  /*6c50*/  WARPSYNC.COLLECTIVE R80, `(.L_x_4130) ;  /* 0x0000000050087348 */ /* 0x000fea0003c00000 */
[----:B------:R0:W1:Y:S02]  /*6c60*/  SHFL.BFLY P3, R67, R83, R84, R85 ;  /* 0x0c00005453437389 */ /* 0x0000640000060055 */
[----:B01----:R-:W-:Y:S05]  /*6c70*/  ENDCOLLECTIVE ;  /* 0x000000000000791b */ /* 0x003fea0003800000 */
.L_x_4130:
[----:B------:R-:W-:Y:S01]  /*6c80*/  HFMA2 R84, -RZ, RZ, 0, 2.384185791015625e-07 ;  /* 0x00000004ff547431 */ /* 0x000fe200000001ff */
[----:B------:R-:W-:-:S05]  /*6c90*/  MOV R62, R67 ;  /* 0x00000043003e7202 */ /* 0x000fca0000000f00 */
[----:B------:R-:W-:-:S04]  /*6ca0*/  FADD.FTZ R62, R61, R62 ;  /* 0x0000003e3d3e7221 */ /* 0x000fc80000010000 */
[----:B------:R-:W-:-:S07]  /*6cb0*/  IMAD.MOV.U32 R83, RZ, RZ, R62 ;  /* 0x000000ffff537224 */ /* 0x000fce00078e003e */
[----:B------:R-:W-:Y:S05]  /*6cc0*/  WARPSYNC.COLLECTIVE R80, `(.L_x_4131) ;  /* 0x0000000050087348 */ /* 0x000fea0003c00000 */
[----:B------:R0:W1:Y:S02]  /*6cd0*/  SHFL.BFLY P3, R67, R83, R84, R85 ;  /* 0x0c00005453437389 */ /* 0x0000640000060055 */
[----:B01----:R-:W-:Y:S05]  /*6ce0*/  ENDCOLLECTIVE ;  /* 0x000000000000791b */ /* 0x003fea0003800000 */
.L_x_4131:
[----:B------:R-:W-:Y:S02]  /*6cf0*/  IMAD.MOV.U32 R84, RZ, RZ, 0x8 ;  /* 0x00000008ff547424 */ /* 0x000fe400078e00ff */
[----:B------:R-:W-:-:S04]  /*6d00*/  IMAD.MOV.U32 R63, RZ, RZ, R67 ;  /* 0x000000ffff3f7224 */ /* 0x000fc800078e0043 */
[----:B------:R-:W-:-:S05]  /*6d10*/  FADD.FTZ R63, R62, R63 ;  /* 0x0000003f3e3f7221 */ /* 0x000fca0000010000 */
[----:B------:R-:W-:-:S07]  /*6d20*/  MOV R83, R63 ;  /* 0x0000003f00537202 */ /* 0x000fce0000000f00 */
[----:B------:R-:W-:Y:S05]  /*6d30*/  WARPSYNC.COLLECTIVE R80, `(.L_x_4132) ;  /* 0x0000000050087348 */ /* 0x000fea0003c00000 */
[----:B------:R0:W1:Y:S02]  /*6d40*/  SHFL.BFLY P3, R67, R83, R84, R85 ;  /* 0x0c00005453437389 */ /* 0x0000640000060055 */
[----:B01----:R-:W-:Y:S05]  /*6d50*/  ENDCOLLECTIVE ;  /* 0x000000000000791b */ /* 0x003fea0003800000 */
.L_x_4132:
[----:B------:R-:W-:Y:S01]  /*6d60*/  HFMA2 R84, -RZ, RZ, 0, 9.5367431640625e-07 ;  /* 0x00000010ff547431 */ /* 0x000fe200000001ff */
[----:B------:R-:W-:-:S05]  /*6d70*/  MOV R66, R67 ;  /* 0x0000004300427202 */ /* 0x000fca0000000f00 */
[----:B------:R-:W-:-:S04]  /*6d80*/  FADD.FTZ R66, R63, R66 ;  /* 0x000000423f427221 */ /* 0x000fc80000010000 */
[----:B------:R-:W-:-:S07]  /*6d90*/  IMAD.MOV.U32 R83, RZ, RZ, R66 ;  /* 0x000000ffff537224 */ /* 0x000fce00078e0042 */
[----:B------:R-:W-:Y:S05]  /*6da0*/  WARPSYNC.COLLECTIVE R80, `(.L_x_4133) ;  /* 0x0000000050087348 */ /* 0x000fea0003c00000 */
[----:B------:R0:W1:Y:S02]  /*6db0*/  SHFL.BFLY P3, R67, R83, R84, R85 ;  /* 0x0c00005453437389 */ /* 0x0000640000060055 */
[----:B01----:R-:W-:Y:S05]  /*6dc0*/  ENDCOLLECTIVE ;  /* 0x000000000000791b */ /* 0x003fea0003800000 */
.L_x_4133:
[----:B------:R-:W-:Y:S05]  /*6dd0*/  BRA `(.L_x_4134) ;  /* 0xfffffff4006c7947 */ /* 0x000fea000383ffff */
.L_x_4135:
        /* <DEDUP_REMOVED lines=10> */
.L_x_5975:


//--------------------- .text._ZN10layer_norm31ln_parallel_residual_fwd_kernelINS_13Kernel_traitsIf6__halffS2_fjLj256ELj1ELj4ELj1ELj16ENS_18Kernel_traits_baseILj256EfS2_fS2_fjLj128EEEEELb1ELb0ELb1EEEvNS_9FwdParamsE --------------------------
	.section	.text._ZN10layer_norm31ln_parallel_residual_fwd_kernelINS_13Kernel_traitsIf6__halffS2_fjLj256ELj1ELj4ELj1ELj16ENS_18Kernel_traits_baseILj256EfS2_fS2_fjLj128EEEEELb1ELb0ELb1EEEvNS_9FwdParamsE,"ax",@progbits
	.align	128
        .global         _ZN10layer_norm31ln_parallel_residual_fwd_kernelINS_13Kernel_traitsIf6__halffS2_fjLj256ELj1ELj4ELj1ELj16ENS_18Kernel_traits_baseILj256EfS2_fS2_fjLj128EEEEELb1ELb0ELb1EEEvNS_9FwdParamsE
        .type           _ZN10layer_norm31ln_parallel_residual_fwd_kernelINS_13Kernel_traitsIf6__halffS2_fjLj256ELj1ELj4ELj1ELj16ENS_18Kernel_traits_baseILj256EfS2_fS2_fjLj128EEEEELb1ELb0ELb1EEEvNS_9FwdParamsE,@function
        .size           _ZN10layer_norm31ln_parallel_residual_fwd_kernelINS_13Kernel_traitsIf6__halffS2_fjLj256ELj1ELj4ELj1ELj16ENS_18Kernel_traits_baseILj256EfS2_fS2_fjLj128EEEEELb1ELb0ELb1EEEvNS_9FwdParamsE,(.L_x_5976 - _ZN10layer_norm31ln_parallel_residual_fwd_kernelINS_13Kernel_traitsIf6__halffS2_fjLj256ELj1ELj4ELj1ELj16ENS_18Kernel_traits_baseILj256EfS2_fS2_fjLj128EEEEELb1ELb0ELb1EEEvNS_9FwdParamsE)
        .other          _ZN10layer_norm31ln_parallel_residual_fwd_kernelINS_13Kernel_traitsIf6__halffS2_fjLj256ELj1ELj4ELj1ELj16ENS_18Kernel_traits_baseILj256EfS2_fS2_fjLj128EEEEELb1ELb0ELb1EEEvNS_9FwdParamsE,@"STO_CUDA_ENTRY STV_DEFAULT"
_ZN10layer_norm31ln_parallel_residual_fwd_kernelINS_13Kernel_traitsIf6__halffS2_fjLj256ELj1ELj4ELj1ELj16ENS_18Kernel_traits_baseILj256EfS2_fS2_fjLj128EEEEELb1ELb0ELb1EEEvNS_9FwdParamsE:
.text._ZN10layer_norm31ln_parallel_residual_fwd_kernelINS_13Kernel_traitsIf6__halffS2_fjLj256ELj1ELj4ELj1ELj16ENS_18Kernel_traits_baseILj256EfS2_fS2_fjLj128EEEEELb1ELb0ELb1EEEvNS_9FwdParamsE:
        /* <DEDUP_REMOVED lines=59> */
[----:B------:R-:W-:Y:S01]  /*03b0*/  UIADD3 UR19, UPT, UPT, UR6, 0x78dde6e4, URZ ;  /* 0x78dde6e406137890 */ /* 0x000fe2000fffe0ff */
[----:B-1----:R-:W-:Y:S01]  /*03c0*/  IMAD.WIDE.U32 R2, R67, 0x20, R2 ;  /* 0x0000002043027825 */ /* 0x002fe200078e0002 */
[----:B------:R-:W-:-:S02]  /*03d0*/  UIADD3 UR20, UPT, UPT, UR7, -0x126145ec, URZ ;  /* 0xed9eba1407147890 */ /* 0x000fc4000fffe0ff */
[--C-:B------:R-:W-:Y:S01]  /*03e0*/  SHF.R.U64 R64, R0, 0x2, R11.reuse ;  /* 0x0000000200407819 */ /* 0x100fe2000000120b */
[----:B------:R-:W-:Y:S01]  /*03f0*/  UIADD3 UR21, UPT, UPT, UR6, 0x1715609d, URZ ;  /* 0x1715609d06157890 */ /* 0x000fe2000fffe0ff */
[----:B------:R-:W-:Y:S01]  /*0400*/  IMAD.HI.U32 R4, R65, -0x326172a9, RZ ;  /* 0xcd9e8d5741047827 */ /* 0x000fe200078e00ff */
[----:B------:R-:W5:Y:S01]  /*0410*/  LDG.E.128 R40, desc[UR8][R2.64] ;  /* 0x0000000802287981 */ /* 0x000f62000c1e1d00 */
[----:B------:R-:W-:Y:S01]  /*0420*/  SHF.R.U32.HI R11, RZ, 0x2, R11 ;  /* 0x00000002ff0b7819 */ /* 0x000fe2000001160b */
[----:B------:R-:W-:Y:S01]  /*0430*/  UIADD3 UR22, UPT, UPT, UR7, -0x56f99767, URZ ;  /* 0xa906689907167890 */ /* 0x000fe2000fffe0ff */
[----:B--2---:R-:W-:Y:S01]  /*0440*/  IMAD.WIDE.U32 R6, R67, 0x20, R6 ;  /* 0x0000002043067825 */ /* 0x004fe200078e0006 */
[----:B------:R0:W5:Y:S01]  /*0450*/  LDG.E.128 R36, desc[UR8][R2.64+0x10] ;  /* 0x0000100802247981 */ /* 0x000162000c1e1d00 */
[----:B------:R-:W-:Y:S01]  /*0460*/  LOP3.LUT R4, R11, UR6, R4, 0x96, !PT ;  /* 0x000000060b047c12 */ /* 0x000fe2000f8e9604 */
[----:B------:R-:W-:Y:S01]  /*0470*/  UIADD3 UR23, UPT, UPT, UR6, -0x4ab325aa, URZ ;  /* 0xb54cda5606177890 */ /* 0x000fe2000fffe0ff */
[C---:B------:R-:W-:Y:S01]  /*0480*/  IMAD R8, R64.reuse, -0x2daee0ad, RZ ;  /* 0xd2511f5340087824 */ /* 0x040fe200078e02ff */
[----:B------:R-:W5:Y:S01]  /*0490*/  LDG.E.128 R32, desc[UR8][R6.64] ;  /* 0x0000000806207981 */ /* 0x000f62000c1e1d00 */
[----:B------:R-:W-:Y:S01]  /*04a0*/  UIADD3 UR24, UPT, UPT, UR7, 0x646e171e, URZ ;  /* 0x646e171e07187890 */ /* 0x000fe2000fffe0ff */
[----:B------:R-:W1:Y:S02]  /*04b0*/  LDCU.64 UR4, c[0x0][0x398] ;  /* 0x00007300ff0477ac */ /* 0x000e640008000a00 */
[----:B------:R2:W5:Y:S01]  /*04c0*/  LDG.E.128 R28, desc[UR8][R6.64+0x10] ;  /* 0x00001008061c7981 */ /* 0x000562000c1e1d00 */
[----:B0-----:R-:W-:Y:S01]  /*04d0*/  IMAD.HI.U32 R2, R64, -0x2daee0ad, RZ ;  /* 0xd2511f5340027827 */ /* 0x001fe200078e00ff */
[----:B------:R-:W-:-:S02]  /*04e0*/  UIADD3 UR25, UPT, UPT, UR6, 0x5384540f, URZ ;  /* 0x5384540f06197890 */ /* 0x000fc4000fffe0ff */
[----:B------:R-:W-:Y:S02]  /*04f0*/  UIADD3 UR26, UPT, UPT, UR7, 0x1fd5c5a3, URZ ;  /* 0x1fd5c5a3071a7890 */ /* 0x000fe4000fffe0ff */
[----:B------:R-:W-:Y:S01]  /*0500*/  LOP3.LUT R2, R2, UR7, RZ, 0x3c, !PT ;  /* 0x0000000702027c12 */ /* 0x000fe2000f8e3cff */
[----:B------:R-:W-:Y:S01]  /*0510*/  IMAD.HI.U32 R5, R4, -0x2daee0ad, RZ ;  /* 0xd2511f5304057827 */ /* 0x000fe200078e00ff */
[----:B------:R-:W-:Y:S02]  /*0520*/  UIADD3 UR27, UPT, UPT, UR6, -0xe443238, URZ ;  /* 0xf1bbcdc8061b7890 */ /* 0x000fe4000fffe0ff */
[----:B------:R-:W-:Y:S01]  /*0530*/  UIADD3 UR28, UPT, UPT, UR7, -0x24c28bd8, URZ ;  /* 0xdb3d7428071c7890 */ /* 0x000fe2000fffe0ff */
[----:B--2---:R-:W-:Y:S01]  /*0540*/  IMAD R6, R65, -0x326172a9, RZ ;  /* 0xcd9e8d5741067824 */ /* 0x004fe200078e02ff */
[----:B------:R-:W-:Y:S01]  /*0550*/  UIADD3 UR29, UPT, UPT, UR6, -0x700cb87f, URZ ;  /* 0x8ff34781061d7890 */ /* 0x000fe2000fffe0ff */
[----:B------:R-:W-:Y:S01]  /*0560*/  IMAD.HI.U32 R3, R2, -0x326172a9, RZ ;  /* 0xcd9e8d5702037827 */ /* 0x000fe200078e00ff */
[----:B------:R-:W-:Y:S01]  /*0570*/  LOP3.LUT R5, R8, UR14, R5, 0x96, !PT ;  /* 0x0000000e08057c12 */ /* 0x000fe2000f8e9605 */
[----:B------:R-:W-:Y:S01]  /*0580*/  UIADD3 UR30, UPT, UPT, UR7, -0x695add53, URZ ;  /* 0x96a522ad071e7890 */ /* 0x000fe2000fffe0ff */
[----:B------:R-:W0:Y:S02]  /*0590*/  LDCU UR12, c[0x0][0x448] ;  /* 0x00008900ff0c77ac */ /* 0x000e240008000800 */
[----:B------:R-:W-:Y:S01]  /*05a0*/  LOP3.LUT R3, R6, UR13, R3, 0x96, !PT ;  /* 0x0000000d06037c12 */ /* 0x000fe2000f8e9603 */
[----:B------:R-:W-:-:S02]  /*05b0*/  IMAD R7, R2, -0x326172a9, RZ ;  /* 0xcd9e8d5702077824 */ /* 0x000fc400078e02ff */
[----:B------:R-:W-:Y:S01]  /*05c0*/  IMAD R9, R4, -0x2daee0ad, RZ ;  /* 0xd2511f5304097824 */ /* 0x000fe200078e02ff */
[----:B------:R-:W2:Y:S01]  /*05d0*/  LDCU.64 UR32, c[0x0][0x398] ;  /* 0x00007300ff2077ac */ /* 0x000ea20008000a00 */
        /* <DEDUP_REMOVED lines=44> */
[----:B------:R-:W-:Y:S02]  /*08a0*/  IMAD R3, R3, -0x2daee0ad, RZ ;  /* 0xd2511f5303037824 */ /* 0x000fe400078e02ff */
[----:B------:R-:W-:Y:S02]  /*08b0*/  HFMA2 R10, -RZ, RZ, 0, 0 ;  /* 0x00000000ff0a7431 */ /* 0x000fe400000001ff */
[----:B------:R-:W-:Y:S01]  /*08c0*/  IMAD.HI.U32 R72, R4, -0x2daee0ad, RZ ;  /* 0xd2511f5304487827 */ /* 0x000fe200078e00ff */
[----:B------:R-:W-:Y:S01]  /*08d0*/  BSSY B0, `(.L_x_4136) ;  /* 0x00005eb000007945 */ /* 0x000fe20003800000 */
[----:B------:R-:W-:Y:S01]  /*08e0*/  LOP3.LUT R69, R0, 0x3, RZ, 0xc0, !PT ;  /* 0x0000000300457812 */ /* 0x000fe200078ec0ff */
[----:B------:R-:W4:Y:S01]  /*08f0*/  LDCU UR5, c[0x0][0x388] ;  /* 0x00007100ff0577ac */ /* 0x000f220008000800 */
[----:B------:R-:W-:-:S02]  /*0900*/  IMAD R7, R7, -0x326172a9, RZ ;  /* 0xcd9e8d5707077824 */ /* 0x000fc400078e02ff */
[----:B------:R-:W-:Y:S01]  /*0910*/  IMAD.HI.U32 R68, R2, -0x326172a9, RZ ;  /* 0xcd9e8d5702447827 */ /* 0x000fe200078e00ff */
[----:B------:R-:W-:Y:S02]  /*0920*/  LOP3.LUT R72, R3, UR30, R72, 0x96, !PT ;  /* 0x0000001e03487c12 */ /* 0x000fe4000f8e9648 */
[----:B------:R-:W-:Y:S01]  /*0930*/  PLOP3.LUT P0, PT, PT, PT, UP0, 0x80, 0x8 ;  /* 0x000000000008781c */ /* 0x000fe20003f0f008 */
[----:B------:R-:W-:Y:S01]  /*0940*/  IMAD R74, R4, -0x2daee0ad, RZ ;  /* 0xd2511f53044a7824 */ /* 0x000fe200078e02ff */
[----:B------:R-:W-:Y:S01]  /*0950*/  LOP3.LUT R68, R7, UR29, R68, 0x96, !PT ;  /* 0x0000001d07447c12 */ /* 0x000fe2000f8e9644 */
[----:B------:R-:W-:Y:S01]  /*0960*/  IMAD R70, R2, -0x326172a9, RZ ;  /* 0xcd9e8d5702467824 */ /* 0x000fe200078e02ff */
[----:B0123--:R-:W-:-:S11]  /*0970*/  UISETP.NE.AND UP1, UPT, UR4, URZ, UPT ;  /* 0x000000ff0400728c */ /* 0x00ffd6000bf25270 */
.L_x_4243:
        /* <DEDUP_REMOVED lines=18> */
[----:B------:R-:W-:-:S02]  /*0aa0*/  IMAD.MOV.U32 R71, RZ, RZ, 0x2 ;  /* 0x00000002ff477424 */ /* 0x000fc400078e00ff */
        /* <DEDUP_REMOVED lines=10> */
.L_x_4139:
        /* <DEDUP_REMOVED lines=13> */
.L_x_4141:
[----:B------:R-:W-:Y:S05]  /*0c20*/  BSYNC.RECONVERGENT B2 ;  /* 0x0000000000027941 */ /* 0x000fea0003800200 */
.L_x_4140:
        /* <DEDUP_REMOVED lines=42> */
.L_x_4138:
[----:B------:R-:W-:Y:S05]  /*0ed0*/  BSYNC.RECONVERGENT B1 ;  /* 0x0000000000017941 */ /* 0x000fea0003800200 */
.L_x_4137:
        /* <DEDUP_REMOVED lines=28> */
.L_x_4146:
        /* <DEDUP_REMOVED lines=13> */
.L_x_4148:
[----:B------:R-:W-:Y:S05]  /*1170*/  BSYNC.RECONVERGENT B3 ;  /* 0x0000000000037941 */ /* 0x000fea0003800200 */
.L_x_4147:
        /* <DEDUP_REMOVED lines=42> */
.L_x_4145:
[----:B------:R-:W-:Y:S05]  /*1420*/  BSYNC.RECONVERGENT B2 ;  /* 0x0000000000027941 */ /* 0x000fea0003800200 */
.L_x_4144:
        /* <DEDUP_REMOVED lines=11> */
.L_x_4143:
[----:B------:R-:W-:Y:S01]  /*14e0*/  @P1 FADD.FTZ R75, R20, R75 ;  /* 0x0000004b144b1221 */ /* 0x000fe20000010000 */
[----:B------:R-:W-:Y:S01]  /*14f0*/  MOV R78, R74 ;  /* 0x0000004a004e7202 */ /* 0x000fe20000000f00 */
[----:B------:R-:W-:-:S03]  /*1500*/  IMAD.MOV.U32 R13, RZ, RZ, R71 ;  /* 0x000000ffff0d7224 */ /* 0x000fc600078e0047 */
[----:B------:R-:W-:-:S07]  /*1510*/  MOV R12, R75 ;  /* 0x0000004b000c7202 */ /* 0x000fce0000000f00 */
.L_x_4149:
[----:B------:R-:W-:Y:S05]  /*1520*/  BSYNC.RECONVERGENT B1 ;  /* 0x0000000000017941 */ /* 0x000fea0003800200 */
.L_x_4142:
        /* <DEDUP_REMOVED lines=13> */
.L_x_4152:
        /* <DEDUP_REMOVED lines=13> */
.L_x_4154:
[----:B------:R-:W-:Y:S05]  /*16d0*/  BSYNC.RECONVERGENT B2 ;  /* 0x0000000000027941 */ /* 0x000fea0003800200 */
.L_x_4153:
        /* <DEDUP_REMOVED lines=42> */
.L_x_4151:
[----:B------:R-:W-:Y:S05]  /*1980*/  BSYNC.RECONVERGENT B1 ;  /* 0x0000000000017941 */ /* 0x000fea0003800200 */
.L_x_4150:
        /* <DEDUP_REMOVED lines=25> */
.L_x_4159:
        /* <DEDUP_REMOVED lines=13> */
.L_x_4161:
[----:B------:R-:W-:Y:S05]  /*1bf0*/  BSYNC.RECONVERGENT B3 ;  /* 0x0000000000037941 */ /* 0x000fea0003800200 */
.L_x_4160:
        /* <DEDUP_REMOVED lines=42> */
.L_x_4158:
[----:B------:R-:W-:Y:S05]  /*1ea0*/  BSYNC.RECONVERGENT B2 ;  /* 0x0000000000027941 */ /* 0x000fea0003800200 */
.L_x_4157:
        /* <DEDUP_REMOVED lines=11> */
.L_x_4156:
[----:B------:R-:W-:Y:S01]  /*1f60*/  @P1 FADD.FTZ R13, R21, R13 ;  /* 0x0000000d150d1221 */ /* 0x000fe20000010000 */
[----:B------:R-:W-:Y:S01]  /*1f70*/  IMAD.MOV.U32 R60, RZ, RZ, R78 ;  /* 0x000000ffff3c7224 */ /* 0x000fe200078e004e */
[----:B------:R-:W-:-:S07]  /*1f80*/  MOV R15, R14 ;  /* 0x0000000e000f7202 */ /* 0x000fce0000000f00 */
.L_x_4162:
[----:B------:R-:W-:Y:S05]  /*1f90*/  BSYNC.RECONVERGENT B1 ;  /* 0x0000000000017941 */ /* 0x000fea0003800200 */
.L_x_4155:
        /* <DEDUP_REMOVED lines=13> */
.L_x_4165:
        /* <DEDUP_REMOVED lines=13> */
.L_x_4167:
[----:B------:R-:W-:Y:S05]  /*2140*/  BSYNC.RECONVERGENT B2 ;  /* 0x0000000000027941 */ /* 0x000fea0003800200 */
.L_x_4166:
        /* <DEDUP_REMOVED lines=39> */
[----:B------:R-:W-:Y:S02]  /*23c0*/  IMAD.MOV.U32 R60, RZ, RZ, R14 ;  /* 0x000000ffff3c7224 */ /* 0x000fe400078e000e */
[----:B------:R-:W-:Y:S01]  /*23d0*/  HFMA2 R14, -RZ, RZ, 0, 0 ;  /* 0x00000000ff0e7431 */ /* 0x000fe200000001ff */
[----:B------:R-:W-:-:S07]  /*23e0*/  LOP3.LUT R72, R72, UR30, R15, 0x96, !PT ;  /* 0x0000001e48487c12 */ /* 0x000fce000f8e960f */
.L_x_4164:
[----:B------:R-:W-:Y:S05]  /*23f0*/  BSYNC.RECONVERGENT B1 ;  /* 0x0000000000017941 */ /* 0x000fea0003800200 */
.L_x_4163:
        /* <DEDUP_REMOVED lines=25> */
.L_x_4172:
        /* <DEDUP_REMOVED lines=13> */
.L_x_4174:
[----:B------:R-:W-:Y:S05]  /*2660*/  BSYNC.RECONVERGENT B3 ;  /* 0x0000000000037941 */ /* 0x000fea0003800200 */
.L_x_4173:
        /* <DEDUP_REMOVED lines=41> */
.L_x_4171:
[----:B------:R-:W-:Y:S05]  /*2900*/  BSYNC.RECONVERGENT B2 ;  /* 0x0000000000027941 */ /* 0x000fea0003800200 */
.L_x_4170:
        /* <DEDUP_REMOVED lines=11> */
.L_x_4169:
[----:B------:R-:W-:Y:S01]  /*29c0*/  @P1 FADD.FTZ R75, R22, R75 ;  /* 0x0000004b164b1221 */ /* 0x000fe20000010000 */
[----:B------:R-:W-:Y:S01]  /*29d0*/  IMAD.MOV.U32 R15, RZ, RZ, R14 ;  /* 0x000000ffff0f7224 */ /* 0x000fe200078e000e */
[----:B------:R-:W-:-:S03]  /*29e0*/  MOV R84, R60 ;  /* 0x0000003c00547202 */ /* 0x000fc60000000f00 */
[----:B------:R-:W-:-:S07]  /*29f0*/  MOV R14, R75 ;  /* 0x0000004b000e7202 */ /* 0x000fce0000000f00 */
.L_x_4175:
[----:B------:R-:W-:Y:S05]  /*2a00*/  BSYNC.RECONVERGENT B1 ;  /* 0x0000000000017941 */ /* 0x000fea0003800200 */
.L_x_4168:
        /* <DEDUP_REMOVED lines=13> */
.L_x_4178:
        /* <DEDUP_REMOVED lines=13> */
.L_x_4180:
[----:B------:R-:W-:Y:S05]  /*2bb0*/  BSYNC.RECONVERGENT B2 ;  /* 0x0000000000027941 */ /* 0x000fea0003800200 */
.L_x_4179:
        /* <DEDUP_REMOVED lines=41> */
[----:B------:R-:W-:-:S07]  /*2e50*/  LOP3.LUT R72, R72, UR30, R75, 0x96, !PT ;  /* 0x0000001e48487c12 */ /* 0x000fce000f8e964b */
.L_x_4177:
[----:B------:R-:W-:Y:S05]  /*2e60*/  BSYNC.RECONVERGENT B1 ;  /* 0x0000000000017941 */ /* 0x000fea0003800200 */
.L_x_4176:
        /* <DEDUP_REMOVED lines=25> */
.L_x_4185:
        /* <DEDUP_REMOVED lines=13> */
.L_x_4187:
[----:B------:R-:W-:Y:S05]  /*30d0*/  BSYNC.RECONVERGENT B3 ;  /* 0x0000000000037941 */ /* 0x000fea0003800200 */
.L_x_4186:
        /* <DEDUP_REMOVED lines=41> */
.L_x_4184:
[----:B------:R-:W-:Y:S05]  /*3370*/  BSYNC.RECONVERGENT B2 ;  /* 0x0000000000027941 */ /* 0x000fea0003800200 */
.L_x_4183:
        /* <DEDUP_REMOVED lines=11> */
.L_x_4182:
[----:B------:R-:W-:Y:S01]  /*3430*/  @P1 FADD.FTZ R15, R23, R15 ;  /* 0x0000000f170f1221 */ /* 0x000fe20000010000 */
[----:B------:R-:W-:Y:S01]  /*3440*/  MOV R74, R84 ;  /* 0x00000054004a7202 */ /* 0x000fe20000000f00 */
[----:B------:R-:W-:-:S07]  /*3450*/  IMAD.MOV.U32 R61, RZ, RZ, R60 ;  /* 0x000000ffff3d7224 */ /* 0x000fce00078e003c */
.L_x_4188:
[----:B------:R-:W-:Y:S05]  /*3460*/  BSYNC.RECONVERGENT B1 ;  /* 0x0000000000017941 */ /* 0x000fea0003800200 */
.L_x_4181:
        /* <DEDUP_REMOVED lines=13> */
.L_x_4191:
        /* <DEDUP_REMOVED lines=13> */
.L_x_4193:
[----:B------:R-:W-:Y:S05]  /*3610*/  BSYNC.RECONVERGENT B2 ;  /* 0x0000000000027941 */ /* 0x000fea0003800200 */
.L_x_4192:
        /* <DEDUP_REMOVED lines=42> */
.L_x_4190:
[----:B------:R-:W-:Y:S05]  /*38c0*/  BSYNC.RECONVERGENT B1 ;  /* 0x0000000000017941 */ /* 0x000fea0003800200 */
.L_x_4189:
        /* <DEDUP_REMOVED lines=24> */
.L_x_4198:
        /* <DEDUP_REMOVED lines=13> */
.L_x_4200:
[----:B------:R-:W-:Y:S05]  /*3b20*/  BSYNC.RECONVERGENT B3 ;  /* 0x0000000000037941 */ /* 0x000fea0003800200 */
.L_x_4199:
        /* <DEDUP_REMOVED lines=41> */
.L_x_4197:
[----:B------:R-:W-:Y:S05]  /*3dc0*/  BSYNC.RECONVERGENT B2 ;  /* 0x0000000000027941 */ /* 0x000fea0003800200 */
.L_x_4196:
        /* <DEDUP_REMOVED lines=11> */
.L_x_4195:
[----:B------:R-:W-:Y:S01]  /*3e80*/  @P1 FADD.FTZ R75, R16, R75 ;  /* 0x0000004b104b1221 */ /* 0x000fe20000010000 */
[----:B------:R-:W-:Y:S01]  /*3e90*/  MOV R61, R60 ;  /* 0x0000003c003d7202 */ /* 0x000fe20000000f00 */
[----:B------:R-:W-:Y:S02]  /*3ea0*/  IMAD.MOV.U32 R84, RZ, RZ, R74 ;  /* 0x000000ffff547224 */ /* 0x000fe400078e004a */
[----:B------:R-:W-:-:S07]  /*3eb0*/  IMAD.MOV.U32 R60, RZ, RZ, R75 ;  /* 0x000000ffff3c7224 */ /* 0x000fce00078e004b */
.L_x_4201:
[----:B------:R-:W-:Y:S05]  /*3ec0*/  BSYNC.RECONVERGENT B1 ;  /* 0x0000000000017941 */ /* 0x000fea0003800200 */
.L_x_4194:
        /* <DEDUP_REMOVED lines=13> */
.L_x_4204:
        /* <DEDUP_REMOVED lines=13> */
.L_x_4206:
[----:B------:R-:W-:Y:S05]  /*4070*/  BSYNC.RECONVERGENT B2 ;  /* 0x0000000000027941 */ /* 0x000fea0003800200 */
.L_x_4205:
        /* <DEDUP_REMOVED lines=42> */
.L_x_4203:
[----:B------:R-:W-:Y:S05]  /*4320*/  BSYNC.RECONVERGENT B1 ;  /* 0x0000000000017941 */ /* 0x000fea0003800200 */
.L_x_4202:
        /* <DEDUP_REMOVED lines=24> */
.L_x_4211:
        /* <DEDUP_REMOVED lines=13> */
.L_x_4213:
[----:B------:R-:W-:Y:S05]  /*4580*/  BSYNC.RECONVERGENT B3 ;  /* 0x0000000000037941 */ /* 0x000fea0003800200 */
.L_x_4212:
        /* <DEDUP_REMOVED lines=41> */
.L_x_4210:
[----:B------:R-:W-:Y:S05]  /*4820*/  BSYNC.RECONVERGENT B2 ;  /* 0x0000000000027941 */ /* 0x000fea0003800200 */
.L_x_4209:
        /* <DEDUP_REMOVED lines=11> */
.L_x_4208:
[----:B------:R-:W-:Y:S01]  /*48e0*/  @P1 FADD.FTZ R61, R17, R61 ;  /* 0x0000003d113d1221 */ /* 0x000fe20000010000 */
[----:B------:R-:W-:Y:S01]  /*48f0*/  IMAD.MOV.U32 R86, RZ, RZ, R84 ;  /* 0x000000ffff567224 */ /* 0x000fe200078e0054 */
[----:B------:R-:W-:-:S07]  /*4900*/  MOV R62, R69 ;  /* 0x00000045003e7202 */ /* 0x000fce0000000f00 */
.L_x_4214:
[----:B------:R-:W-:Y:S05]  /*4910*/  BSYNC.RECONVERGENT B1 ;  /* 0x0000000000017941 */ /* 0x000fea0003800200 */
.L_x_4207:
        /* <DEDUP_REMOVED lines=13> */
.L_x_4217:
        /* <DEDUP_REMOVED lines=13> */
.L_x_4219:
[----:B------:R-:W-:Y:S05]  /*4ac0*/  BSYNC.RECONVERGENT B2 ;  /* 0x0000000000027941 */ /* 0x000fea0003800200 */
.L_x_4218:
        /* <DEDUP_REMOVED lines=38> */
[----:B------:R-:W-:Y:S02]  /*4d30*/  LOP3.LUT R68, R68, UR29, R71, 0x96, !PT ;  /* 0x0000001d44447c12 */ /* 0x000fe4000f8e9647 */
[----:B------:R-:W-:Y:S01]  /*4d40*/  MOV R71, R86 ;  /* 0x0000005600477202 */ /* 0x000fe20000000f00 */
[----:B------:R-:W-:Y:S01]  /*4d50*/  IMAD.MOV.U32 R86, RZ, RZ, R74 ;  /* 0x000000ffff567224 */ /* 0x000fe200078e004a */
[----:B------:R-:W-:-:S07]  /*4d60*/  LOP3.LUT R72, R72, UR30, R75, 0x96, !PT ;  /* 0x0000001e48487c12 */ /* 0x000fce000f8e964b */
.L_x_4216:
[----:B------:R-:W-:Y:S05]  /*4d70*/  BSYNC.RECONVERGENT B1 ;  /* 0x0000000000017941 */ /* 0x000fea0003800200 */
.L_x_4215:
        /* <DEDUP_REMOVED lines=24> */
.L_x_4224:
        /* <DEDUP_REMOVED lines=13> */
.L_x_4226:
[----:B------:R-:W-:Y:S05]  /*4fd0*/  BSYNC.RECONVERGENT B3 ;  /* 0x0000000000037941 */ /* 0x000fea0003800200 */
.L_x_4225:
        /* <DEDUP_REMOVED lines=41> */
.L_x_4223:
[----:B------:R-:W-:Y:S05]  /*5270*/  BSYNC.RECONVERGENT B2 ;  /* 0x0000000000027941 */ /* 0x000fea0003800200 */
.L_x_4222:
        /* <DEDUP_REMOVED lines=11> */
.L_x_4221:
[----:B------:R-:W-:Y:S01]  /*5330*/  @P1 FADD.FTZ R62, R18, R62 ;  /* 0x0000003e123e1221 */ /* 0x000fe20000010000 */
[----:B------:R-:W-:Y:S01]  /*5340*/  MOV R84, R86 ;  /* 0x0000005600547202 */ /* 0x000fe20000000f00 */
[----:B------:R-:W-:-:S07]  /*5350*/  IMAD.MOV.U32 R71, RZ, RZ, R69 ;  /* 0x000000ffff477224 */ /* 0x000fce00078e0045 */
.L_x_4227:
[----:B------:R-:W-:Y:S05]  /*5360*/  BSYNC.RECONVERGENT B1 ;  /* 0x0000000000017941 */ /* 0x000fea0003800200 */
.L_x_4220:
        /* <DEDUP_REMOVED lines=13> */
.L_x_4230:
        /* <DEDUP_REMOVED lines=13> */
.L_x_4232:
[----:B------:R-:W-:Y:S05]  /*5510*/  BSYNC.RECONVERGENT B2 ;  /* 0x0000000000027941 */ /* 0x000fea0003800200 */
.L_x_4231:
        /* <DEDUP_REMOVED lines=42> */
.L_x_4229:
[----:B------:R-:W-:Y:S05]  /*57c0*/  BSYNC.RECONVERGENT B1 ;  /* 0x0000000000017941 */ /* 0x000fea0003800200 */
.L_x_4228:
        /* <DEDUP_REMOVED lines=24> */
.L_x_4237:
        /* <DEDUP_REMOVED lines=13> */
.L_x_4239:
[----:B------:R-:W-:Y:S05]  /*5a20*/  BSYNC.RECONVERGENT B3 ;  /* 0x0000000000037941 */ /* 0x000fea0003800200 */
.L_x_4238:
        /* <DEDUP_REMOVED lines=41> */
.L_x_4236:
[----:B------:R-:W-:Y:S05]  /*5cc0*/  BSYNC.RECONVERGENT B2 ;  /* 0x0000000000027941 */ /* 0x000fea0003800200 */
.L_x_4235:
        /* <DEDUP_REMOVED lines=11> */
.L_x_4234:
[----:B------:R-:W-:Y:S01]  /*5d80*/  @P1 FADD.FTZ R63, R19, R63 ;  /* 0x0000003f133f1221 */ /* 0x000fe20000010000 */
[----:B------:R-:W-:Y:S01]  /*5d90*/  IMAD.MOV.U32 R74, RZ, RZ, R84 ;  /* 0x000000ffff4a7224 */ /* 0x000fe200078e0054 */
[----:B------:R-:W-:-:S07]  /*5da0*/  MOV R69, R73 ;  /* 0x0000004900457202 */ /* 0x000fce0000000f00 */
.L_x_4240:
[----:B------:R-:W-:Y:S05]  /*5db0*/  BSYNC.RECONVERGENT B1 ;  /* 0x0000000000017941 */ /* 0x000fea0003800200 */
.L_x_4233:
[----:B------:R-:W-:Y:S01]  /*5dc0*/  ISETP.NE.AND P6, PT, R78, RZ, PT ;  /* 0x000000ff4e00720c */ /* 0x000fe20003fc5270 */
[----:B------:R-:W-:Y:S01]  /*5dd0*/  FADD.FTZ R80, RZ, R12 ;  /* 0x0000000cff507221 */ /* 0x000fe20000010000 */
[----:B------:R-:W-:Y:S01]  /*5de0*/  ISETP.NE.AND P1, PT, R77, RZ, PT ;  /* 0x000000ff4d00720c */ /* 0x000fe20003f25270 */
[----:B------:R-:W0:Y:S01]  /*5df0*/  LDC.64 R78, c[0x0][0x3a8] ;  /* 0x0000ea00ff4e7b82 */ /* 0x000e220000000a00 */
[----:B------:R-:W-:Y:S01]  /*5e00*/  ISETP.NE.AND P0, PT, R76, RZ, PT ;  /* 0x000000ff4c00720c */ /* 0x000fe20003f05270 */
[----:B------:R-:W-:Y:S01]  /*5e10*/  UISETP.NE.U32.AND UP0, UPT, UR32, URZ, UPT ;  /* 0x000000ff2000728c */ /* 0x000fe2000bf05070 */
[----:B------:R-:W-:Y:S02]  /*5e20*/  SEL R73, RZ, 0x1000000, P5 ;  /* 0x01000000ff497807 */ /* 0x000fe40002800000 */
[----:B------:R-:W-:Y:S01]  /*5e30*/  SEL R71, RZ, 0x10000, P4 ;  /* 0x00010000ff477807 */ /* 0x000fe20002000000 */
[----:B------:R-:W-:Y:S01]  /*5e40*/  UISETP.NE.AND.EX UP0, UPT, UR33, URZ, UPT, UP0 ;  /* 0x000000ff2100728c */ /* 0x000fe2000bf05300 */
[----:B------:R-:W-:Y:S01]  /*5e50*/  SEL R84, RZ, 0x100, P3 ;  /* 0x00000100ff547807 */ /* 0x000fe20001800000 */
[----:B------:R-:W1:Y:S01]  /*5e60*/  LDC.64 R76, c[0x0][0x3b0] ;  /* 0x0000ec00ff4c7b82 */ /* 0x000e620000000a00 */
[----:B------:R-:W-:-:S02]  /*5e70*/  ISETP.NE.AND P5, PT, R82, RZ, PT ;  /* 0x000000ff5200720c */ /* 0x000fc40003fa5270 */
[----:B------:R-:W-:Y:S02]  /*5e80*/  LOP3.LUT R84, R84, R73, R71, 0xfe, !PT ;  /* 0x0000004954547212 */ /* 0x000fe400078efe47 */
[----:B------:R-:W-:Y:S02]  /*5e90*/  SEL R71, RZ, 0x1000000, P5 ;  /* 0x01000000ff477807 */ /* 0x000fe40002800000 */
[----:B------:R-:W-:Y:S02]  /*5ea0*/  SEL R82, RZ, 0x10000, P6 ;  /* 0x00010000ff527807 */ /* 0x000fe40003000000 */
[----:B------:R-:W-:Y:S02]  /*5eb0*/  SEL R73, RZ, 0x100, P1 ;  /* 0x00000100ff497807 */ /* 0x000fe40000800000 */
[----:B------:R-:W-:Y:S02]  /*5ec0*/  SEL R81, RZ, 0x1, P2 ;  /* 0x00000001ff517807 */ /* 0x000fe40001000000 */
[----:B------:R-:W-:Y:S01]  /*5ed0*/  LOP3.LUT R73, R73, R71, R82, 0xfe, !PT ;  /* 0x0000004749497212 */ /* 0x000fe200078efe52 */
[----:B------:R-:W-:Y:S01]  /*5ee0*/  FADD.FTZ R71, R80, R13 ;  /* 0x0000000d50477221 */ /* 0x000fe20000010000 */
[----:B------:R-:W-:Y:S01]  /*5ef0*/  SEL R82, RZ, 0x1, P0 ;  /* 0x00000001ff527807 */ /* 0x000fe20000000000 */
[----:B0-----:R-:W-:Y:S01]  /*5f00*/  IMAD.WIDE.U32 R78, R9, 0x20, R78 ;  /* 0x00000020094e7825 */ /* 0x001fe200078e004e */
[----:B------:R-:W-:-:S02]  /*5f10*/  LOP3.LUT R81, R84, R81, RZ, 0xfc, !PT ;  /* 0x0000005154517212 */ /* 0x000fc400078efcff */
[----:B------:R-:W-:Y:S01]  /*5f20*/  LOP3.LUT R80, R73, R82, RZ, 0xfc, !PT ;  /* 0x0000005249507212 */ /* 0x000fe200078efcff */
[----:B------:R-:W-:Y:S01]  /*5f30*/  FADD.FTZ R82, R71, R14 ;  /* 0x0000000e47527221 */ /* 0x000fe20000010000 */
[----:B------:R0:W-:Y:S01]  /*5f40*/  STG.E.128 desc[UR8][R78.64], R12 ;  /* 0x0000000c4e007986 */ /* 0x0001e2000c101d08 */
[----:B------:R-:W-:Y:S01]  /*5f50*/  PLOP3.LUT P0, PT, PT, PT, UP0, 0x80, 0x8 ;  /* 0x000000000008781c */ /* 0x000fe20003f0f008 */
[----:B-1----:R-:W-:Y:S02]  /*5f60*/  IMAD.WIDE.U32 R76, R9, 0x8, R76 ;  /* 0x00000008094c7825 */ /* 0x002fe400078e004c */
        /* <DEDUP_REMOVED lines=24> */
.L_x_4241:
        /* <DEDUP_REMOVED lines=40> */
.L_x_4255:
        /* <DEDUP_REMOVED lines=32> */
[----:B------:R-:W-:Y:S01]  /*6570*/  F2FP.F16.F32.PACK_AB R15, R78, R63 ;  /* 0x0000003f4e0f723e */ /* 0x000fe200000000ff */
[----:B------:R-:W-:Y:S01]  /*6580*/  FMUL.FTZ R76, R71, R76 ;  /* 0x0000004c474c7220 */ /* 0x000fe20000410000 */
[----:B------:R-:W-:Y:S01]  /*6590*/  F2FP.F16.F32.PACK_AB R62, R61, R62 ;  /* 0x0000003e3d3e723e */ /* 0x000fe200000000ff */
[C---:B------:R-:W-:Y:S01]  /*65a0*/  FMUL.FTZ R61, R71.reuse, R60 ;  /* 0x0000003c473d7220 */ /* 0x040fe20000410000 */
[----:B------:R-:W-:Y:S01]  /*65b0*/  F2FP.F16.F32.PACK_AB R63, R82, R77 ;  /* 0x0000004d523f723e */ /* 0x000fe200000000ff */
[C---:B------:R-:W-:Y:S01]  /*65c0*/  FMUL.FTZ R77, R71.reuse, R12 ;  /* 0x0000000c474d7220 */ /* 0x040fe20000410000 */
[----:B------:R-:W-:Y:S01]  /*65d0*/  FMUL.FTZ R86, R71, R86 ;  /* 0x0000005647567220 */ /* 0x000fe20000410000 */
[----:B------:R-:W-:Y:S01]  /*65e0*/  F2FP.F16.F32.PACK_AB R14, R13, R14 ;  /* 0x0000000e0d0e723e */ /* 0x000fe200000000ff */
[----:B------:R-:W-:Y:S01]  /*65f0*/  FFMA.FTZ R12, R40, R61, R56 ;  /* 0x0000003d280c7223 */ /* 0x000fe20000010038 */
[----:B------:R-:W-:Y:S01]  /*6600*/  FFMA.FTZ R13, R41, R76, R57 ;  /* 0x0000004c290d7223 */ /* 0x000fe20000010039 */
[----:B------:R-:W-:Y:S01]  /*6610*/  FFMA.FTZ R60, R42, R77, R58 ;  /* 0x0000004d2a3c7223 */ /* 0x000fe2000001003a */
[-C--:B------:R-:W-:Y:S01]  /*6620*/  FFMA.FTZ R75, R43, R86.reuse, R59 ;  /* 0x000000562b4b7223 */ /* 0x080fe2000001003b */
[----:B------:R-:W2:Y:S01]  /*6630*/  @!P1 LDC.64 R82, c[0x0][0x3c8] ;  /* 0x0000f200ff529b82 */ /* 0x000ea20000000a00 */
[----:B------:R-:W-:Y:S01]  /*6640*/  FFMA.FTZ R86, R35, R86, R51 ;  /* 0x0000005623567223 */ /* 0x000fe20000010033 */
[----:B------:R-:W-:-:S02]  /*6650*/  F2FP.F16.F32.PACK_AB R12, R13, R12 ;  /* 0x0000000c0d0c723e */ /* 0x000fc400000000ff */
[----:B------:R-:W-:Y:S01]  /*6660*/  F2FP.F16.F32.PACK_AB R13, R75, R60 ;  /* 0x0000003c4b0d723e */ /* 0x000fe200000000ff */
[----:B------:R-:W-:Y:S01]  /*6670*/  FFMA.FTZ R60, R32, R61, R48 ;  /* 0x0000003d203c7223 */ /* 0x000fe20000010030 */
[----:B------:R-:W-:Y:S01]  /*6680*/  FFMA.FTZ R75, R33, R76, R49 ;  /* 0x0000004c214b7223 */ /* 0x000fe20000010031 */
[----:B------:R-:W-:Y:S01]  /*6690*/  FFMA.FTZ R61, R34, R77, R50 ;  /* 0x0000004d223d7223 */ /* 0x000fe20000010032 */
[----:B------:R-:W3:Y:S03]  /*66a0*/  LDC.64 R80, c[0x0][0x428] ;  /* 0x00010a00ff507b82 */ /* 0x000ee60000000a00 */
[----:B------:R-:W-:Y:S02]  /*66b0*/  F2FP.F16.F32.PACK_AB R60, R75, R60 ;  /* 0x0000003c4b3c723e */ /* 0x000fe400000000ff */
[----:B------:R-:W-:-:S03]  /*66c0*/  F2FP.F16.F32.PACK_AB R61, R86, R61 ;  /* 0x0000003d563d723e */ /* 0x000fc600000000ff */
        /* <DEDUP_REMOVED lines=12> */
.L_x_4136:
[----:B------:R-:W-:Y:S05]  /*6790*/  EXIT ;  /* 0x000000000000794d */ /* 0x000fea0003800000 */
.L_x_4242:
[----:B------:R-:W-:Y:S01]  /*67a0*/  HFMA2 R82, -RZ, RZ, 0, 5.9604644775390625e-08 ;  /* 0x00000001ff527431 */ /* 0x000fe200000001ff */
[----:B------:R-:W-:Y:S01]  /*67b0*/  BSSY B1, `(.L_x_4244) ;  /* 0x0000006000017945 */ /* 0x000fe20003800000 */
[----:B------:R-:W-:Y:S01]  /*67c0*/  IMAD.MOV.U32 R83, RZ, RZ, 0x1f ;  /* 0x0000001fff537424 */ /* 0x000fe200078e00ff */
[----:B0-----:R-:W-:-:S07]  /*67d0*/  MOV R81, 0xffffffff ;  /* 0xffffffff00517802 */ /* 0x001fce0000000f00 */
[----:B-1----:R-:W-:Y:S05]  /*67e0*/  WARPSYNC.COLLECTIVE R81, `(.L_x_4245) ;  /* 0x0000000051087348 */ /* 0x002fea0003c00000 */
[----:B------:R0:W2:Y:S02]  /*67f0*/  SHFL.BFLY P2, R80, R84, R82, R83 ;  /* 0x0c00005254507389 */ /* 0x0000a40000040053 */
[----:B012---:R-:W-:Y:S05]  /*6800*/  ENDCOLLECTIVE ;  /* 0x000000000000791b */ /* 0x007fea0003800000 */
.L_x_4245:
[----:B------:R-:W-:Y:S05]  /*6810*/  BSYNC B1 ;  /* 0x0000000000017941 */ /* 0x000fea0003800000 */
.L_x_4244:
        /* <DEDUP_REMOVED lines=10> */
.L_x_4246:
[----:B------:R-:W-:Y:S01]  /*68c0*/  HFMA2 R82, -RZ, RZ, 0, 2.384185791015625e-07 ;  /* 0x00000004ff527431 */ /* 0x000fe200000001ff */
[----:B------:R-:W-:-:S05]  /*68d0*/  MOV R71, R80 ;  /* 0x0000005000477202 */ /* 0x000fca0000000f00 */
[----:B------:R-:W-:-:S04]  /*68e0*/  FADD.FTZ R77, R76, R71 ;  /* 0x000000474c4d7221 */ /* 0x000fc80000010000 */
[----:B------:R-:W-:-:S07]  /*68f0*/  IMAD.MOV.U32 R84, RZ, RZ, R77 ;  /* 0x000000ffff547224 */ /* 0x000fce00078e004d */
[----:B------:R-:W-:Y:S05]  /*6900*/  WARPSYNC.COLLECTIVE R81, `(.L_x_4247) ;  /* 0x0000000051087348 */ /* 0x000fea0003c00000 */
[----:B------:R0:W1:Y:S02]  /*6910*/  SHFL.BFLY P2, R80, R84, R82, R83 ;  /* 0x0c00005254507389 */ /* 0x0000640000040053 */
[----:B01----:R-:W-:Y:S05]  /*6920*/  ENDCOLLECTIVE ;  /* 0x000000000000791b */ /* 0x003fea0003800000 */
.L_x_4247:
[----:B------:R-:W-:Y:S02]  /*6930*/  IMAD.MOV.U32 R82, RZ, RZ, 0x8 ;  /* 0x00000008ff527424 */ /* 0x000fe400078e00ff */
[----:B------:R-:W-:-:S04]  /*6940*/  IMAD.MOV.U32 R78, RZ, RZ, R80 ;  /* 0x000000ffff4e7224 */ /* 0x000fc800078e0050 */
[----:B------:R-:W-:-:S05]  /*6950*/  FADD.FTZ R78, R77, R78 ;  /* 0x0000004e4d4e7221 */ /* 0x000fca0000010000 */
[----:B------:R-:W-:-:S07]  /*6960*/  MOV R84, R78 ;  /* 0x0000004e00547202 */ /* 0x000fce0000000f00 */
[----:B------:R-:W-:Y:S05]  /*6970*/  WARPSYNC.COLLECTIVE R81, `(.L_x_4248) ;  /* 0x0000000051087348 */ /* 0x000fea0003c00000 */
[----:B------:R0:W1:Y:S02]  /*6980*/  SHFL.BFLY P2, R80, R84, R82, R83 ;  /* 0x0c00005254507389 */ /* 0x0000640000040053 */
[----:B01----:R-:W-:Y:S05]  /*6990*/  ENDCOLLECTIVE ;  /* 0x000000000000791b */ /* 0x003fea0003800000 */
.L_x_4248:
[----:B------:R-:W-:Y:S01]  /*69a0*/  HFMA2 R82, -RZ, RZ, 0, 9.5367431640625e-07 ;  /* 0x00000010ff527431 */ /* 0x000fe200000001ff */
[----:B------:R-:W-:-:S05]  /*69b0*/  MOV R71, R80 ;  /* 0x0000005000477202 */ /* 0x000fca0000000f00 */
[----:B------:R-:W-:-:S04]  /*69c0*/  FADD.FTZ R79, R78, R71 ;  /* 0x000000474e4f7221 */ /* 0x000fc80000010000 */
[----:B------:R-:W-:-:S07]  /*69d0*/  IMAD.MOV.U32 R84, RZ, RZ, R79 ;  /* 0x000000ffff547224 */ /* 0x000fce00078e004f */
[----:B------:R-:W-:Y:S05]  /*69e0*/  WARPSYNC.COLLECTIVE R81, `(.L_x_4249) ;  /* 0x0000000051087348 */ /* 0x000fea0003c00000 */
[----:B------:R0:W1:Y:S02]  /*69f0*/  SHFL.BFLY P2, R80, R84, R82, R83 ;  /* 0x0c00005254507389 */ /* 0x0000640000040053 */
[----:B01----:R-:W-:Y:S05]  /*6a00*/  ENDCOLLECTIVE ;  /* 0x000000000000791b */ /* 0x003fea0003800000 */
.L_x_4249:
        /* <DEDUP_REMOVED lines=23> */
.L_x_4250:
[----:B------:R-:W-:Y:S02]  /*6b80*/  IMAD.MOV.U32 R82, RZ, RZ, 0x2 ;  /* 0x00000002ff527424 */ /* 0x000fe400078e00ff */
[----:B------:R-:W-:-:S04]  /*6b90*/  IMAD.MOV.U32 R76, RZ, RZ, R80 ;  /* 0x000000ffff4c7224 */ /* 0x000fc800078e0050 */
[----:B------:R-:W-:-:S05]  /*6ba0*/  FADD.FTZ R76, R71, R76 ;  /* 0x0000004c474c7221 */ /* 0x000fca0000010000 */
[----:B------:R-:W-:-:S07]  /*6bb0*/  MOV R84, R76 ;  /* 0x0000004c00547202 */ /* 0x000fce0000000f00 */
[----:B------:R-:W-:Y:S05]  /*6bc0*/  WARPSYNC.COLLECTIVE R81, `(.L_x_4251) ;  /* 0x0000000051087348 */ /* 0x000fea0003c00000 */
[----:B------:R0:W1:Y:S02]  /*6bd0*/  SHFL.BFLY P2, R80, R84, R82, R83 ;  /* 0x0c00005254507389 */ /* 0x0000640000040053 */
[----:B01----:R-:W-:Y:S05]  /*6be0*/  ENDCOLLECTIVE ;  /* 0x000000000000791b */ /* 0x003fea0003800000 */
.L_x_4251:
[----:B------:R-:W-:Y:S01]  /*6bf0*/  HFMA2 R82, -RZ, RZ, 0, 2.384185791015625e-07 ;  /* 0x00000004ff527431 */ /* 0x000fe200000001ff */
[----:B------:R-:W-:-:S05]  /*6c00*/  MOV R77, R80 ;  /* 0x00000050004d7202 */ /* 0x000fca0000000f00 */
[----:B------:R-:W-:-:S04]  /*6c10*/  FADD.FTZ R77, R76, R77 ;  /* 0x0000004d4c4d7221 */ /* 0x000fc80000010000 */
[----:B------:R-:W-:-:S07]  /*6c20*/  IMAD.MOV.U32 R84, RZ, RZ, R77 ;  /* 0x000000ffff547224 */ /* 0x000fce00078e004d */
[----:B------:R-:W-:Y:S05]  /*6c30*/  WARPSYNC.COLLECTIVE R81, `(.L_x_4252) ;  /* 0x0000000051087348 */ /* 0x000fea0003c00000 */
[----:B------:R0:W1:Y:S02]  /*6c40*/  SHFL.BFLY P2, R80, R84, R82, R83 ;  /* 0x0c00005254507389 */ /* 0x0000640000040053 */
[----:B01----:R-:W-:Y:S05]  /*6c50*/  ENDCOLLECTIVE ;  /* 0x000000000000791b */ /* 0x003fea0003800000 */
.L_x_4252:
[----:B------:R-:W-:Y:S02]  /*6c60*/  IMAD.MOV.U32 R82, RZ, RZ, 0x8 ;  /* 0x00000008ff527424 */ /* 0x000fe400078e00ff */
[----:B------:R-:W-:-:S04]  /*6c70*/  IMAD.MOV.U32 R78, RZ, RZ, R80 ;  /* 0x000000ffff4e7224 */ /* 0x000fc800078e0050 */
[----:B------:R-:W-:-:S05]  /*6c80*/  FADD.FTZ R78, R77, R78 ;  /* 0x0000004e4d4e7221 */ /* 0x000fca0000010000 */
[----:B------:R-:W-:-:S07]  /*6c90*/  MOV R84, R78 ;  /* 0x0000004e00547202 */ /* 0x000fce0000000f00 */
[----:B------:R-:W-:Y:S05]  /*6ca0*/  WARPSYNC.COLLECTIVE R81, `(.L_x_4253) ;  /* 0x0000000051087348 */ /* 0x000fea0003c00000 */
[----:B------:R0:W1:Y:S02]  /*6cb0*/  SHFL.BFLY P2, R80, R84, R82, R83 ;  /* 0x0c00005254507389 */ /* 0x0000640000040053 */
[----:B01----:R-:W-:Y:S05]  /*6cc0*/  ENDCOLLECTIVE ;  /* 0x000000000000791b */ /* 0x003fea0003800000 */
.L_x_4253:
[----:B------:R-:W-:Y:S01]  /*6cd0*/  HFMA2 R82, -RZ, RZ, 0, 9.5367431640625e-07 ;  /* 0x00000010ff527431 */ /* 0x000fe200000001ff */
[----:B------:R-:W-:-:S05]  /*6ce0*/  MOV R79, R80 ;  /* 0x00000050004f7202 */ /* 0x000fca0000000f00 */
[----:B------:R-:W-:-:S04]  /*6cf0*/  FADD.FTZ R79, R78, R79 ;  /* 0x0000004f4e4f7221 */ /* 0x000fc80000010000 */
[----:B------:R-:W-:-:S07]  /*6d00*/  IMAD.MOV.U32 R84, RZ, RZ, R79 ;  /* 0x000000ffff547224 */ /* 0x000fce00078e004f */
[----:B------:R-:W-:Y:S05]  /*6d10*/  WARPSYNC.COLLECTIVE R81, `(.L_x_4254) ;  /* 0x0000000051087348 */ /* 0x000fea0003c00000 */
[----:B------:R0:W1:Y:S02]  /*6d20*/  SHFL.BFLY P2, R80, R84, R82, R83 ;  /* 0x0c00005254507389 */ /* 0x0000640000040053 */
[----:B01----:R-:W-:Y:S05]  /*6d30*/  ENDCOLLECTIVE ;  /* 0x000000000000791b */ /* 0x003fea0003800000 */
.L_x_4254:
[----:B------:R-:W-:Y:S05]  /*6d40*/  BRA `(.L_x_4255) ;  /* 0xfffffff400887947 */ /* 0x000fea000383ffff */
.L_x_4256:
        /* <DEDUP_REMOVED lines=11> */
.L_x_5976:


//--------------------- .text._ZN10layer_norm31ln_parallel_residual_fwd_kernelINS_13Kernel_traitsIf6__halffS2_fjLj256ELj1ELj4ELj1ELj16ENS_18Kernel_traits_baseILj256EfS2_fS2_fjLj128EEEEELb1ELb1ELb0EEEvNS_9FwdParamsE --------------------------
	.section	.text._ZN10layer_norm31ln_parallel_residual_fwd_kernelINS_13Kernel_traitsIf6__halffS2_fjLj256ELj1ELj4ELj1ELj16ENS_18Kernel_traits_baseILj256EfS2_fS2_fjLj128EEEEELb1ELb1ELb0EEEvNS_9FwdParamsE,"ax",@progbits
	.align	128
        .global         _ZN10layer_norm31ln_parallel_residual_fwd_kernelINS_13Kernel_traitsIf6__halffS2_fjLj256ELj1ELj4ELj1ELj16ENS_18Kernel_traits_baseILj256EfS2_fS2_fjLj128EEEEELb1ELb1ELb0EEEvNS_9FwdParamsE
        .type           _ZN10layer_norm31ln_parallel_residual_fwd_kernelINS_13Kernel_traitsIf6__halffS2_fjLj256ELj1ELj4ELj1ELj16ENS_18Kernel_traits_baseILj256EfS2_fS2_fjLj128EEEEELb1ELb1ELb0EEEvNS_9FwdParamsE,@function
        .size           _ZN10layer_norm31ln_parallel_residual_fwd_kernelINS_13Kernel_traitsIf6__halffS2_fjLj256ELj1ELj4ELj1ELj16ENS_18Kernel_traits_baseILj256EfS2_fS2_fjLj128EEEEELb1ELb1ELb0EEEvNS_9FwdParamsE,(.L_x_5977 - _ZN10layer_norm31ln_parallel_residual_fwd_kernelINS_13Kernel_traitsIf6__halffS2_fjLj256ELj1ELj4ELj1ELj16ENS_18Kernel_traits_baseILj256EfS2_fS2_fjLj128EEEEELb1ELb1ELb0EEEvNS_9FwdParamsE)
        .other          _ZN10layer_norm31ln_parallel_residual_fwd_kernelINS_13Kernel_traitsIf6__halffS2_fjLj256ELj1ELj4ELj1ELj16ENS_18Kernel_traits_baseILj256EfS2_fS2_fjLj128EEEEELb1ELb1ELb0EEEvNS_9FwdParamsE,@"STO_CUDA_ENTRY STV_DEFAULT"
_ZN10layer_norm31ln_parallel_residual_fwd_kernelINS_13Kernel_traitsIf6__halffS2_fjLj256ELj1ELj4ELj1ELj16ENS_18Kernel_traits_baseILj256EfS2_fS2_fjLj128EEEEELb1ELb1ELb0EEEvNS_9FwdParamsE:
.text._ZN10layer_norm31ln_parallel_residual_fwd_kernelINS_13Kernel_traitsIf6__halffS2_fjLj256ELj1ELj4ELj1ELj16ENS_18Kernel_traits_baseILj256EfS2_fS2_fjLj128EEEEELb1ELb1ELb0EEEvNS_9FwdParamsE:
        /* <DEDUP_REMOVED lines=46> */
[----:B------:R0:W5:Y:S07]  /*02e0*/  LDG.E.128 R12, desc[UR8][R6.64] ;  /* 0x00000008060c7981 */ /* 0x00016e000c1e1d00 */
[----:B------:R-:W1:Y:S02]  /*02f0*/  @P0 LDC.64 R24, c[0x0][0x438] ;  /* 0x00010e00ff180b82 */ /* 0x000e640000000a00 */
[----:B-1----:R-:W-:Y:S02]  /*0300*/  @P0 IMAD.WIDE.U32 R24, R8, 0x20, R24 ;  /* 0x0000002008180825 */ /* 0x002fe400078e0018 */
[----:B------:R0:W5:Y:S04]  /*0310*/  LDG.E.128 R8, desc[UR8][R6.64+0x10] ;  /* 0x0000100806087981 */ /* 0x000168000c1e1d00 */
[----:B------:R0:W5:Y:S04]  /*0320*/  @P0 LDG.E.128 R20, desc[UR8][R24.64] ;  /* 0x0000000818140981 */ /* 0x000168000c1e1d00 */
[----:B------:R0:W5:Y:S02]  /*0330*/  @P0 LDG.E.128 R16, desc[UR8][R24.64+0x10] ;  /* 0x0000100818100981 */ /* 0x000164000c1e1d00 */
.L_x_4258:
[----:B------:R-:W-:Y:S05]  /*0340*/  BSYNC.RECONVERGENT B0 ;  /* 0x0000000000007941 */ /* 0x000fea0003800200 */
.L_x_4257:
        /* <DEDUP_REMOVED lines=87> */
.L_x_4361:
[----:B0-----:R-:W0:Y:S01]  /*08c0*/  S2R R46, SR_TID.X ;  /* 0x00000000002e7919 */ /* 0x001e220000002100 */
        /* <DEDUP_REMOVED lines=34> */
.L_x_4264:
        /* <DEDUP_REMOVED lines=13> */
.L_x_4266:
[----:B------:R-:W-:Y:S05]  /*0bc0*/  BSYNC.RECONVERGENT B3 ;  /* 0x0000000000037941 */ /* 0x000fea0003800200 */
.L_x_4265:
        /* <DEDUP_REMOVED lines=43> */
.L_x_4263:
[----:B------:R-:W-:Y:S05]  /*0e80*/  BSYNC.RECONVERGENT B2 ;  /* 0x0000000000027941 */ /* 0x000fea0003800200 */
.L_x_4262:
[----:B------:R-:W0:Y:S01]  /*0e90*/  LDC R67, c[0x0][0x408] ;  /* 0x00010200ff437b82 */ /* 0x000e220000000800 */
[----:B------:R-:W-:Y:S01]  /*0ea0*/  I2FP.F32.U32 R36, R45 ;  /* 0x0000002d00247245 */ /* 0x000fe20000201000 */
[----:B------:R-:W-:-:S04]  /*0eb0*/  IMAD.MOV.U32 R69, RZ, RZ, 0x2f800000 ;  /* 0x2f800000ff457424 */ /* 0x000fc800078e00ff */
[----:B------:R-:W-:Y:S01]  /*0ec0*/  FFMA.FTZ R37, R36, R69, 1.1641532182693481445e-10 ;  /* 0x2f00000024257423 */ /* 0x000fe20000010045 */
[----:B-----5:R-:W-:Y:S01]  /*0ed0*/  HADD2.F32 R36, -RZ, R40.H0_H0 ;  /* 0x20000028ff247230 */ /* 0x020fe20000004100 */
[----:B------:R-:W1:Y:S04]  /*0ee0*/  LDC R68, c[0x0][0x404] ;  /* 0x00010100ff447b82 */ /* 0x000e680000000800 */
        /* <DEDUP_REMOVED lines=21> */
.L_x_4270:
        /* <DEDUP_REMOVED lines=13> */
.L_x_4272:
[----:B------:R-:W-:Y:S05]  /*1110*/  BSYNC.RECONVERGENT B3 ;  /* 0x0000000000037941 */ /* 0x000fea0003800200 */
.L_x_4271:
        /* <DEDUP_REMOVED lines=41> */
[----:B------:R-:W-:Y:S01]  /*13b0*/  LOP3.LUT R6, R6, UR31, R39, 0x96, !PT ;  /* 0x0000001f06067c12 */ /* 0x000fe2000f8e9627 */
[----:B------:R-:W-:-:S07]  /*13c0*/  IMAD.MOV.U32 R39, RZ, RZ, R50 ;  /* 0x000000ffff277224 */ /* 0x000fce00078e0032 */
.L_x_4269:
[----:B------:R-:W-:Y:S05]  /*13d0*/  BSYNC.RECONVERGENT B2 ;  /* 0x0000000000027941 */ /* 0x000fea0003800200 */
.L_x_4268:
        /* <DEDUP_REMOVED lines=11> */
.L_x_4267:
[----:B------:R-:W-:Y:S01]  /*1490*/  @P1 FADD.FTZ R36, R28, R36 ;  /* 0x000000241c241221 */ /* 0x000fe20000010000 */
[----:B------:R-:W-:Y:S01]  /*14a0*/  IMAD.MOV.U32 R37, RZ, RZ, R50 ;  /* 0x000000ffff257224 */ /* 0x000fe200078e0032 */
[----:B------:R-:W-:-:S07]  /*14b0*/  MOV R38, R44 ;  /* 0x0000002c00267202 */ /* 0x000fce0000000f00 */
.L_x_4273:
        /* <DEDUP_REMOVED lines=13> */
.L_x_4276:
        /* <DEDUP_REMOVED lines=13> */
.L_x_4278:
[----:B------:R-:W-:Y:S05]  /*1660*/  BSYNC.RECONVERGENT B3 ;  /* 0x0000000000037941 */ /* 0x000fea0003800200 */
.L_x_4277:
        /* <DEDUP_REMOVED lines=43> */
.L_x_4275:
[----:B------:R-:W-:Y:S05]  /*1920*/  BSYNC.RECONVERGENT B2 ;  /* 0x0000000000027941 */ /* 0x000fea0003800200 */
.L_x_4274:
        /* <DEDUP_REMOVED lines=24> */
.L_x_4282:
        /* <DEDUP_REMOVED lines=13> */
.L_x_4284:
[----:B------:R-:W-:Y:S05]  /*1b80*/  BSYNC.RECONVERGENT B3 ;  /* 0x0000000000037941 */ /* 0x000fea0003800200 */
.L_x_4283:
        /* <DEDUP_REMOVED lines=43> */
.L_x_4281:
[----:B------:R-:W-:Y:S05]  /*1e40*/  BSYNC.RECONVERGENT B2 ;  /* 0x0000000000027941 */ /* 0x000fea0003800200 */
.L_x_4280:
        /* <DEDUP_REMOVED lines=11> */
.L_x_4279:
[----:B------:R-:W-:Y:S01]  /*1f00*/  @P1 FADD.FTZ R38, R29, R38 ;  /* 0x000000261d261221 */ /* 0x000fe20000010000 */
[----:B------:R-:W-:Y:S01]  /*1f10*/  MOV R40, R37 ;  /* 0x0000002500287202 */ /* 0x000fe20000000f00 */
[----:B------:R-:W-:Y:S02]  /*1f20*/  IMAD.MOV.U32 R39, RZ, RZ, R44 ;  /* 0x000000ffff277224 */ /* 0x000fe400078e002c */
[----:B------:R-:W-:-:S07]  /*1f30*/  IMAD.MOV.U32 R37, RZ, RZ, R38 ;  /* 0x000000ffff257224 */ /* 0x000fce00078e0026 */
.L_x_4285:
        /* <DEDUP_REMOVED lines=13> */
.L_x_4288:
        /* <DEDUP_REMOVED lines=13> */
.L_x_4290:
[----:B------:R-:W-:Y:S05]  /*20e0*/  BSYNC.RECONVERGENT B3 ;  /* 0x0000000000037941 */ /* 0x000fea0003800200 */
.L_x_4289:
        /* <DEDUP_REMOVED lines=40> */
[----:B------:R-:W-:Y:S01]  /*2370*/  MOV R44, R40 ;  /* 0x00000028002c7202 */ /* 0x000fe20000000f00 */
[----:B------:R-:W-:Y:S01]  /*2380*/  IMAD.MOV.U32 R40, RZ, RZ, R38 ;  /* 0x000000ffff287224 */ /* 0x000fe200078e0026 */
[----:B------:R-:W-:-:S07]  /*2390*/  LOP3.LUT R6, R6, UR31, R39, 0x96, !PT ;  /* 0x0000001f06067c12 */ /* 0x000fce000f8e9627 */
.L_x_4287:
[----:B------:R-:W-:Y:S05]  /*23a0*/  BSYNC.RECONVERGENT B2 ;  /* 0x0000000000027941 */ /* 0x000fea0003800200 */
.L_x_4286:
        /* <DEDUP_REMOVED lines=24> */
.L_x_4294:
        /* <DEDUP_REMOVED lines=13> */
.L_x_4296:
[----:B------:R-:W-:Y:S05]  /*2600*/  BSYNC.RECONVERGENT B3 ;  /* 0x0000000000037941 */ /* 0x000fea0003800200 */
.L_x_4295:
        /* <DEDUP_REMOVED lines=43> */
.L_x_4293:
[----:B------:R-:W-:Y:S05]  /*28c0*/  BSYNC.RECONVERGENT B2 ;  /* 0x0000000000027941 */ /* 0x000fea0003800200 */
.L_x_4292:
        /* <DEDUP_REMOVED lines=11> */
.L_x_4291:
[----:B------:R-:W-:Y:S01]  /*2980*/  @P1 FADD.FTZ R38, R30, R38 ;  /* 0x000000261e261221 */ /* 0x000fe20000010000 */
[----:B------:R-:W-:Y:S01]  /*2990*/  MOV R39, R40 ;  /* 0x0000002800277202 */ /* 0x000fe20000000f00 */
[----:B------:R-:W-:-:S07]  /*29a0*/  IMAD.MOV.U32 R44, RZ, RZ, R45 ;  /* 0x000000ffff2c7224 */ /* 0x000fce00078e002d */
.L_x_4297:
        /* <DEDUP_REMOVED lines=13> */
.L_x_4300:
        /* <DEDUP_REMOVED lines=13> */
.L_x_4302:
[----:B------:R-:W-:Y:S05]  /*2b50*/  BSYNC.RECONVERGENT B3 ;  /* 0x0000000000037941 */ /* 0x000fea0003800200 */
.L_x_4301:
        /* <DEDUP_REMOVED lines=43> */
.L_x_4299:
[----:B------:R-:W-:Y:S05]  /*2e10*/  BSYNC.RECONVERGENT B2 ;  /* 0x0000000000027941 */ /* 0x000fea0003800200 */
.L_x_4298:
        /* <DEDUP_REMOVED lines=24> */
.L_x_4306:
        /* <DEDUP_REMOVED lines=13> */
.L_x_4308:
[----:B------:R-:W-:Y:S05]  /*3070*/  BSYNC.RECONVERGENT B3 ;  /* 0x0000000000037941 */ /* 0x000fea0003800200 */
.L_x_4307:
        /* <DEDUP_REMOVED lines=42> */
.L_x_4305:
[----:B------:R-:W-:Y:S05]  /*3320*/  BSYNC.RECONVERGENT B2 ;  /* 0x0000000000027941 */ /* 0x000fea0003800200 */
.L_x_4304:
        /* <DEDUP_REMOVED lines=11> */
.L_x_4303:
[----:B------:R-:W-:Y:S01]  /*33e0*/  @P1 FADD.FTZ R40, R31, R40 ;  /* 0x000000281f281221 */ /* 0x000fe20000010000 */
[----:B------:R-:W-:Y:S01]  /*33f0*/  IMAD.MOV.U32 R46, RZ, RZ, R39 ;  /* 0x000000ffff2e7224 */ /* 0x000fe200078e0027 */
[----:B------:R-:W-:Y:S02]  /*3400*/  MOV R41, R45 ;  /* 0x0000002d00297202 */ /* 0x000fe40000000f00 */
[----:B------:R-:W-:-:S07]  /*3410*/  IMAD.MOV.U32 R39, RZ, RZ, R40 ;  /* 0x000000ffff277224 */ /* 0x000fce00078e0028 */
.L_x_4309:
        /* <DEDUP_REMOVED lines=13> */
.L_x_4312:
        /* <DEDUP_REMOVED lines=13> */
.L_x_4314:
[----:B------:R-:W-:Y:S05]  /*35c0*/  BSYNC.RECONVERGENT B3 ;  /* 0x0000000000037941 */ /* 0x000fea0003800200 */
.L_x_4313:
        /* <DEDUP_REMOVED lines=43> */
.L_x_4311:
[----:B------:R-:W-:Y:S05]  /*3880*/  BSYNC.RECONVERGENT B2 ;  /* 0x0000000000027941 */ /* 0x000fea0003800200 */
.L_x_4310:
        /* <DEDUP_REMOVED lines=23> */
.L_x_4318:
        /* <DEDUP_REMOVED lines=13> */
.L_x_4320:
[----:B------:R-:W-:Y:S05]  /*3ad0*/  BSYNC.RECONVERGENT B3 ;  /* 0x0000000000037941 */ /* 0x000fea0003800200 */
.L_x_4319:
        /* <DEDUP_REMOVED lines=43> */
.L_x_4317:
[----:B------:R-:W-:Y:S05]  /*3d90*/  BSYNC.RECONVERGENT B2 ;  /* 0x0000000000027941 */ /* 0x000fea0003800200 */
.L_x_4316:
        /* <DEDUP_REMOVED lines=11> */
.L_x_4315:
[----:B------:R-:W-:Y:S01]  /*3e50*/  @P1 FADD.FTZ R40, R32, R40 ;  /* 0x0000002820281221 */ /* 0x000fe20000010000 */
[----:B------:R-:W-:Y:S01]  /*3e60*/  MOV R41, R46 ;  /* 0x0000002e00297202 */ /* 0x000fe20000000f00 */
[----:B------:R-:W-:-:S07]  /*3e70*/  IMAD.MOV.U32 R47, RZ, RZ, R45 ;  /* 0x000000ffff2f7224 */ /* 0x000fce00078e002d */
.L_x_4321:
        /* <DEDUP_REMOVED lines=13> */
.L_x_4324:
        /* <DEDUP_REMOVED lines=13> */
.L_x_4326:
[----:B------:R-:W-:Y:S05]  /*4020*/  BSYNC.RECONVERGENT B3 ;  /* 0x0000000000037941 */ /* 0x000fea0003800200 */
.L_x_4325:
        /* <DEDUP_REMOVED lines=43> */
.L_x_4323:
[----:B------:R-:W-:Y:S05]  /*42e0*/  BSYNC.RECONVERGENT B2 ;  /* 0x0000000000027941 */ /* 0x000fea0003800200 */
.L_x_4322:
        /* <DEDUP_REMOVED lines=23> */
.L_x_4330:
        /* <DEDUP_REMOVED lines=13> */
.L_x_4332:
[----:B------:R-:W-:Y:S05]  /*4530*/  BSYNC.RECONVERGENT B3 ;  /* 0x0000000000037941 */ /* 0x000fea0003800200 */
.L_x_4331:
        /* <DEDUP_REMOVED lines=43> */
.L_x_4329:
[----:B------:R-:W-:Y:S05]  /*47f0*/  BSYNC.RECONVERGENT B2 ;  /* 0x0000000000027941 */ /* 0x000fea0003800200 */
.L_x_4328:
        /* <DEDUP_REMOVED lines=11> */
.L_x_4327:
[----:B------:R-:W-:Y:S01]  /*48b0*/  @P1 FADD.FTZ R42, R33, R42 ;  /* 0x0000002a212a1221 */ /* 0x000fe20000010000 */
[----:B------:R-:W-:Y:S01]  /*48c0*/  MOV R48, R41 ;  /* 0x0000002900307202 */ /* 0x000fe20000000f00 */
[----:B------:R-:W-:-:S03]  /*48d0*/  IMAD.MOV.U32 R46, RZ, RZ, R45 ;  /* 0x000000ffff2e7224 */ /* 0x000fc600078e002d */
[----:B------:R-:W-:-:S07]  /*48e0*/  MOV R41, R42 ;  /* 0x0000002a00297202 */ /* 0x000fce0000000f00 */
.L_x_4333:
        /* <DEDUP_REMOVED lines=13> */
.L_x_4336:
        /* <DEDUP_REMOVED lines=13> */
.L_x_4338:
[----:B------:R-:W-:Y:S05]  /*4a90*/  BSYNC.RECONVERGENT B3 ;  /* 0x0000000000037941 */ /* 0x000fea0003800200 */
.L_x_4337:
        /* <DEDUP_REMOVED lines=41> */
[----:B------:R-:W-:Y:S01]  /*4d30*/  IMAD.MOV.U32 R47, RZ, RZ, RZ ;  /* 0x000000ffff2f7224 */ /* 0x000fe200078e00ff */
[----:B------:R-:W-:-:S07]  /*4d40*/  MOV R48, R46 ;  /* 0x0000002e00307202 */ /* 0x000fce0000000f00 */
.L_x_4335:
[----:B------:R-:W-:Y:S05]  /*4d50*/  BSYNC.RECONVERGENT B2 ;  /* 0x0000000000027941 */ /* 0x000fea0003800200 */
.L_x_4334:
        /* <DEDUP_REMOVED lines=23> */
.L_x_4342:
        /* <DEDUP_REMOVED lines=13> */
.L_x_4344:
[----:B------:R-:W-:Y:S05]  /*4fa0*/  BSYNC.RECONVERGENT B3 ;  /* 0x0000000000037941 */ /* 0x000fea0003800200 */
.L_x_4343:
        /* <DEDUP_REMOVED lines=38> */
[----:B------:R-:W-:Y:S02]  /*5210*/  MOV R51, R50 ;  /* 0x0000003200337202 */ /* 0x000fe40000000f00 */
[----:B------:R-:W-:Y:S01]  /*5220*/  MOV R50, R48 ;  /* 0x0000003000327202 */ /* 0x000fe20000000f00 */
[----:B------:R-:W-:Y:S01]  /*5230*/  IMAD.MOV.U32 R45, RZ, RZ, R46 ;  /* 0x000000ffff2d7224 */ /* 0x000fe200078e002e */
[----:B------:R-:W-:Y:S01]  /*5240*/  LOP3.LUT R6, R6, UR31, R47, 0x96, !PT ;  /* 0x0000001f06067c12 */ /* 0x000fe2000f8e962f */
[----:B------:R-:W-:-:S07]  /*5250*/  IMAD.MOV.U32 R46, RZ, RZ, RZ ;  /* 0x000000ffff2e7224 */ /* 0x000fce00078e00ff */
.L_x_4341:
[----:B------:R-:W-:Y:S05]  /*5260*/  BSYNC.RECONVERGENT B2 ;  /* 0x0000000000027941 */ /* 0x000fea0003800200 */
.L_x_4340:
        /* <DEDUP_REMOVED lines=11> */
.L_x_4339:
[----:B------:R-:W-:Y:S01]  /*5320*/  @P1 FADD.FTZ R42, R34, R42 ;  /* 0x0000002a222a1221 */ /* 0x000fe20000010000 */
[----:B------:R-:W-:Y:S01]  /*5330*/  IMAD.MOV.U32 R45, RZ, RZ, R48 ;  /* 0x000000ffff2d7224 */ /* 0x000fe200078e0030 */
[----:B------:R-:W-:-:S07]  /*5340*/  MOV R46, R47 ;  /* 0x0000002f002e7202 */ /* 0x000fce0000000f00 */
.L_x_4345:
        /* <DEDUP_REMOVED lines=13> */
.L_x_4348:
        /* <DEDUP_REMOVED lines=13> */
.L_x_4350:
[----:B------:R-:W-:Y:S05]  /*54f0*/  BSYNC.RECONVERGENT B3 ;  /* 0x0000000000037941 */ /* 0x000fea0003800200 */
.L_x_4349:
        /* <DEDUP_REMOVED lines=43> */
.L_x_4347:
[----:B------:R-:W-:Y:S05]  /*57b0*/  BSYNC.RECONVERGENT B2 ;  /* 0x0000000000027941 */ /* 0x000fea0003800200 */
.L_x_4346:
        /* <DEDUP_REMOVED lines=23> */
.L_x_4354:
        /* <DEDUP_REMOVED lines=15> */
.L_x_4356:
[----:B------:R-:W-:Y:S05]  /*5a20*/  BSYNC.RECONVERGENT B3 ;  /* 0x0000000000037941 */ /* 0x000fea0003800200 */
.L_x_4355:
        /* <DEDUP_REMOVED lines=43> */
.L_x_4353:
[----:B------:R-:W-:Y:S05]  /*5ce0*/  BSYNC.RECONVERGENT B2 ;  /* 0x0000000000027941 */ /* 0x000fea0003800200 */
.L_x_4352:
[----:B------:R-:W-:-:S05]  /*5cf0*/  I2FP.F32.U32 R46, R46 ;  /* 0x0000002e002e7245 */ /* 0x000fca0000201000 */
[----:B------:R-:W-:Y:S01]  /*5d00*/  FFMA.FTZ R69, R46, R69, 1.1641532182693481445e-10 ;  /* 0x2f0000002e457423 */ /* 0x000fe20000010045 */
[----:B------:R-:W-:-:S04]  /*5d10*/  HADD2.F32 R46, -RZ, R27.H1_H1 ;  /* 0x3000001bff2e7230 */ /* 0x000fc80000004100 */
        /* <DEDUP_REMOVED lines=8> */
.L_x_4351:
[----:B------:R-:W-:Y:S01]  /*5da0*/  @P1 FADD.FTZ R43, R35, R43 ;  /* 0x0000002b232b1221 */ /* 0x000fe20000010000 */
[----:B------:R-:W-:Y:S01]  /*5db0*/  IMAD.MOV.U32 R50, RZ, RZ, R45 ;  /* 0x000000ffff327224 */ /* 0x000fe200078e002d */
[----:B------:R-:W-:-:S07]  /*5dc0*/  MOV R48, R47 ;  /* 0x0000002f00307202 */ /* 0x000fce0000000f00 */
.L_x_4357:
[----:B------:R-:W-:Y:S01]  /*5dd0*/  SEL R55, RZ, 0x10000, P4 ;  /* 0x00010000ff377807 */ /* 0x000fe20002000000 */
[----:B------:R-:W0:Y:S01]  /*5de0*/  LDC.64 R46, c[0x0][0x3b0] ;  /* 0x0000ec00ff2e7b82 */ /* 0x000e220000000a00 */
[----:B------:R-:W-:Y:S02]  /*5df0*/  ISETP.NE.AND P4, PT, R44, RZ, PT ;  /* 0x000000ff2c00720c */ /* 0x000fe40003f85270 */
[----:B------:R-:W-:Y:S02]  /*5e00*/  SEL R54, RZ, 0x1000000, P5 ;  /* 0x01000000ff367807 */ /* 0x000fe40002800000 */
[----:B------:R-:W-:Y:S02]  /*5e10*/  ISETP.NE.AND P5, PT, R60, RZ, PT ;  /* 0x000000ff3c00720c */ /* 0x000fe40003fa5270 */
        /* <DEDUP_REMOVED lines=30> */
[----:B------:R-:W0:Y:S01]  /*6000*/  LDC.64 R44, c[0x0][0x3b8] ;  /* 0x0000ee00ff2c7b82 */ /* 0x000e220000000a00 */
[----:B------:R-:W-:Y:S02]  /*6010*/  LOP3.LUT R55, R59, R55, RZ, 0xfc, !PT ;  /* 0x000000373b377212 */ /* 0x000fe400078efcff */
[----:B------:R-:W-:Y:S01]  /*6020*/  LOP3.LUT R54, R47, 0xff, R66, 0xf8, !PT ;  /* 0x000000ff2f367812 */ /* 0x000fe200078ef842 */
[----:B0-----:R-:W-:-:S05]  /*6030*/  IMAD.WIDE.U32 R44, R52, 0x8, R44 ;  /* 0x00000008342c7825 */ /* 0x001fca00078e002c */
[----:B------:R1:W-:Y:S02]  /*6040*/  STG.E.64 desc[UR8][R44.64], R54 ;  /* 0x000000362c007986 */ /* 0x0003e4000c101b08 */
.L_x_4261:
[----:B------:R-:W-:Y:S05]  /*6050*/  BSYNC.RECONVERGENT B0 ;  /* 0x0000000000007941 */ /* 0x000fea0003800200 */
.L_x_4260:
[----:B01----:R-:W-:Y:S01]  /*6060*/  FADD.FTZ R44, RZ, R36 ;  /* 0x00000024ff2c7221 */ /* 0x003fe20000010000 */
[----:B------:R-:W0:Y:S01]  /*6070*/  S2R R46, SR_TID.X ;  /* 0x00000000002e7919 */ /* 0x000e220000002100 */
[C---:B------:R-:W-:Y:S01]  /*6080*/  ISETP.GT.U32.AND P1, PT, R0.reuse, -0x21, PT ;  /* 0xffffffdf0000780c */ /* 0x040fe20003f24070 */
[----:B------:R-:W-:Y:S01]  /*6090*/  UMOV UR4, 0xffffffff ;  /* 0xffffffff00047882 */ /* 0x000fe20000000000 */
[----:B------:R-:W-:Y:S01]  /*60a0*/  FADD.FTZ R45, R37, R44 ;  /* 0x0000002c252d7221 */ /* 0x000fe20000010000 */
[----:B------:R-:W-:-:S03]  /*60b0*/  ISETP.GE.U32.AND P0, PT, R0, -0x20, PT ;  /* 0xffffffe00000780c */ /* 0x000fc60003f06070 */
[----:B------:R-:W-:-:S04]  /*60c0*/  FADD.FTZ R44, R38, R45 ;  /* 0x0000002d262c7221 */ /* 0x000fc80000010000 */
[----:B------:R-:W-:-:S04]  /*60d0*/  FADD.FTZ R45, R39, R44 ;  /* 0x0000002c272d7221 */ /* 0x000fc80000010000 */
[----:B------:R-:W-:-:S04]  /*60e0*/  FADD.FTZ R44, R40, R45 ;  /* 0x0000002d282c7221 */ /* 0x000fc80000010000 */
[----:B------:R-:W-:-:S04]  /*60f0*/  FADD.FTZ R45, R41, R44 ;  /* 0x0000002c292d7221 */ /* 0x000fc80000010000 */
[----:B------:R-:W-:-:S05]  /*6100*/  FADD.FTZ R45, R42, R45 ;  /* 0x0000002d2a2d7221 */ /* 0x000fca0000010000 */
[----:B------:R-:W-:Y:S02]  /*6110*/  FSEL R44, R45, RZ, !P1 ;  /* 0x000000ff2d2c7208 */ /* 0x000fe40004800000 */
[----:B0-----:R-:W-:-:S03]  /*6120*/  LOP3.LUT R46, R46, 0x1f, RZ, 0xc0, !PT ;  /* 0x0000001f2e2e7812 */ /* 0x001fc600078ec0ff */
[----:B------:R-:W-:Y:S01]  /*6130*/  FADD.FTZ R44, R43, R44 ;  /* 0x0000002c2b2c7221 */ /* 0x000fe20000010000 */
[----:B------:R-:W-:-:S04]  /*6140*/  ISETP.NE.AND P2, PT, R46, RZ, PT ;  /* 0x000000ff2e00720c */ /* 0x000fc80003f45270 */
[----:B------:R-:W-:Y:S01]  /*6150*/  FSEL R55, R44, RZ, !P0 ;  /* 0x000000ff2c377208 */ /* 0x000fe20004000000 */
[----:B------:R-:W-:Y:S08]  /*6160*/  BRA.DIV UR4, `(.L_x_4358) ;  /* 0x0000000604787947 */ /* 0x000ff0000b800000 */
        /* <DEDUP_REMOVED lines=39> */
.L_x_4373:
        /* <DEDUP_REMOVED lines=31> */
[C---:B0-----:R-:W-:Y:S01]  /*65d0*/  FMUL.FTZ R67, R55.reuse, R46 ;  /* 0x0000002e37437220 */ /* 0x041fe20000410000 */
[----:B------:R-:W-:Y:S01]  /*65e0*/  FMUL.FTZ R64, R55, R64 ;  /* 0x0000004037407220 */ /* 0x000fe20000410000 */
        /* <DEDUP_REMOVED lines=8> */
[----:B------:R-:W0:Y:S01]  /*6670*/  LDC.64 R54, c[0x0][0x428] ;  /* 0x00010a00ff367b82 */ /* 0x000e220000000a00 */
[----:B------:R-:W-:Y:S01]  /*6680*/  FFMA.FTZ R59, R13, R44, R21 ;  /* 0x0000002c0d3b7223 */ /* 0x000fe20000010015 */
[----:B------:R-:W-:-:S02]  /*6690*/  F2FP.F16.F32.PACK_AB R47, R64, R47 ;  /* 0x0000002f402f723e */ /* 0x000fc400000000ff */
[----:B------:R-:W-:Y:S02]  /*66a0*/  F2FP.F16.F32.PACK_AB R45, R60, R45 ;  /* 0x0000002d3c2d723e */ /* 0x000fe400000000ff */
[----:B------:R-:W-:Y:S01]  /*66b0*/  F2FP.F16.F32.PACK_AB R44, R59, R62 ;  /* 0x0000003e3b2c723e */ /* 0x000fe200000000ff */
[----:B0-----:R-:W-:-:S05]  /*66c0*/  IMAD.WIDE.U32 R54, R52, 0x10, R54 ;  /* 0x0000001034367825 */ /* 0x001fca00078e0036 */
[----:B------:R2:W-:Y:S02]  /*66d0*/  STG.E.128 desc[UR8][R54.64], R44 ;  /* 0x0000002c36007986 */ /* 0x0005e4000c101d08 */
.L_x_4360:
[----:B------:R-:W-:Y:S05]  /*66e0*/  BSYNC.RECONVERGENT B0 ;  /* 0x0000000000007941 */ /* 0x000fea0003800200 */
.L_x_4359:
[----:B-12---:R-:W1:Y:S02]  /*66f0*/  LDC.64 R44, c[0x0][0x380] ;  /* 0x0000e000ff2c7b82 */ /* 0x006e640000000a00 */
[----:B-1----:R-:W-:-:S05]  /*6700*/  IMAD R3, R44, 0x4, R3 ;  /* 0x000000042c037824 */ /* 0x002fca00078e0203 */
[----:B------:R-:W-:-:S13]  /*6710*/  ISETP.GE.AND P0, PT, R3, R45, PT ;  /* 0x0000002d0300720c */ /* 0x000fda0003f06270 */
[----:B------:R-:W-:Y:S05]  /*6720*/  @!P0 BRA `(.L_x_4361) ;  /* 0xffffffa000648947 */ /* 0x000fea000383ffff */
[----:B------:R-:W-:Y:S05]  /*6730*/  BSYNC B1 ;  /* 0x0000000000017941 */ /* 0x000fea0003800000 */
.L_x_4259:
[----:B------:R-:W-:Y:S05]  /*6740*/  EXIT ;  /* 0x000000000000794d */ /* 0x000fea0003800000 */
.L_x_4358:
        /* <DEDUP_REMOVED lines=8> */
.L_x_4363:
[----:B------:R-:W-:Y:S05]  /*67d0*/  BSYNC B0 ;  /* 0x0000000000007941 */ /* 0x000fea0003800000 */
.L_x_4362:
        /* <DEDUP_REMOVED lines=9> */
.L_x_4364:
[----:B------:R-:W-:Y:S02]  /*6870*/  IMAD.MOV.U32 R54, RZ, RZ, 0x4 ;  /* 0x00000004ff367424 */ /* 0x000fe400078e00ff */
[----:B------:R-:W-:-:S05]  /*6880*/  FADD.FTZ R62, R60, R44 ;  /* 0x0000002c3c3e7221 */ /* 0x000fca0000010000 */
[----:B------:R-:W-:-:S07]  /*6890*/  MOV R69, R62 ;  /* 0x0000003e00457202 */ /* 0x000fce0000000f00 */
[----:B------:R-:W-:Y:S05]  /*68a0*/  WARPSYNC.COLLECTIVE R46, `(.L_x_4365) ;  /* 0x000000002e087348 */ /* 0x000fea0003c00000 */
[----:B------:R0:W1:Y:S02]  /*68b0*/  SHFL.BFLY P3, R44, R69, R54, R47 ;  /* 0x0c000036452c7389 */ /* 0x000064000006002f */
[----:B01----:R-:W-:Y:S05]  /*68c0*/  ENDCOLLECTIVE ;  /* 0x000000000000791b */ /* 0x003fea0003800000 */
.L_x_4365:
[----:B------:R-:W-:Y:S02]  /*68d0*/  IMAD.MOV.U32 R54, RZ, RZ, 0x8 ;  /* 0x00000008ff367424 */ /* 0x000fe400078e00ff */
[----:B------:R-:W-:-:S05]  /*68e0*/  FADD.FTZ R64, R62, R44 ;  /* 0x0000002c3e407221 */ /* 0x000fca0000010000 */
[----:B------:R-:W-:-:S07]  /*68f0*/  MOV R69, R64 ;  /* 0x0000004000457202 */ /* 0x000fce0000000f00 */
[----:B------:R-:W-:Y:S05]  /*6900*/  WARPSYNC.COLLECTIVE R46, `(.L_x_4366) ;  /* 0x000000002e087348 */ /* 0x000fea0003c00000 */
[----:B------:R0:W1:Y:S02]  /*6910*/  SHFL.BFLY P3, R44, R69, R54, R47 ;  /* 0x0c000036452c7389 */ /* 0x000064000006002f */
[----:B01----:R-:W-:Y:S05]  /*6920*/  ENDCOLLECTIVE ;  /* 0x000000000000791b */ /* 0x003fea0003800000 */
.L_x_4366:
[----:B------:R-:W-:Y:S02]  /*6930*/  IMAD.MOV.U32 R54, RZ, RZ, 0x10 ;  /* 0x00000010ff367424 */ /* 0x000fe400078e00ff */
[----:B------:R-:W-:-:S05]  /*6940*/  FADD.FTZ R67, R64, R44 ;  /* 0x0000002c40437221 */ /* 0x000fca0000010000 */
[----:B------:R-:W-:-:S07]  /*6950*/  MOV R69, R67 ;  /* 0x0000004300457202 */ /* 0x000fce0000000f00 */
[----:B------:R-:W-:Y:S05]  /*6960*/  WARPSYNC.COLLECTIVE R46, `(.L_x_4367) ;  /* 0x000000002e087348 */ /* 0x000fea0003c00000 */
[----:B------:R0:W1:Y:S02]  /*6970*/  SHFL.BFLY P3, R44, R69, R54, R47 ;  /* 0x0c000036452c7389 */ /* 0x000064000006002f */
[----:B01----:R-:W-:Y:S05]  /*6980*/  ENDCOLLECTIVE ;  /* 0x000000000000791b */ /* 0x003fea0003800000 */
.L_x_4367:
        /* <DEDUP_REMOVED lines=26> */
.L_x_4368:
[----:B------:R-:W-:Y:S01]  /*6b30*/  MOV R54, 0x2 ;  /* 0x0000000200367802 */ /* 0x000fe20000000f00 */
[----:B------:R-:W-:-:S04]  /*6b40*/  FADD.FTZ R60, R55, R44 ;  /* 0x0000002c373c7221 */ /* 0x000fc80000010000 */
[----:B------:R-:W-:-:S07]  /*6b50*/  IMAD.MOV.U32 R69, RZ, RZ, R60 ;  /* 0x000000ffff457224 */ /* 0x000fce00078e003c */
[----:B------:R-:W-:Y:S05]  /*6b60*/  WARPSYNC.COLLECTIVE R46, `(.L_x_4369) ;  /* 0x000000002e087348 */ /* 0x000fea0003c00000 */
[----:B------:R0:W1:Y:S02]  /*6b70*/  SHFL.BFLY P3, R44, R69, R54, R47 ;  /* 0x0c000036452c7389 */ /* 0x000064000006002f */
[----:B01----:R-:W-:Y:S05]  /*6b80*/  ENDCOLLECTIVE ;  /* 0x000000000000791b */ /* 0x003fea0003800000 */
.L_x_4369:
[----:B------:R-:W-:Y:S02]  /*6b90*/  HFMA2 R54, -RZ, RZ, 0, 2.384185791015625e-07 ;  /* 0x00000004ff367431 */ /* 0x000fe400000001ff */
[----:B------:R-:W-:-:S04]  /*6ba0*/  FADD.FTZ R62, R60, R44 ;  /* 0x0000002c3c3e7221 */ /* 0x000fc80000010000 */
[----:B------:R-:W-:-:S07]  /*6bb0*/  IMAD.MOV.U32 R69, RZ, RZ, R62 ;  /* 0x000000ffff457224 */ /* 0x000fce00078e003e */
[----:B------:R-:W-:Y:S05]  /*6bc0*/  WARPSYNC.COLLECTIVE R46, `(.L_x_4370) ;  /* 0x000000002e087348 */ /* 0x000fea0003c00000 */
[----:B------:R0:W1:Y:S02]  /*6bd0*/  SHFL.BFLY P3, R44, R69, R54, R47 ;  /* 0x0c000036452c7389 */ /* 0x000064000006002f */
[----:B01----:R-:W-:Y:S05]  /*6be0*/  ENDCOLLECTIVE ;  /* 0x000000000000791b */ /* 0x003fea0003800000 */
.L_x_4370:
[----:B------:R-:W-:Y:S01]  /*6bf0*/  MOV R54, 0x8 ;  /* 0x0000000800367802 */ /* 0x000fe20000000f00 */
[----:B------:R-:W-:-:S04]  /*6c00*/  FADD.FTZ R64, R62, R44 ;  /* 0x0000002c3e407221 */ /* 0x000fc80000010000 */
[----:B------:R-:W-:-:S07]  /*6c10*/  IMAD.MOV.U32 R69, RZ, RZ, R64 ;  /* 0x000000ffff457224 */ /* 0x000fce00078e0040 */
[----:B------:R-:W-:Y:S05]  /*6c20*/  WARPSYNC.COLLECTIVE R46, `(.L_x_4371) ;  /* 0x000000002e087348 */ /* 0x000fea0003c00000 */
[----:B------:R0:W1:Y:S02]  /*6c30*/  SHFL.BFLY P3, R44, R69, R54, R47 ;  /* 0x0c000036452c7389 */ /* 0x000064000006002f */
[----:B01----:R-:W-:Y:S05]  /*6c40*/  ENDCOLLECTIVE ;  /* 0x000000000000791b */ /* 0x003fea0003800000 */
.L_x_4371:
[----:B------:R-:W-:Y:S02]  /*6c50*/  HFMA2 R54, -RZ, RZ, 0, 9.5367431640625e-07 ;  /* 0x00000010ff367431 */ /* 0x000fe400000001ff */
[----:B------:R-:W-:-:S04]  /*6c60*/  FADD.FTZ R67, R64, R44 ;  /* 0x0000002c40437221 */ /* 0x000fc80000010000 */
[----:B------:R-:W-:-:S07]  /*6c70*/  IMAD.MOV.U32 R69, RZ, RZ, R67 ;  /* 0x000000ffff457224 */ /* 0x000fce00078e0043 */
[----:B------:R-:W-:Y:S05]  /*6c80*/  WARPSYNC.COLLECTIVE R46, `(.L_x_4372) ;  /* 0x000000002e087348 */ /* 0x000fea0003c00000 */
[----:B------:R0:W1:Y:S02]  /*6c90*/  SHFL.BFLY P3, R44, R69, R54, R47 ;  /* 0x0c000036452c7389 */ /* 0x000064000006002f */
[----:B01----:R-:W-:Y:S05]  /*6ca0*/  ENDCOLLECTIVE ;  /* 0x000000000000791b */ /* 0x003fea0003800000 */
.L_x_4372:
[----:B------:R-:W-:Y:S05]  /*6cb0*/  BRA `(.L_x_4373) ;  /* 0xfffffff400c87947 */ /* 0x000fea000383ffff */
.L_x_4374:
        /* <DEDUP_REMOVED lines=12> */
.L_x_5977:


//--------------------- .text._ZN10layer_norm31ln_parallel_residual_fwd_kernelINS_13Kernel_traitsIf6__halffS2_fjLj256ELj1ELj4ELj1ELj16ENS_18Kernel_traits_baseILj256EfS2_fS2_fjLj128EEEEELb1ELb1ELb1EEEvNS_9FwdParamsE --------------------------
	.section	.text._ZN10layer_norm31ln_parallel_residual_fwd_kernelINS_13Kernel_traitsIf6__halffS2_fjLj256ELj1ELj4ELj1ELj16ENS_18Kernel_traits_baseILj256EfS2_fS2_fjLj128EEEEELb1ELb1ELb1EEEvNS_9FwdParamsE,"ax",@progbits
	.align	128
        .global         _ZN10layer_norm31ln_parallel_residual_fwd_kernelINS_13Kernel_traitsIf6__halffS2_fjLj256ELj1ELj4ELj1ELj16ENS_18Kernel_traits_baseILj256EfS2_fS2_fjLj128EEEEELb1ELb1ELb1EEEvNS_9FwdParamsE
        .type           _ZN10layer_norm31ln_parallel_residual_fwd_kernelINS_13Kernel_traitsIf6__halffS2_fjLj256ELj1ELj4ELj1ELj16ENS_18Kernel_traits_baseILj256EfS2_fS2_fjLj128EEEEELb1ELb1ELb1EEEvNS_9FwdParamsE,@function
        .size           _ZN10layer_norm31ln_parallel_residual_fwd_kernelINS_13Kernel_traitsIf6__halffS2_fjLj256ELj1ELj4ELj1ELj16ENS_18Kernel_traits_baseILj256EfS2_fS2_fjLj128EEEEELb1ELb1ELb1EEEvNS_9FwdParamsE,(.L_x_5978 - _ZN10layer_norm31ln_parallel_residual_fwd_kernelINS_13Kernel_traitsIf6__halffS2_fjLj256ELj1ELj4ELj1ELj16ENS_18Kernel_traits_baseILj256EfS2_fS2_fjLj128EEEEELb1ELb1ELb1EEEvNS_9FwdParamsE)
        .other          _ZN10layer_norm31ln_parallel_residual_fwd_kernelINS_13Kernel_traitsIf6__halffS2_fjLj256ELj1ELj4ELj1ELj16ENS_18Kernel_traits_baseILj256EfS2_fS2_fjLj128EEEEELb1ELb1ELb1EEEvNS_9FwdParamsE,@"STO_CUDA_ENTRY STV_DEFAULT"
_ZN10layer_norm31ln_parallel_residual_fwd_kernelINS_13Kernel_traitsIf6__halffS2_fjLj256ELj1ELj4ELj1ELj16ENS_18Kernel_traits_baseILj256EfS2_fS2_fjLj128EEEEELb1ELb1ELb1EEEvNS_9FwdParamsE:
.text._ZN10layer_norm31ln_parallel_residual_fwd_kernelINS_13Kernel_traitsIf6__halffS2_fjLj256ELj1ELj4ELj1ELj16ENS_18Kernel_traits_baseILj256EfS2_fS2_fjLj128EEEEELb1ELb1ELb1EEEvNS_9FwdParamsE:
        /* <DEDUP_REMOVED lines=18> */
[----:B------:R-:W-:Y:S02]  /*0120*/  SHF.R.U32.HI R0, RZ, 0x5, R10 ;  /* 0x00000005ff007819 */ /* 0x000fe4000001160a */
[----:B0-----:R-:W-:Y:S02]  /*0130*/  ISETP.NE.U32.AND P0, PT, RZ, UR4, PT ;  /* 0x00000004ff007c0c */ /* 0x001fe4000bf05070 */
[----:B----4-:R-:W-:Y:S02]  /*0140*/  @P1 MOV R9, R13 ;  /* 0x0000000d00091202 */ /* 0x010fe40000000f00 */
[----:B------:R-:W-:-:S13]  /*0150*/  ISETP.NE.AND.EX P0, PT, RZ, UR5, PT, P0 ;  /* 0x00000005ff007c0c */ /* 0x000fda000bf05300 */
[----:B------:R-:W0:Y:S01]  /*0160*/  @P0 LDC.64 R6, c[0x0][0x438] ;  /* 0x00010e00ff060b82 */ /* 0x000e220000000a00 */
[----:B---3--:R1:W5:Y:S07]  /*0170*/  @P1 LDG.E.64 R4, desc[UR8][R8.64] ;  /* 0x0000000808041981 */ /* 0x00836e000c1e1b00 */
[----:B------:R-:W3:Y:S08]  /*0180*/  S2UR UR5, SR_CTAID.X ;  /* 0x00000000000579c3 */ /* 0x000ef00000002500 */
[----:B------:R-:W1:Y:S01]  /*0190*/  LDC R11, c[0x0][0x360] ;  /* 0x0000d800ff0b7b82 */ /* 0x000e620000000800 */
[----:B0-----:R-:W-:-:S05]  /*01a0*/  @P0 IMAD.WIDE.U32 R6, R12, 0x20, R6 ;  /* 0x000000200c060825 */ /* 0x001fca00078e0006 */
[----:B------:R0:W5:Y:S01]  /*01b0*/  @P0 LDG.E.128 R36, desc[UR8][R6.64] ;  /* 0x0000000806240981 */ /* 0x000162000c1e1d00 */
[----:B---3--:R-:W-:-:S03]  /*01c0*/  USHF.L.U32 UR4, UR5, 0x2, URZ ;  /* 0x0000000205047899 */ /* 0x008fc600080006ff */
[----:B------:R0:W5:Y:S03]  /*01d0*/  @P0 LDG.E.128 R32, desc[UR8][R6.64+0x10] ;  /* 0x0000100806200981 */ /* 0x000166000c1e1d00 */
[----:B------:R-:W-:Y:S01]  /*01e0*/  LOP3.LUT R0, R0, UR4, RZ, 0xfc, !PT ;  /* 0x0000000400007c12 */ /* 0x000fe2000f8efcff */
[----:B-1----:R-:W-:-:S03]  /*01f0*/  IMAD R9, R11, UR5, R10 ;  /* 0x000000050b097c24 */ /* 0x002fc6000f8e020a */
[----:B------:R-:W-:Y:S02]  /*0200*/  ISETP.GE.AND P2, PT, R0, UR10, PT ;  /* 0x0000000a00007c0c */ /* 0x000fe4000bf46270 */
[----:B--2---:R-:W-:Y:S02]  /*0210*/  @P1 R2UR UR6, R2 ;  /* 0x00000000020612ca */ /* 0x004fe400000e0000 */
[----:B------:R-:W-:-:S09]  /*0220*/  @P1 R2UR UR7, R3 ;  /* 0x00000000030712ca */ /* 0x000fd200000e0000 */
[----:B0-----:R-:W-:Y:S06]  /*0230*/  @P2 EXIT ;  /* 0x000000000000294d */ /* 0x001fec0003800000 */
[----:B------:R-:W0:Y:S08]  /*0240*/  @P1 LDC R3, c[0x0][0x460] ;  /* 0x00011800ff031b82 */ /* 0x000e300000000800 */
[----:B------:R-:W1:Y:S01]  /*0250*/  LDC.64 R6, c[0x0][0x3d0] ;  /* 0x0000f400ff067b82 */ /* 0x000e620000000a00 */
        /* <DEDUP_REMOVED lines=28> */
[----:B------:R-:W-:-:S03]  /*0420*/  UIADD3 UR25, UPT, UPT, UR6, 0x5384540f, URZ ;  /* 0x5384540f06197890 */ /* 0x000fc6000fffe0ff */
[----:B------:R-:W-:Y:S01]  /*0430*/  HFMA2 R44, -RZ, RZ, 0, 0 ;  /* 0x00000000ff2c7431 */ /* 0x000fe200000001ff */
[----:B------:R-:W-:Y:S01]  /*0440*/  UIADD3 UR27, UPT, UPT, UR6, -0xe443238, URZ ;  /* 0xf1bbcdc8061b7890 */ /* 0x000fe2000fffe0ff */
[----:B------:R-:W-:Y:S01]  /*0450*/  IMAD R12, R9, -0x326172a9, RZ ;  /* 0xcd9e8d57090c7824 */ /* 0x000fe200078e02ff */
[----:B------:R-:W-:Y:S01]  /*0460*/  LOP3.LUT R10, R11, UR14, R10, 0x96, !PT ;  /* 0x0000000e0b0a7c12 */ /* 0x000fe2000f8e960a */
[----:B-1----:R-:W-:Y:S01]  /*0470*/  IMAD R7, R2, -0x326172a9, RZ ;  /* 0xcd9e8d5702077824 */ /* 0x002fe200078e02ff */
[----:B------:R-:W-:Y:S01]  /*0480*/  UIADD3 UR28, UPT, UPT, UR7, -0x24c28bd8, URZ ;  /* 0xdb3d7428071c7890 */ /* 0x000fe2000fffe0ff */
[----:B------:R-:W-:Y:S01]  /*0490*/  IMAD.HI.U32 R6, R9, -0x326172a9, RZ ;  /* 0xcd9e8d5709067827 */ /* 0x000fe200078e00ff */
[----:B------:R-:W-:Y:S01]  /*04a0*/  UIADD3 UR30, UPT, UPT, UR7, -0x695add53, URZ ;  /* 0x96a522ad071e7890 */ /* 0x000fe2000fffe0ff */
[----:B------:R-:W-:Y:S01]  /*04b0*/  BSSY B0, `(.L_x_4375) ;  /* 0x0000633000007945 */ /* 0x000fe20003800000 */
[----:B0-----:R-:W-:Y:S01]  /*04c0*/  UISETP.NE.U32.AND UP0, UPT, UR4, URZ, UPT ;  /* 0x000000ff0400728c */ /* 0x001fe2000bf05070 */
[----:B------:R-:W-:Y:S01]  /*04d0*/  IMAD R14, R5, -0x2daee0ad, RZ ;  /* 0xd2511f53050e7824 */ /* 0x000fe200078e02ff */
[----:B------:R-:W-:Y:S01]  /*04e0*/  LOP3.LUT R6, R7, UR13, R6, 0x96, !PT ;  /* 0x0000000d07067c12 */ /* 0x000fe2000f8e9606 */
[----:B------:R-:W-:Y:S01]  /*04f0*/  IMAD.HI.U32 R7, R10, -0x326172a9, RZ ;  /* 0xcd9e8d570a077827 */ /* 0x000fe200078e00ff */
[----:B------:R-:W0:Y:S03]  /*0500*/  LDCU.U8 UR4, c[0x0][0x410] ;  /* 0x00008200ff0477ac */ /* 0x000e260008000000 */
[----:B------:R-:W-:Y:S01]  /*0510*/  IMAD.HI.U32 R5, R6, -0x2daee0ad, RZ ;  /* 0xd2511f5306057827 */ /* 0x000fe200078e00ff */
[----:B------:R-:W-:Y:S01]  /*0520*/  LOP3.LUT R7, R12, UR15, R7, 0x96, !PT ;  /* 0x0000000f0c077c12 */ /* 0x000fe2000f8e9607 */
[----:B------:R-:W-:-:S02]  /*0530*/  UIADD3 UR29, UPT, UPT, UR6, -0x700cb87f, URZ ;  /* 0x8ff34781061d7890 */ /* 0x000fc4000fffe0ff */
[----:B------:R-:W-:Y:S01]  /*0540*/  IMAD R12, R6, -0x2daee0ad, RZ ;  /* 0xd2511f53060c7824 */ /* 0x000fe200078e02ff */
[----:B------:R-:W-:Y:S01]  /*0550*/  LOP3.LUT R5, R14, UR16, R5, 0x96, !PT ;  /* 0x000000100e057c12 */ /* 0x000fe2000f8e9605 */
[----:B------:R-:W-:Y:S01]  /*0560*/  IMAD.HI.U32 R11, R7, -0x2daee0ad, RZ ;  /* 0xd2511f53070b7827 */ /* 0x000fe200078e00ff */
[----:B------:R-:W-:Y:S01]  /*0570*/  UISETP.NE.AND.EX UP0, UPT, UR5, URZ, UPT, UP0 ;  /* 0x000000ff0500728c */ /* 0x000fe2000bf05300 */
[----:B------:R-:W1:Y:S02]  /*0580*/  LDCU UR5, c[0x0][0x388] ;  /* 0x00007100ff0577ac */ /* 0x000e640008000800 */
[----:B------:R-:W-:Y:S01]  /*0590*/  IMAD R9, R10, -0x326172a9, RZ ;  /* 0xcd9e8d570a097824 */ /* 0x000fe200078e02ff */
[----:B------:R-:W-:Y:S01]  /*05a0*/  LOP3.LUT R11, R12, UR18, R11, 0x96, !PT ;  /* 0x000000120c0b7c12 */ /* 0x000fe2000f8e960b */
[C---:B------:R-:W-:Y:S01]  /*05b0*/  IMAD.HI.U32 R6, R5.reuse, -0x326172a9, RZ ;  /* 0xcd9e8d5705067827 */ /* 0x040fe200078e00ff */
[----:B------:R-:W-:Y:S01]  /*05c0*/  PLOP3.LUT P0, PT, PT, PT, UP0, 0x80, 0x8 ;  /* 0x000000000008781c */ /* 0x000fe20003f0f008 */
        /* <DEDUP_REMOVED lines=42> */
[----:B------:R-:W-:Y:S01]  /*0870*/  IMAD R46, R14, -0x326172a9, RZ ;  /* 0xcd9e8d570e2e7824 */ /* 0x000fe200078e02ff */
[----:B-1234-:R-:W-:-:S07]  /*0880*/  LOP3.LUT R7, R8, 0x3, RZ, 0xc0, !PT ;  /* 0x0000000308077812 */ /* 0x01efce00078ec0ff */
.L_x_4482:
        /* <DEDUP_REMOVED lines=31> */
.L_x_4378:
        /* <DEDUP_REMOVED lines=13> */
.L_x_4380:
[----:B------:R-:W-:Y:S05]  /*0b50*/  BSYNC.RECONVERGENT B2 ;  /* 0x0000000000027941 */ /* 0x000fea0003800200 */
.L_x_4379:
        /* <DEDUP_REMOVED lines=41> */
[----:B------:R-:W-:Y:S02]  /*0df0*/  IMAD.MOV.U32 R45, RZ, RZ, R8 ;  /* 0x000000ffff2d7224 */ /* 0x000fe400078e0008 */
[----:B------:R-:W-:-:S07]  /*0e00*/  IMAD.MOV.U32 R50, RZ, RZ, RZ ;  /* 0x000000ffff327224 */ /* 0x000fce00078e00ff */
.L_x_4377:
[----:B------:R-:W-:Y:S05]  /*0e10*/  BSYNC.RECONVERGENT B1 ;  /* 0x0000000000017941 */ /* 0x000fea0003800200 */
.L_x_4376:
        /* <DEDUP_REMOVED lines=28> */
.L_x_4385:
        /* <DEDUP_REMOVED lines=13> */
.L_x_4387:
[----:B------:R-:W-:Y:S05]  /*10b0*/  BSYNC.RECONVERGENT B3 ;  /* 0x0000000000037941 */ /* 0x000fea0003800200 */
.L_x_4386:
        /* <DEDUP_REMOVED lines=41> */
[----:B------:R-:W-:Y:S01]  /*1350*/  LOP3.LUT R5, R50, UR30, R11, 0x96, !PT ;  /* 0x0000001e32057c12 */ /* 0x000fe2000f8e960b */
[----:B------:R-:W-:-:S07]  /*1360*/  IMAD.MOV.U32 R7, RZ, RZ, RZ ;  /* 0x000000ffff077224 */ /* 0x000fce00078e00ff */
.L_x_4384:
[----:B------:R-:W-:Y:S05]  /*1370*/  BSYNC.RECONVERGENT B2 ;  /* 0x0000000000027941 */ /* 0x000fea0003800200 */
.L_x_4383:
        /* <DEDUP_REMOVED lines=11> */
.L_x_4382:
[----:B------:R-:W-:Y:S01]  /*1430*/  @P1 FADD.FTZ R8, R16, R8 ;  /* 0x0000000810081221 */ /* 0x000fe20000010000 */
[----:B------:R-:W-:Y:S02]  /*1440*/  IMAD.MOV.U32 R9, RZ, RZ, R45 ;  /* 0x000000ffff097224 */ /* 0x000fe400078e002d */
[----:B------:R-:W-:-:S07]  /*1450*/  IMAD.MOV.U32 R7, RZ, RZ, R50 ;  /* 0x000000ffff077224 */ /* 0x000fce00078e0032 */
.L_x_4388:
[----:B------:R-:W-:Y:S05]  /*1460*/  BSYNC.RECONVERGENT B1 ;  /* 0x0000000000017941 */ /* 0x000fea0003800200 */
.L_x_4381:
        /* <DEDUP_REMOVED lines=13> */
.L_x_4391:
        /* <DEDUP_REMOVED lines=13> */
.L_x_4393:
[----:B------:R-:W-:Y:S05]  /*1610*/  BSYNC.RECONVERGENT B2 ;  /* 0x0000000000027941 */ /* 0x000fea0003800200 */
.L_x_4392:
        /* <DEDUP_REMOVED lines=43> */
.L_x_4390:
[----:B------:R-:W-:Y:S05]  /*18d0*/  BSYNC.RECONVERGENT B1 ;  /* 0x0000000000017941 */ /* 0x000fea0003800200 */
.L_x_4389:
        /* <DEDUP_REMOVED lines=25> */
.L_x_4398:
        /* <DEDUP_REMOVED lines=13> */
.L_x_4400:
[----:B------:R-:W-:Y:S05]  /*1b40*/  BSYNC.RECONVERGENT B3 ;  /* 0x0000000000037941 */ /* 0x000fea0003800200 */
.L_x_4399:
        /* <DEDUP_REMOVED lines=43> */
.L_x_4397:
[----:B------:R-:W-:Y:S05]  /*1e00*/  BSYNC.RECONVERGENT B2 ;  /* 0x0000000000027941 */ /* 0x000fea0003800200 */
.L_x_4396:
        /* <DEDUP_REMOVED lines=11> */
.L_x_4395:
[----:B------:R-:W-:Y:S01]  /*1ec0*/  @P1 FADD.FTZ R10, R17, R10 ;  /* 0x0000000a110a1221 */ /* 0x000fe20000010000 */
[----:B------:R-:W-:Y:S01]  /*1ed0*/  MOV R7, R9 ;  /* 0x0000000900077202 */ /* 0x000fe20000000f00 */
[----:B------:R-:W-:-:S03]  /*1ee0*/  IMAD.MOV.U32 R11, RZ, RZ, R45 ;  /* 0x000000ffff0b7224 */ /* 0x000fc600078e002d */
[----:B------:R-:W-:-:S07]  /*1ef0*/  MOV R9, R10 ;  /* 0x0000000a00097202 */ /* 0x000fce0000000f00 */
.L_x_4401:
[----:B------:R-:W-:Y:S05]  /*1f00*/  BSYNC.RECONVERGENT B1 ;  /* 0x0000000000017941 */ /* 0x000fea0003800200 */
.L_x_4394:
        /* <DEDUP_REMOVED lines=13> */
.L_x_4404:
        /* <DEDUP_REMOVED lines=13> */
.L_x_4406:
[----:B------:R-:W-:Y:S05]  /*20b0*/  BSYNC.RECONVERGENT B2 ;  /* 0x0000000000027941 */ /* 0x000fea0003800200 */
.L_x_4405:
        /* <DEDUP_REMOVED lines=41> */
[----:B------:R-:W-:Y:S02]  /*2350*/  LOP3.LUT R5, R50, UR30, R11, 0x96, !PT ;  /* 0x0000001e32057c12 */ /* 0x000fe4000f8e960b */
[----:B------:R-:W-:-:S07]  /*2360*/  MOV R7, R10 ;  /* 0x0000000a00077202 */ /* 0x000fce0000000f00 */
.L_x_4403:
[----:B------:R-:W-:Y:S05]  /*2370*/  BSYNC.RECONVERGENT B1 ;  /* 0x0000000000017941 */ /* 0x000fea0003800200 */
.L_x_4402:
        /* <DEDUP_REMOVED lines=25> */
.L_x_4411:
        /* <DEDUP_REMOVED lines=13> */
.L_x_4413:
[----:B------:R-:W-:Y:S05]  /*25e0*/  BSYNC.RECONVERGENT B3 ;  /* 0x0000000000037941 */ /* 0x000fea0003800200 */
.L_x_4412:
        /* <DEDUP_REMOVED lines=43> */
.L_x_4410:
[----:B------:R-:W-:Y:S05]  /*28a0*/  BSYNC.RECONVERGENT B2 ;  /* 0x0000000000027941 */ /* 0x000fea0003800200 */
.L_x_4409:
        /* <DEDUP_REMOVED lines=11> */
.L_x_4408:
[----:B------:R-:W-:Y:S01]  /*2960*/  @P1 FADD.FTZ R10, R18, R10 ;  /* 0x0000000a120a1221 */ /* 0x000fe20000010000 */
[----:B------:R-:W-:Y:S01]  /*2970*/  IMAD.MOV.U32 R11, RZ, RZ, R7 ;  /* 0x000000ffff0b7224 */ /* 0x000fe200078e0007 */
[----:B------:R-:W-:-:S07]  /*2980*/  MOV R40, R45 ;  /* 0x0000002d00287202 */ /* 0x000fce0000000f00 */
.L_x_4414:
[----:B------:R-:W-:Y:S05]  /*2990*/  BSYNC.RECONVERGENT B1 ;  /* 0x0000000000017941 */ /* 0x000fea0003800200 */
.L_x_4407:
        /* <DEDUP_REMOVED lines=13> */
.L_x_4417:
        /* <DEDUP_REMOVED lines=13> */
.L_x_4419:
[----:B------:R-:W-:Y:S05]  /*2b40*/  BSYNC.RECONVERGENT B2 ;  /* 0x0000000000027941 */ /* 0x000fea0003800200 */
.L_x_4418:
        /* <DEDUP_REMOVED lines=43> */
.L_x_4416:
[----:B------:R-:W-:Y:S05]  /*2e00*/  BSYNC.RECONVERGENT B1 ;  /* 0x0000000000017941 */ /* 0x000fea0003800200 */
.L_x_4415:
        /* <DEDUP_REMOVED lines=25> */
.L_x_4424:
        /* <DEDUP_REMOVED lines=13> */
.L_x_4426:
[----:B------:R-:W-:Y:S05]  /*3070*/  BSYNC.RECONVERGENT B3 ;  /* 0x0000000000037941 */ /* 0x000fea0003800200 */
.L_x_4425:
        /* <DEDUP_REMOVED lines=43> */
.L_x_4423:
[----:B------:R-:W-:Y:S05]  /*3330*/  BSYNC.RECONVERGENT B2 ;  /* 0x0000000000027941 */ /* 0x000fea0003800200 */
.L_x_4422:
        /* <DEDUP_REMOVED lines=11> */
.L_x_4421:
[----:B------:R-:W-:Y:S01]  /*33f0*/  @P1 FADD.FTZ R40, R19, R40 ;  /* 0x0000002813281221 */ /* 0x000fe20000010000 */
[----:B------:R-:W-:Y:S01]  /*3400*/  IMAD.MOV.U32 R7, RZ, RZ, R11 ;  /* 0x000000ffff077224 */ /* 0x000fe200078e000b */
[----:B------:R-:W-:Y:S02]  /*3410*/  MOV R41, R45 ;  /* 0x0000002d00297202 */ /* 0x000fe40000000f00 */
[----:B------:R-:W-:-:S07]  /*3420*/  IMAD.MOV.U32 R11, RZ, RZ, R40 ;  /* 0x000000ffff0b7224 */ /* 0x000fce00078e0028 */
.L_x_4427:
[----:B------:R-:W-:Y:S05]  /*3430*/  BSYNC.RECONVERGENT B1 ;  /* 0x0000000000017941 */ /* 0x000fea0003800200 */
.L_x_4420:
        /* <DEDUP_REMOVED lines=13> */
.L_x_4430:
        /* <DEDUP_REMOVED lines=13> */
.L_x_4432:
[----:B------:R-:W-:Y:S05]  /*35e0*/  BSYNC.RECONVERGENT B2 ;  /* 0x0000000000027941 */ /* 0x000fea0003800200 */
.L_x_4431:
        /* <DEDUP_REMOVED lines=43> */
.L_x_4429:
[----:B------:R-:W-:Y:S05]  /*38a0*/  BSYNC.RECONVERGENT B1 ;  /* 0x0000000000017941 */ /* 0x000fea0003800200 */
.L_x_4428:
        /* <DEDUP_REMOVED lines=24> */
.L_x_4437:
        /* <DEDUP_REMOVED lines=13> */
.L_x_4439:
[----:B------:R-:W-:Y:S05]  /*3b00*/  BSYNC.RECONVERGENT B3 ;  /* 0x0000000000037941 */ /* 0x000fea0003800200 */
.L_x_4438:
        /* <DEDUP_REMOVED lines=43> */
.L_x_4436:
[----:B------:R-:W-:Y:S05]  /*3dc0*/  BSYNC.RECONVERGENT B2 ;  /* 0x0000000000027941 */ /* 0x000fea0003800200 */
.L_x_4435:
[----:B------:R-:W0:Y:S01]  /*3dd0*/  LDC R45, c[0x0][0x404] ;  /* 0x00010100ff2d7b82 */ /* 0x000e220000000800 */
[----:B------:R-:W-:Y:S01]  /*3de0*/  I2FP.F32.U32 R7, R52 ;  /* 0x0000003400077245 */ /* 0x000fe20000201000 */
[----:B------:R-:W-:Y:S02]  /*3df0*/  IMAD.MOV.U32 R53, RZ, RZ, 0x2f800000 ;  /* 0x2f800000ff357424 */ /* 0x000fe400078e00ff */
[----:B------:R-:W-:Y:S02]  /*3e00*/  HADD2.F32 R52, -RZ, R22.H0_H0 ;  /* 0x20000016ff347230 */ /* 0x000fe40000004100 */
[----:B------:R-:W-:-:S03]  /*3e10*/  FFMA.FTZ R7, R7, R53, 1.1641532182693481445e-10 ;  /* 0x2f00000007077423 */ /* 0x000fc60000010035 */
[----:B------:R-:W-:Y:S02]  /*3e20*/  FMUL.FTZ R52, R52, R69 ;  /* 0x0000004534347220 */ /* 0x000fe40000410000 */
[----:B0-----:R-:W-:-:S04]  /*3e30*/  FSETP.GTU.FTZ.AND P3, PT, R7, R45, PT ;  /* 0x0000002d0700720b */ /* 0x001fc80003f7c000 */
[----:B------:R-:W-:Y:S02]  /*3e40*/  FSEL R7, R52, RZ, !P3 ;  /* 0x000000ff34077208 */ /* 0x000fe40005800000 */
[----:B------:R-:W-:-:S03]  /*3e50*/  SEL R57, RZ, 0x1, P3 ;  /* 0x00000001ff397807 */ /* 0x000fc60001800000 */
[----:B------:R-:W-:-:S04]  /*3e60*/  FADD.FTZ R7, R40, R7 ;  /* 0x0000000728077221 */ /* 0x000fc80000010000 */
[----:B------:R-:W-:Y:S01]  /*3e70*/  @P1 FADD.FTZ R40, R12, R7 ;  /* 0x000000070c281221 */ /* 0x000fe20000010000 */
[----:B------:R-:W-:Y:S01]  /*3e80*/  @!P1 MOV R40, R7 ;  /* 0x0000000700289202 */ /* 0x000fe20000000f00 */
[----:B------:R-:W-:Y:S06]  /*3e90*/  BRA `(.L_x_4440) ;  /* 0x00000000000c7947 */ /* 0x000fec0003800000 */
.L_x_4434:
[----:B------:R-:W-:Y:S01]  /*3ea0*/  @P1 FADD.FTZ R40, R12, R40 ;  /* 0x000000280c281221 */ /* 0x000fe20000010000 */
[----:B------:R-:W-:Y:S01]  /*3eb0*/  IMAD.MOV.U32 R41, RZ, RZ, R7 ;  /* 0x000000ffff297224 */ /* 0x000fe200078e0007 */
[----:B------:R-:W-:-:S07]  /*3ec0*/  MOV R51, R45 ;  /* 0x0000002d00337202 */ /* 0x000fce0000000f00 */
.L_x_4440:
[----:B------:R-:W-:Y:S05]  /*3ed0*/  BSYNC.RECONVERGENT B1 ;  /* 0x0000000000017941 */ /* 0x000fea0003800200 */
.L_x_4433:
        /* <DEDUP_REMOVED lines=13> */
.L_x_4443:
        /* <DEDUP_REMOVED lines=13> */
.L_x_4445:
[----:B------:R-:W-:Y:S05]  /*4080*/  BSYNC.RECONVERGENT B2 ;  /* 0x0000000000027941 */ /* 0x000fea0003800200 */
.L_x_4444:
        /* <DEDUP_REMOVED lines=43> */
.L_x_4442:
[----:B------:R-:W-:Y:S05]  /*4340*/  BSYNC.RECONVERGENT B1 ;  /* 0x0000000000017941 */ /* 0x000fea0003800200 */
.L_x_4441:
[----:B------:R-:W0:Y:S01]  /*4350*/  LDC R60, c[0x0][0x404] ;  /* 0x00010100ff3c7b82 */ /* 0x000e220000000800 */
[----:B------:R-:W-:Y:S01]  /*4360*/  HFMA2 R61, -RZ, RZ, 0.1171875, 0 ;  /* 0x2f800000ff3d7431 */ /* 0x000fe200000001ff */
[----:B------:R-:W-:Y:S01]  /*4370*/  I2FP.F32.U32 R7, R7 ;  /* 0x0000000700077245 */ /* 0x000fe20000201000 */
[----:B------:R-:W-:Y:S01]  /*4380*/  HADD2.F32 R42, -RZ, R42.H1_H1 ;  /* 0x3000002aff2a7230 */ /* 0x000fe20000004100 */
[----:B------:R-:W-:Y:S03]  /*4390*/  BSSY.RECONVERGENT B1, `(.L_x_4446) ;  /* 0x000005f000017945 */ /* 0x000fe60003800200 */
[----:B------:R-:W-:Y:S01]  /*43a0*/  FFMA.FTZ R7, R7, R61, 1.1641532182693481445e-10 ;  /* 0x2f00000007077423 */ /* 0x000fe2000001003d */
[----:B------:R-:W-:-:S04]  /*43b0*/  FMUL.FTZ R42, R42, R69 ;  /* 0x000000452a2a7220 */ /* 0x000fc80000410000 */
        /* <DEDUP_REMOVED lines=19> */
.L_x_4450:
        /* <DEDUP_REMOVED lines=13> */
.L_x_4452:
[----:B------:R-:W-:Y:S05]  /*45c0*/  BSYNC.RECONVERGENT B3 ;  /* 0x0000000000037941 */ /* 0x000fea0003800200 */
.L_x_4451:
        /* <DEDUP_REMOVED lines=43> */
.L_x_4449:
[----:B------:R-:W-:Y:S05]  /*4880*/  BSYNC.RECONVERGENT B2 ;  /* 0x0000000000027941 */ /* 0x000fea0003800200 */
.L_x_4448:
        /* <DEDUP_REMOVED lines=11> */
.L_x_4447:
[----:B------:R-:W-:Y:S01]  /*4940*/  @P1 FADD.FTZ R42, R13, R42 ;  /* 0x0000002a0d2a1221 */ /* 0x000fe20000010000 */
[----:B------:R-:W-:Y:S01]  /*4950*/  MOV R7, R41 ;  /* 0x0000002900077202 */ /* 0x000fe20000000f00 */
[----:B------:R-:W-:-:S03]  /*4960*/  IMAD.MOV.U32 R51, RZ, RZ, R45 ;  /* 0x000000ffff337224 */ /* 0x000fc600078e002d */
[----:B------:R-:W-:-:S07]  /*4970*/  MOV R41, R42 ;  /* 0x0000002a00297202 */ /* 0x000fce0000000f00 */
.L_x_4453:
[----:B------:R-:W-:Y:S05]  /*4980*/  BSYNC.RECONVERGENT B1 ;  /* 0x0000000000017941 */ /* 0x000fea0003800200 */
.L_x_4446:
        /* <DEDUP_REMOVED lines=13> */
.L_x_4456:
        /* <DEDUP_REMOVED lines=13> */
.L_x_4458:
[----:B------:R-:W-:Y:S05]  /*4b30*/  BSYNC.RECONVERGENT B2 ;  /* 0x0000000000027941 */ /* 0x000fea0003800200 */
.L_x_4457:
        /* <DEDUP_REMOVED lines=43> */
.L_x_4455:
[----:B------:R-:W-:Y:S05]  /*4df0*/  BSYNC.RECONVERGENT B1 ;  /* 0x0000000000017941 */ /* 0x000fea0003800200 */
.L_x_4454:
[----:B------:R-:W0:Y:S01]  /*4e00*/  LDC R51, c[0x0][0x404] ;  /* 0x00010100ff337b82 */ /* 0x000e220000000800 */
[----:B------:R-:W-:Y:S01]  /*4e10*/  HFMA2 R53, -RZ, RZ, 0.1171875, 0 ;  /* 0x2f800000ff357431 */ /* 0x000fe200000001ff */
[----:B------:R-:W-:Y:S01]  /*4e20*/  I2FP.F32.U32 R42, R42 ;  /* 0x0000002a002a7245 */ /* 0x000fe20000201000 */
[----:B------:R-:W-:Y:S01]  /*4e30*/  HADD2.F32 R52, -RZ, R43.H0_H0 ;  /* 0x2000002bff347230 */ /* 0x000fe20000004100 */
        /* <DEDUP_REMOVED lines=22> */
.L_x_4463:
        /* <DEDUP_REMOVED lines=13> */
.L_x_4465:
[----:B------:R-:W-:Y:S05]  /*5070*/  BSYNC.RECONVERGENT B3 ;  /* 0x0000000000037941 */ /* 0x000fea0003800200 */
.L_x_4464:
        /* <DEDUP_REMOVED lines=43> */
.L_x_4462:
[----:B------:R-:W-:Y:S05]  /*5330*/  BSYNC.RECONVERGENT B2 ;  /* 0x0000000000027941 */ /* 0x000fea0003800200 */
.L_x_4461:
        /* <DEDUP_REMOVED lines=13> */
.L_x_4460:
[----:B------:R-:W-:Y:S01]  /*5410*/  @P1 FADD.FTZ R42, R14, R42 ;  /* 0x0000002a0e2a1221 */ /* 0x000fe20000010000 */
[----:B------:R-:W-:Y:S01]  /*5420*/  IMAD.MOV.U32 R51, RZ, RZ, R7 ;  /* 0x000000ffff337224 */ /* 0x000fe200078e0007 */
[----:B------:R-:W-:-:S07]  /*5430*/  MOV R52, R45 ;  /* 0x0000002d00347202 */ /* 0x000fce0000000f00 */
.L_x_4466:
[----:B------:R-:W-:Y:S05]  /*5440*/  BSYNC.RECONVERGENT B1 ;  /* 0x0000000000017941 */ /* 0x000fea0003800200 */
.L_x_4459:
        /* <DEDUP_REMOVED lines=13> */
.L_x_4469:
        /* <DEDUP_REMOVED lines=13> */
.L_x_4471:
[----:B------:R-:W-:Y:S05]  /*55f0*/  BSYNC.RECONVERGENT B2 ;  /* 0x0000000000027941 */ /* 0x000fea0003800200 */
.L_x_4470:
        /* <DEDUP_REMOVED lines=43> */
.L_x_4468:
[----:B------:R-:W-:Y:S05]  /*58b0*/  BSYNC.RECONVERGENT B1 ;  /* 0x0000000000017941 */ /* 0x000fea0003800200 */
.L_x_4467:
        /* <DEDUP_REMOVED lines=26> */
.L_x_4476:
        /* <DEDUP_REMOVED lines=13> */
.L_x_4478:
[----:B------:R-:W-:Y:S05]  /*5b30*/  BSYNC.RECONVERGENT B3 ;  /* 0x0000000000037941 */ /* 0x000fea0003800200 */
.L_x_4477:
        /* <DEDUP_REMOVED lines=40> */
[----:B------:R-:W-:Y:S01]  /*5dc0*/  MOV R45, R52 ;  /* 0x00000034002d7202 */ /* 0x000fe20000000f00 */
[----:B------:R-:W-:Y:S01]  /*5dd0*/  IMAD.MOV.U32 R52, RZ, RZ, R51 ;  /* 0x000000ffff347224 */ /* 0x000fe200078e0033 */
[----:B------:R-:W-:-:S07]  /*5de0*/  LOP3.LUT R5, R54, UR30, R53, 0x96, !PT ;  /* 0x0000001e36057c12 */ /* 0x000fce000f8e9635 */
.L_x_4475:
[----:B------:R-:W-:Y:S05]  /*5df0*/  BSYNC.RECONVERGENT B2 ;  /* 0x0000000000027941 */ /* 0x000fea0003800200 */
.L_x_4474:
        /* <DEDUP_REMOVED lines=11> */
.L_x_4473:
[----:B------:R-:W-:Y:S01]  /*5eb0*/  @P1 FADD.FTZ R43, R15, R43 ;  /* 0x0000002b0f2b1221 */ /* 0x000fe20000010000 */
[----:B------:R-:W-:Y:S01]  /*5ec0*/  MOV R45, R51 ;  /* 0x00000033002d7202 */ /* 0x000fe20000000f00 */
[----:B------:R-:W-:-:S07]  /*5ed0*/  IMAD.MOV.U32 R7, RZ, RZ, R53 ;  /* 0x000000ffff077224 */ /* 0x000fce00078e0035 */
.L_x_4479:
[----:B------:R-:W-:Y:S05]  /*5ee0*/  BSYNC.RECONVERGENT B1 ;  /* 0x0000000000017941 */ /* 0x000fea0003800200 */
.L_x_4472:
        /* <DEDUP_REMOVED lines=34> */
[----:B------:R-:W-:-:S04]  /*6110*/  LOP3.LUT R50, R51, 0xff00, R50, 0xf8, !PT ;  /* 0x0000ff0033327812 */ /* 0x000fc800078ef832 */
[----:B------:R-:W-:Y:S01]  /*6120*/  LOP3.LUT R61, R50, 0xff, R57, 0xf8, !PT ;  /* 0x000000ff323d7812 */ /* 0x000fe200078ef839 */
[----:B------:R-:W-:-:S05]  /*6130*/  IMAD.WIDE.U32 R50, R62, 0x1000000, RZ ;  /* 0x010000003e327825 */ /* 0x000fca00078e00ff */
[----:B------:R-:W-:Y:S02]  /*6140*/  LOP3.LUT R53, R53, R61, R51, 0xfe, !PT ;  /* 0x0000003d35357212 */ /* 0x000fe400078efe33 */
[----:B------:R-:W-:Y:S02]  /*6150*/  LOP3.LUT R51, R54, R50, R52, 0xfe, !PT ;  /* 0x0000003236337212 */ /* 0x000fe400078efe34 */
[----:B------:R-:W-:Y:S02]  /*6160*/  LOP3.LUT R55, R53, R55, RZ, 0xfc, !PT ;  /* 0x0000003735377212 */ /* 0x000fe400078efcff */
[----:B------:R-:W-:Y:S01]  /*6170*/  LOP3.LUT R54, R51, 0xff, R68, 0xf8, !PT ;  /* 0x000000ff33367812 */ /* 0x000fe200078ef844 */
[----:B0-----:R-:W-:-:S05]  /*6180*/  IMAD.WIDE.U32 R50, R47, 0x8, R58 ;  /* 0x000000082f327825 */ /* 0x001fca00078e003a */
[----:B------:R1:W-:Y:S02]  /*6190*/  STG.E.64 desc[UR8][R50.64], R54 ;  /* 0x0000003632007986 */ /* 0x0003e4000c101b08 */
.L_x_4480:
        /* <DEDUP_REMOVED lines=50> */
.L_x_4494:
        /* <DEDUP_REMOVED lines=37> */
[----:B------:R-:W-:-:S03]  /*6710*/  F2FP.F16.F32.PACK_AB R8, R59, R8 ;  /* 0x000000083b08723e */ /* 0x000fc600000000ff */
[----:B------:R-:W-:Y:S01]  /*6720*/  F2FP.F16.F32.PACK_AB R9, R60, R9 ;  /* 0x000000093c09723e */ /* 0x000fe200000000ff */
        /* <DEDUP_REMOVED lines=12> */
.L_x_4375:
[----:B------:R-:W-:Y:S05]  /*67f0*/  EXIT ;  /* 0x000000000000794d */ /* 0x000fea0003800000 */
.L_x_4481:
        /* <DEDUP_REMOVED lines=8> */
.L_x_4484:
[----:B------:R-:W-:Y:S05]  /*6880*/  BSYNC B1 ;  /* 0x0000000000017941 */ /* 0x000fea0003800000 */
.L_x_4483:
        /* <DEDUP_REMOVED lines=9> */
.L_x_4485:
[----:B------:R-:W-:Y:S01]  /*6920*/  HFMA2 R55, -RZ, RZ, 0, 2.384185791015625e-07 ;  /* 0x00000004ff377431 */ /* 0x000fe200000001ff */
[----:B------:R-:W-:-:S05]  /*6930*/  MOV R51, R63 ;  /* 0x0000003f00337202 */ /* 0x000fca0000000f00 */
[----:B------:R-:W-:-:S04]  /*6940*/  FADD.FTZ R59, R58, R51 ;  /* 0x000000333a3b7221 */ /* 0x000fc80000010000 */
[----:B------:R-:W-:-:S07]  /*6950*/  IMAD.MOV.U32 R65, RZ, RZ, R59 ;  /* 0x000000ffff417224 */ /* 0x000fce00078e003b */
[----:B------:R-:W-:Y:S05]  /*6960*/  WARPSYNC.COLLECTIVE R52, `(.L_x_4486) ;  /* 0x0000000034087348 */ /* 0x000fea0003c00000 */
[----:B------:R0:W1:Y:S02]  /*6970*/  SHFL.BFLY P2, R63, R65, R55, R53 ;  /* 0x0c000037413f7389 */ /* 0x0000640000040035 */
[----:B01----:R-:W-:Y:S05]  /*6980*/  ENDCOLLECTIVE ;  /* 0x000000000000791b */ /* 0x003fea0003800000 */
.L_x_4486:
[----:B------:R-:W-:Y:S02]  /*6990*/  IMAD.MOV.U32 R55, RZ, RZ, 0x8 ;  /* 0x00000008ff377424 */ /* 0x000fe400078e00ff */
[----:B------:R-:W-:-:S04]  /*69a0*/  IMAD.MOV.U32 R54, RZ, RZ, R63 ;  /* 0x000000ffff367224 */ /* 0x000fc800078e003f */
[----:B------:R-:W-:-:S05]  /*69b0*/  FADD.FTZ R60, R59, R54 ;  /* 0x000000363b3c7221 */ /* 0x000fca0000010000 */
[----:B------:R-:W-:-:S07]  /*69c0*/  MOV R65, R60 ;  /* 0x0000003c00417202 */ /* 0x000fce0000000f00 */
[----:B------:R-:W-:Y:S05]  /*69d0*/  WARPSYNC.COLLECTIVE R52, `(.L_x_4487) ;  /* 0x0000000034087348 */ /* 0x000fea0003c00000 */
[----:B------:R0:W1:Y:S02]  /*69e0*/  SHFL.BFLY P2, R63, R65, R55, R53 ;  /* 0x0c000037413f7389 */ /* 0x0000640000040035 */
[----:B01----:R-:W-:Y:S05]  /*69f0*/  ENDCOLLECTIVE ;  /* 0x000000000000791b */ /* 0x003fea0003800000 */
.L_x_4487:
        /* <DEDUP_REMOVED lines=8> */
.L_x_4488:
        /* <DEDUP_REMOVED lines=25> */
.L_x_4489:
[----:B------:R-:W-:Y:S02]  /*6c10*/  IMAD.MOV.U32 R55, RZ, RZ, 0x2 ;  /* 0x00000002ff377424 */ /* 0x000fe400078e00ff */
[----:B------:R-:W-:-:S04]  /*6c20*/  IMAD.MOV.U32 R59, RZ, RZ, R63 ;  /* 0x000000ffff3b7224 */ /* 0x000fc800078e003f */
[----:B------:R-:W-:-:S05]  /*6c30*/  FADD.FTZ R59, R50, R59 ;  /* 0x0000003b323b7221 */ /* 0x000fca0000010000 */
[----:B------:R-:W-:-:S07]  /*6c40*/  MOV R65, R59 ;  /* 0x0000003b00417202 */ /* 0x000fce0000000f00 */
[----:B------:R-:W-:Y:S05]  /*6c50*/  WARPSYNC.COLLECTIVE R52, `(.L_x_4490) ;  /* 0x0000000034087348 */ /* 0x000fea0003c00000 */
[----:B------:R0:W1:Y:S02]  /*6c60*/  SHFL.BFLY P2, R63, R65, R55, R53 ;  /* 0x0c000037413f7389 */ /* 0x0000640000040035 */
[----:B01----:R-:W-:Y:S05]  /*6c70*/  ENDCOLLECTIVE ;  /* 0x000000000000791b */ /* 0x003fea0003800000 */
.L_x_4490:
[----:B------:R-:W-:Y:S01]  /*6c80*/  HFMA2 R55, -RZ, RZ, 0, 2.384185791015625e-07 ;  /* 0x00000004ff377431 */ /* 0x000fe200000001ff */
[----:B------:R-:W-:-:S05]  /*6c90*/  MOV R58, R63 ;  /* 0x0000003f003a7202 */ /* 0x000fca0000000f00 */
[----:B------:R-:W-:-:S04]  /*6ca0*/  FADD.FTZ R58, R59, R58 ;  /* 0x0000003a3b3a7221 */ /* 0x000fc80000010000 */
[----:B------:R-:W-:-:S07]  /*6cb0*/  IMAD.MOV.U32 R65, RZ, RZ, R58 ;  /* 0x000000ffff417224 */ /* 0x000fce00078e003a */
[----:B------:R-:W-:Y:S05]  /*6cc0*/  WARPSYNC.COLLECTIVE R52, `(.L_x_4491) ;  /* 0x0000000034087348 */ /* 0x000fea0003c00000 */
[----:B------:R0:W1:Y:S02]  /*6cd0*/  SHFL.BFLY P2, R63, R65, R55, R53 ;  /* 0x0c000037413f7389 */ /* 0x0000640000040035 */
[----:B01----:R-:W-:Y:S05]  /*6ce0*/  ENDCOLLECTIVE ;  /* 0x000000000000791b */ /* 0x003fea0003800000 */
.L_x_4491:
[----:B------:R-:W-:Y:S02]  /*6cf0*/  IMAD.MOV.U32 R55, RZ, RZ, 0x8 ;  /* 0x00000008ff377424 */ /* 0x000fe400078e00ff */
[----:B------:R-:W-:-:S04]  /*6d00*/  IMAD.MOV.U32 R61, RZ, RZ, R63 ;  /* 0x000000ffff3d7224 */ /* 0x000fc800078e003f */
[----:B------:R-:W-:-:S05]  /*6d10*/  FADD.FTZ R61, R58, R61 ;  /* 0x0000003d3a3d7221 */ /* 0x000fca0000010000 */
[----:B------:R-:W-:-:S07]  /*6d20*/  MOV R65, R61 ;  /* 0x0000003d00417202 */ /* 0x000fce0000000f00 */
[----:B------:R-:W-:Y:S05]  /*6d30*/  WARPSYNC.COLLECTIVE R52, `(.L_x_4492) ;  /* 0x0000000034087348 */ /* 0x000fea0003c00000 */
[----:B------:R0:W1:Y:S02]  /*6d40*/  SHFL.BFLY P2, R63, R65, R55, R53 ;  /* 0x0c000037413f7389 */ /* 0x0000640000040035 */
[----:B01----:R-:W-:Y:S05]  /*6d50*/  ENDCOLLECTIVE ;  /* 0x000000000000791b */ /* 0x003fea0003800000 */
.L_x_4492:
[----:B------:R-:W-:Y:S01]  /*6d60*/  HFMA2 R55, -RZ, RZ, 0, 9.5367431640625e-07 ;  /* 0x00000010ff377431 */ /* 0x000fe200000001ff */
[----:B------:R-:W-:-:S05]  /*6d70*/  MOV R60, R63 ;  /* 0x0000003f003c7202 */ /* 0x000fca0000000f00 */
[----:B------:R-:W-:-:S04]  /*6d80*/  FADD.FTZ R60, R61, R60 ;  /* 0x0000003c3d3c7221 */ /* 0x000fc80000010000 */
[----:B------:R-:W-:-:S07]  /*6d90*/  IMAD.MOV.U32 R65, RZ, RZ, R60 ;  /* 0x000000ffff417224 */ /* 0x000fce00078e003c */
[----:B------:R-:W-:Y:S05]  /*6da0*/  WARPSYNC.COLLECTIVE R52, `(.L_x_4493) ;  /* 0x0000000034087348 */ /* 0x000fea0003c00000 */
[----:B------:R0:W1:Y:S02]  /*6db0*/  SHFL.BFLY P2, R63, R65, R55, R53 ;  /* 0x0c000037413f7389 */ /* 0x0000640000040035 */
[----:B01----:R-:W-:Y:S05]  /*6dc0*/  ENDCOLLECTIVE ;  /* 0x000000000000791b */ /* 0x003fea0003800000 */
.L_x_4493:
[----:B------:R-:W-:Y:S05]  /*6dd0*/  BRA `(.L_x_4494) ;  /* 0xfffffff400b87947 */ /* 0x000fea000383ffff */
.L_x_4495:
        /* <DEDUP_REMOVED lines=10> */
.L_x_5978:


//--------------------- .text._ZN10layer_norm31ln_parallel_residual_fwd_kernelINS_13Kernel_traitsI6__halfffffjLj256ELj1ELj4ELj1ELj16ENS_18Kernel_traits_baseILj256ES2_ffffjLj128EEEEELb0ELb0ELb0EEEvNS_9FwdParamsE --------------------------
	.section	.text._ZN10layer_norm31ln_parallel_residual_fwd_kernelINS_13Kernel_traitsI6__halfffffjLj256ELj1ELj4ELj1ELj16ENS_18Kernel_traits_baseILj256ES2_ffffjLj128EEEEELb0ELb0ELb0EEEvNS_9FwdParamsE,"ax",@progbits
	.align	128
        .global         _ZN10layer_norm31ln_parallel_residual_fwd_kernelINS_13Kernel_traitsI6__halfffffjLj256ELj1ELj4ELj1ELj16ENS_18Kernel_traits_baseILj256ES2_ffffjLj128EEEEELb0ELb0ELb0EEEvNS_9FwdParamsE
        .type           _ZN10layer_norm31ln_parallel_residual_fwd_kernelINS_13Kernel_traitsI6__halfffffjLj256ELj1ELj4ELj1ELj16ENS_18Kernel_traits_baseILj256ES2_ffffjLj128EEEEELb0ELb0ELb0EEEvNS_9FwdParamsE,@function
        .size           _ZN10layer_norm31ln_parallel_residual_fwd_kernelINS_13Kernel_traitsI6__halfffffjLj256ELj1ELj4ELj1ELj16ENS_18Kernel_traits_baseILj256ES2_ffffjLj128EEEEELb0ELb0ELb0EEEvNS_9FwdParamsE,(.L_x_5979 - _ZN10layer_norm31ln_parallel_residual_fwd_kernelINS_13Kernel_traitsI6__halfffffjLj256ELj1ELj4ELj1ELj16ENS_18Kernel_traits_baseILj256ES2_ffffjLj128EEEEELb0ELb0ELb0EEEvNS_9FwdParamsE)
        .other          _ZN10layer_norm31ln_parallel_residual_fwd_kernelINS_13Kernel_traitsI6__halfffffjLj256ELj1ELj4ELj1ELj16ENS_18Kernel_traits_baseILj256ES2_ffffjLj128EEEEELb0ELb0ELb0EEEvNS_9FwdParamsE,@"STO_CUDA_ENTRY STV_DEFAULT"
_ZN10layer_norm31ln_parallel_residual_fwd_kernelINS_13Kernel_traitsI6__halfffffjLj256ELj1ELj4ELj1ELj16ENS_18Kernel_traits_baseILj256ES2_ffffjLj128EEEEELb0ELb0ELb0EEEvNS_9FwdParamsE:
.text._ZN10layer_norm31ln_parallel_residual_fwd_kernelINS_13Kernel_traitsI6__halfffffjLj256ELj1ELj4ELj1ELj16ENS_18Kernel_traits_baseILj256ES2_ffffjLj128EEEEELb0ELb0ELb0EEEvNS_9FwdParamsE:
[----:B------:R-:W-:Y:S01]  /*0000*/  LDC R1, c[0x0][0x37c] ;  /* 0x0000df00ff017b82 */ /* 0x000fe20000000800 */
[----:B------:R-:W0:Y:S07]  /*0010*/  S2R R34, SR_TID.X ;  /* 0x0000000000227919 */ /* 0x000e2e0000002100 */
[----:B------:R-:W1:Y:S01]  /*0020*/  LDC R35, c[0x0][0x388] ;  /* 0x0000e200ff237b82 */ /* 0x000e620000000800 */
[----:B------:R-:W2:Y:S01]  /*0030*/  LDCU.64 UR10, c[0x0][0x438] ;  /* 0x00008700ff0a77ac */ /* 0x000ea20008000a00 */
[----:B------:R-:W-:Y:S01]  /*0040*/  BSSY.RECONVERGENT B0, `(.L_x_4496) ;  /* 0x0000089000007945 */ /* 0x000fe20003800200 */
[----:B------:R-:W3:Y:S05]  /*0050*/  LDCU.64 UR8, c[0x0][0x3a0] ;  /* 0x00007400ff0877ac */ /* 0x000eea0008000a00 */
[----:B------:R-:W4:Y:S01]  /*0060*/  S2UR UR4, SR_CTAID.X ;  /* 0x00000000000479c3 */ /* 0x000f220000002500 */
[----:B------:R-:W0:Y:S07]  /*0070*/  LDCU.64 UR6, c[0x0][0x358] ;  /* 0x00006b00ff0677ac */ /* 0x000e2e0008000a00 */
[----:B------:R-:W3:Y:S01]  /*0080*/  LDC.64 R2, c[0x0][0x398] ;  /* 0x0000e600ff027b82 */ /* 0x000ee20000000a00 */
[----:B--2---:R-:W-:-:S04]  /*0090*/  UISETP.NE.U32.AND UP0, UPT, UR10, URZ, UPT ;  /* 0x000000ff0a00728c */ /* 0x004fc8000bf05070 */
[----:B------:R-:W-:Y:S01]  /*00a0*/  UISETP.NE.AND.EX UP0, UPT, UR11, URZ, UPT, UP0 ;  /* 0x000000ff0b00728c */ /* 0x000fe2000bf05300 */
[----:B-1----:R-:W-:-:S04]  /*00b0*/  SHF.R.S32.HI R0, RZ, 0x1f, R35 ;  /* 0x0000001fff007819 */ /* 0x002fc80000011423 */
[----:B------:R-:W-:Y:S02]  /*00c0*/  LEA.HI R35, R0, R35, RZ, 0x2 ;  /* 0x0000002300237211 */ /* 0x000fe400078f10ff */
[----:B0-----:R-:W-:Y:S01]  /*00d0*/  SHF.R.U32.HI R0, RZ, 0x5, R34 ;  /* 0x00000005ff007819 */ /* 0x001fe20000011622 */
[----:B----4-:R-:W-:-:S06]  /*00e0*/  USHF.L.U32 UR4, UR4, 0x2, URZ ;  /* 0x0000000204047899 */ /* 0x010fcc00080006ff */
[----:B------:R-:W-:Y:S02]  /*00f0*/  LOP3.LUT R0, R0, UR4, RZ, 0xfc, !PT ;  /* 0x0000000400007c12 */ /* 0x000fe4000f8efcff */
[----:B---3--:R-:W-:Y:S02]  /*0100*/  LOP3.LUT P0, RZ, R2, UR8, RZ, 0xfc, !PT ;  /* 0x0000000802ff7c12 */ /* 0x008fe4000f80fcff */
[C---:B------:R-:W-:Y:S02]  /*0110*/  LOP3.LUT R2, R34.reuse, 0x1f, RZ, 0xc, !PT ;  /* 0x0000001f22027812 */ /* 0x040fe400078e0cff */
[----:B------:R-:W-:Y:S02]  /*0120*/  LOP3.LUT P0, RZ, R3, UR9, RZ, 0xfc, P0 ;  /* 0x0000000903ff7c12 */ /* 0x000fe4000800fcff */
[----:B------:R-:W-:Y:S02]  /*0130*/  LEA.HI.SX32 R35, R35, R2, 0x1e ;  /* 0x0000000223237211 */ /* 0x000fe400078ff2ff */
[----:B------:R-:W-:Y:S01]  /*0140*/  LOP3.LUT R34, R34, 0x1f, RZ, 0xc0, !PT ;  /* 0x0000001f22227812 */ /* 0x000fe200078ec0ff */
[----:B------:R-:W-:Y:S08]  /*0150*/  BRA.U UP0, `(.L_x_4497) ;  /* 0x0000000100e87547 */ /* 0x000ff0000b800000 */
[----:B------:R-:W0:Y:S02]  /*0160*/  LDCU.64 UR4, c[0x0][0x440] ;  /* 0x00008800ff0477ac */ /* 0x000e240008000a00 */
[----:B0-----:R-:W-:-:S04]  /*0170*/  UISETP.NE.U32.AND UP0, UPT, UR4, URZ, UPT ;  /* 0x000000ff0400728c */ /* 0x001fc8000bf05070 */
[----:B------:R-:W-:-:S09]  /*0180*/  UISETP.NE.AND.EX UP0, UPT, UR5, URZ, UPT, UP0 ;  /* 0x000000ff0500728c */ /* 0x000fd2000bf05300 */
[----:B------:R-:W-:Y:S05]  /*0190*/  BRA.U UP0, `(.L_x_4498) ;  /* 0x0000000100647547 */ /* 0x000fea000b800000 */
[----:B------:R-:W0:Y:S01]  /*01a0*/  LDC.64 R2, c[0x0][0x3d0] ;  /* 0x0000f400ff027b82 */ /* 0x000e220000000a00 */
[----:B------:R-:W-:-:S07]  /*01b0*/  ISETP.GE.U32.AND P1, PT, R35, 0x20, PT ;  /* 0x000000202300780c */ /* 0x000fce0003f26070 */
[----:B------:R-:W1:Y:S06]  /*01c0*/  LDC.64 R8, c[0x0][0x3d8] ;  /* 0x0000f600ff087b82 */ /* 0x000e6c0000000a00 */
[----:B0-----:R-:W-:-:S05]  /*01d0*/  @P1 IMAD.WIDE.U32 R2, R34, 0x8, R2 ;  /* 0x0000000822021825 */ /* 0x001fca00078e0002 */
[----:B------:R2:W5:Y:S01]  /*01e0*/  @P1 LDG.E.64 R4, desc[UR6][R2.64] ;  /* 0x0000000602041981 */ /* 0x000562000c1e1b00 */
[----:B-1----:R-:W-:-:S05]  /*01f0*/  @P1 IMAD.WIDE.U32 R8, R34, 0x8, R8 ;  /* 0x0000000822081825 */ /* 0x002fca00078e0008 */
[----:B------:R2:W5:Y:S01]  /*0200*/  @P1 LDG.E.64 R6, desc[UR6][R8.64] ;  /* 0x0000000608061981 */ /* 0x000562000c1e1b00 */
[----:B------:R-:W-:Y:S02]  /*0210*/  ISETP.GE.U32.AND P2, PT, R35, 0x40, PT ;  /* 0x000000402300780c */ /* 0x000fe40003f46070 */
[----:B------:R-:W-:Y:S02]  /*0220*/  @P1 CS2R R32, SRZ ;  /* 0x0000000000201805 */ /* 0x000fe4000001ff00 */
[----:B------:R-:W-:Y:S02]  /*0230*/  MOV R11, R34 ;  /* 0x00000022000b7202 */ /* 0x000fe40000000f00 */
[----:B------:R-:W-:Y:S02]  /*0240*/  @P1 LOP3.LUT R11, R34, 0x20, RZ, 0xfc, !PT ;  /* 0x00000020220b1812 */ /* 0x000fe400078efcff */
[----:B------:R-:W-:Y:S02]  /*0250*/  MOV R30, R32 ;  /* 0x00000020001e7202 */ /* 0x000fe40000000f00 */
[----:B------:R-:W-:-:S03]  /*0260*/  MOV R31, R33 ;  /* 0x00000021001f7202 */ /* 0x000fc60000000f00 */
[----:B--2---:R-:W-:Y:S05]  /*0270*/  @!P2 BRA `(.L_x_4499) ;  /* 0x000000040094a947 */ /* 0x004fea0003800000 */
[----:B------:R-:W0:Y:S08]  /*0280*/  LDC.64 R28, c[0x0][0x3d0] ;  /* 0x0000f400ff1c7b82 */ /* 0x000e300000000a00 */
[----:B------:R-:W1:Y:S01]  /*0290*/  LDC.64 R26, c[0x0][0x3d8] ;  /* 0x0000f600ff1a7b82 */ /* 0x000e620000000a00 */
[----:B0-----:R-:W-:-:S06]  /*02a0*/  IMAD.WIDE.U32 R28, R11, 0x8, R28 ;  /* 0x000000080b1c7825 */ /* 0x001fcc00078e001c */
[----:B------:R-:W5:Y:S01]  /*02b0*/  LDG.E.64 R28, desc[UR6][R28.64] ;  /* 0x000000061c1c7981 */ /* 0x000f62000c1e1b00 */
[----:B-1----:R-:W-:-:S06]  /*02c0*/  IMAD.WIDE.U32 R26, R11, 0x8, R26 ;  /* 0x000000080b1a7825 */ /* 0x002fcc00078e001a */
[----:B------:R-:W5:Y:S01]  /*02d0*/  LDG.E.64 R26, desc[UR6][R26.64] ;  /* 0x000000061a1a7981 */ /* 0x000f62000c1e1b00 */
[----:B------:R-:W-:Y:S02]  /*02e0*/  CS2R R24, SRZ ;  /* 0x0000000000187805 */ /* 0x000fe4000001ff00 */
[----:B------:R-:W-:Y:S02]  /*02f0*/  CS2R R2, SRZ ;  /* 0x0000000000027805 */ /* 0x000fe4000001ff00 */
[----:B------:R-:W-:Y:S02]  /*0300*/  MOV R30, R32 ;  /* 0x00000020001e7202 */ /* 0x000fe40000000f00 */
[----:B------:R-:W-:Y:S01]  /*0310*/  MOV R31, R33 ;  /* 0x00000021001f7202 */ /* 0x000fe20000000f00 */
[----:B------:R-:W-:Y:S06]  /*0320*/  BRA `(.L_x_4499) ;  /* 0x0000000400687947 */ /* 0x000fec0003800000 */
.L_x_4498:
[C---:B------:R-:W-:Y:S01]  /*0330*/  ISETP.GE.U32.AND P1, PT, R35.reuse, 0x20, PT ;  /* 0x000000202300780c */ /* 0x040fe20003f26070 */
[----:B------:R-:W-:Y:S01]  /*0340*/  BSSY.RECONVERGENT B1, `(.L_x_4500) ;  /* 0x000000f000017945 */ /* 0x000fe20003800200 */
[----:B------:R-:W-:Y:S02]  /*0350*/  ISETP.GE.U32.AND P2, PT, R35, 0x40, PT ;  /* 0x000000402300780c */ /* 0x000fe40003f46070 */
[----:B------:R-:W-:-:S09]  /*0360*/  MOV R9, R34 ;  /* 0x0000002200097202 */ /* 0x000fd20000000f00 */
[----:B------:R-:W-:Y:S05]  /*0370*/  @!P1 BRA `(.L_x_4501) ;  /* 0x00000000002c9947 */ /* 0x000fea0003800000 */
[----:B------:R-:W0:Y:S08]  /*0380*/  LDC.64 R4, c[0x0][0x3d8] ;  /* 0x0000f600ff047b82 */ /* 0x000e300000000a00 */
[----:B------:R-:W1:Y:S08]  /*0390*/  LDC.64 R30, c[0x0][0x440] ;  /* 0x00011000ff1e7b82 */ /* 0x000e700000000a00 */
[----:B------:R-:W2:Y:S01]  /*03a0*/  LDC.64 R2, c[0x0][0x3d0] ;  /* 0x0000f400ff027b82 */ /* 0x000ea20000000a00 */
[----:B0-----:R-:W-:-:S06]  /*03b0*/  IMAD.WIDE.U32 R6, R34, 0x8, R4 ;  /* 0x0000000822067825 */ /* 0x001fcc00078e0004 */
[----:B------:R-:W5:Y:S01]  /*03c0*/  LDG.E.64 R6, desc[UR6][R6.64] ;  /* 0x0000000606067981 */ /* 0x000f62000c1e1b00 */
[----:B-1----:R-:W-:-:S06]  /*03d0*/  IMAD.WIDE.U32 R30, R34, 0x8, R30 ;  /* 0x00000008221e7825 */ /* 0x002fcc00078e001e */
[----:B------:R-:W5:Y:S01]  /*03e0*/  LD.E.64 R30, desc[UR6][R30.64] ;  /* 0x000000061e1e7980 */ /* 0x000f62000c101b00 */
[----:B--2---:R-:W-:-:S05]  /*03f0*/  IMAD.WIDE.U32 R2, R34, 0x8, R2 ;  /* 0x0000000822027825 */ /* 0x004fca00078e0002 */
[----:B------:R0:W5:Y:S01]  /*0400*/  LDG.E.64 R4, desc[UR6][R2.64] ;  /* 0x0000000602047981 */ /* 0x000162000c1e1b00 */
[----:B------:R-:W-:Y:S02]  /*0410*/  LOP3.LUT R9, R34, 0x20, RZ, 0xfc, !PT ;  /* 0x0000002022097812 */ /* 0x000fe400078efcff */
[----:B------:R-:W-:-:S07]  /*0420*/  CS2R R32, SRZ ;  /* 0x0000000000207805 */ /* 0x000fce000001ff00 */
.L_x_4501:
[----:B------:R-:W-:Y:S05]  /*0430*/  BSYNC.RECONVERGENT B1 ;  /* 0x0000000000017941 */ /* 0x000fea0003800200 */
.L_x_4500:
[----:B------:R-:W-:Y:S05]  /*0440*/  @!P2 BRA `(.L_x_4499) ;  /* 0x000000040020a947 */ /* 0x000fea0003800000 */
[----:B------:R-:W1:Y:S08]  /*0450*/  LDC.64 R28, c[0x0][0x3d0] ;  /* 0x0000f400ff1c7b82 */ /* 0x000e700000000a00 */
[----:B------:R-:W2:Y:S08]  /*0460*/  LDC.64 R26, c[0x0][0x3d8] ;  /* 0x0000f600ff1a7b82 */ /* 0x000eb00000000a00 */
[----:B0-----:R-:W0:Y:S01]  /*0470*/  LDC.64 R2, c[0x0][0x440] ;  /* 0x00011000ff027b82 */ /* 0x001e220000000a00 */
[----:B-1----:R-:W-:-:S06]  /*0480*/  IMAD.WIDE.U32 R28, R9, 0x8, R28 ;  /* 0x00000008091c7825 */ /* 0x002fcc00078e001c */
[----:B------:R-:W5:Y:S01]  /*0490*/  LDG.E.64 R28, desc[UR6][R28.64] ;  /* 0x000000061c1c7981 */ /* 0x000f62000c1e1b00 */
[----:B--2---:R-:W-:-:S06]  /*04a0*/  IMAD.WIDE.U32 R26, R9, 0x8, R26 ;  /* 0x00000008091a7825 */ /* 0x004fcc00078e001a */
[----:B------:R-:W5:Y:S01]  /*04b0*/  LDG.E.64 R26, desc[UR6][R26.64] ;  /* 0x000000061a1a7981 */ /* 0x000f62000c1e1b00 */
[----:B0-----:R-:W-:-:S06]  /*04c0*/  IMAD.WIDE.U32 R2, R9, 0x8, R2 ;  /* 0x0000000809027825 */ /* 0x001fcc00078e0002 */
[----:B------:R-:W5:Y:S01]  /*04d0*/  LD.E.64 R2, desc[UR6][R2.64] ;  /* 0x0000000602027980 */ /* 0x000f62000c101b00 */
[----:B------:R-:W-:Y:S01]  /*04e0*/  CS2R R24, SRZ ;  /* 0x0000000000187805 */ /* 0x000fe2000001ff00 */
[----:B------:R-:W-:Y:S06]  /*04f0*/  BRA `(.L_x_4499) ;  /* 0x0000000000f47947 */ /* 0x000fec0003800000 */
.L_x_4497:
[----:B------:R-:W0:Y:S02]  /*0500*/  LDCU.64 UR4, c[0x0][0x440] ;  /* 0x00008800ff0477ac */ /* 0x000e240008000a00 */
[----:B0-----:R-:W-:-:S04]  /*0510*/  UISETP.NE.U32.AND UP0, UPT, UR4, URZ, UPT ;  /* 0x000000ff0400728c */ /* 0x001fc8000bf05070 */
[----:B------:R-:W-:-:S09]  /*0520*/  UISETP.NE.AND.EX UP0, UPT, UR5, URZ, UPT, UP0 ;  /* 0x000000ff0500728c */ /* 0x000fd2000bf05300 */
[----:B------:R-:W-:Y:S05]  /*0530*/  BRA.U !UP0, `(.L_x_4502) ;  /* 0x0000000108847547 */ /* 0x000fea000b800000 */
[C---:B------:R-:W-:Y:S01]  /*0540*/  ISETP.GE.U32.AND P1, PT, R35.reuse, 0x20, PT ;  /* 0x000000202300780c */ /* 0x040fe20003f26070 */
[----:B------:R-:W-:Y:S01]  /*0550*/  BSSY.RECONVERGENT B1, `(.L_x_4503) ;  /* 0x0000011000017945 */ /* 0x000fe20003800200 */
[----:B------:R-:W-:Y:S02]  /*0560*/  ISETP.GE.U32.AND P2, PT, R35, 0x40, PT ;  /* 0x000000402300780c */ /* 0x000fe40003f46070 */
[----:B------:R-:W-:-:S09]  /*0570*/  MOV R11, R34 ;  /* 0x00000022000b7202 */ /* 0x000fd20000000f00 */
[----:B------:R-:W-:Y:S05]  /*0580*/  @!P1 BRA `(.L_x_4504) ;  /* 0x0000000000349947 */ /* 0x000fea0003800000 */
[----:B------:R-:W0:Y:S08]  /*0590*/  LDC.64 R4, c[0x0][0x3d8] ;  /* 0x0000f600ff047b82 */ /* 0x000e300000000a00 */
[----:B------:R-:W1:Y:S08]  /*05a0*/  LDC.64 R32, c[0x0][0x438] ;  /* 0x00010e00ff207b82 */ /* 0x000e700000000a00 */
[----:B------:R-:W2:Y:S08]  /*05b0*/  LDC.64 R2, c[0x0][0x3d0] ;  /* 0x0000f400ff027b82 */ /* 0x000eb00000000a00 */
[----:B------:R-:W3:Y:S01]  /*05c0*/  LDC.64 R8, c[0x0][0x440] ;  /* 0x00011000ff087b82 */ /* 0x000ee20000000a00 */
[----:B0-----:R-:W-:-:S06]  /*05d0*/  IMAD.WIDE.U32 R6, R34, 0x8, R4 ;  /* 0x0000000822067825 */ /* 0x001fcc00078e0004 */
[----:B------:R-:W5:Y:S01]  /*05e0*/  LDG.E.64 R6, desc[UR6][R6.64] ;  /* 0x0000000606067981 */ /* 0x000f62000c1e1b00 */
[----:B-1----:R-:W-:-:S06]  /*05f0*/  IMAD.WIDE.U32 R32, R34, 0x8, R32 ;  /* 0x0000000822207825 */ /* 0x002fcc00078e0020 */
[----:B------:R-:W5:Y:S01]  /*0600*/  LD.E.64 R32, desc[UR6][R32.64] ;  /* 0x0000000620207980 */ /* 0x000f62000c101b00 */
[----:B--2---:R-:W-:-:S05]  /*0610*/  IMAD.WIDE.U32 R2, R34, 0x8, R2 ;  /* 0x0000000822027825 */ /* 0x004fca00078e0002 */
[----:B------:R0:W5:Y:S01]  /*0620*/  LDG.E.64 R4, desc[UR6][R2.64] ;  /* 0x0000000602047981 */ /* 0x000162000c1e1b00 */
[----:B---3--:R-:W-:-:S05]  /*0630*/  IMAD.WIDE.U32 R8, R34, 0x8, R8 ;  /* 0x0000000822087825 */ /* 0x008fca00078e0008 */
[----:B------:R0:W5:Y:S01]  /*0640*/  LD.E.64 R30, desc[UR6][R8.64] ;  /* 0x00000006081e7980 */ /* 0x000162000c101b00 */
[----:B------:R-:W-:-:S07]  /*0650*/  LOP3.LUT R11, R34, 0x20, RZ, 0xfc, !PT ;  /* 0x00000020220b7812 */ /* 0x000fce00078efcff */
.L_x_4504:
[----:B------:R-:W-:Y:S05]  /*0660*/  BSYNC.RECONVERGENT B1 ;  /* 0x0000000000017941 */ /* 0x000fea0003800200 */
.L_x_4503:
[----:B------:R-:W-:Y:S05]  /*0670*/  @!P2 BRA `(.L_x_4499) ;  /* 0x000000000094a947 */ /* 0x000fea0003800000 */
[----:B------:R-:W1:Y:S08]  /*0680*/  LDC.64 R28, c[0x0][0x3d0] ;  /* 0x0000f400ff1c7b82 */ /* 0x000e700000000a00 */
[----:B------:R-:W2:Y:S08]  /*0690*/  LDC.64 R26, c[0x0][0x3d8] ;  /* 0x0000f600ff1a7b82 */ /* 0x000eb00000000a00 */
[----:B------:R-:W3:Y:S08]  /*06a0*/  LDC.64 R24, c[0x0][0x438] ;  /* 0x00010e00ff187b82 */ /* 0x000ef00000000a00 */
[----:B0-----:R-:W0:Y:S01]  /*06b0*/  LDC.64 R2, c[0x0][0x440] ;  /* 0x00011000ff027b82 */ /* 0x001e220000000a00 */
[----:B-1----:R-:W-:-:S06]  /*06c0*/  IMAD.WIDE.U32 R28, R11, 0x8, R28 ;  /* 0x000000080b1c7825 */ /* 0x002fcc00078e001c */
[----:B------:R-:W5:Y:S01]  /*06d0*/  LDG.E.64 R28, desc[UR6][R28.64] ;  /* 0x000000061c1c7981 */ /* 0x000f62000c1e1b00 */
[----:B--2---:R-:W-:-:S06]  /*06e0*/  IMAD.WIDE.U32 R26, R11, 0x8, R26 ;  /* 0x000000080b1a7825 */ /* 0x004fcc00078e001a */
[----:B------:R-:W5:Y:S01]  /*06f0*/  LDG.E.64 R26, desc[UR6][R26.64] ;  /* 0x000000061a1a7981 */ /* 0x000f62000c1e1b00 */
[----:B---3--:R-:W-:-:S06]  /*0700*/  IMAD.WIDE.U32 R24, R11, 0x8, R24 ;  /* 0x000000080b187825 */ /* 0x008fcc00078e0018 */
[----:B------:R-:W5:Y:S01]  /*0710*/  LD.E.64 R24, desc[UR6][R24.64] ;  /* 0x0000000618187980 */ /* 0x000f62000c101b00 */
[----:B0-----:R-:W-:-:S06]  /*0720*/  IMAD.WIDE.U32 R2, R11, 0x8, R2 ;  /* 0x000000080b027825 */ /* 0x001fcc00078e0002 */
[----:B------:R-:W5:Y:S01]  /*0730*/  LD.E.64 R2, desc[UR6][R2.64] ;  /* 0x0000000602027980 */ /* 0x000f62000c101b00 */
[----:B------:R-:W-:Y:S05]  /*0740*/  BRA `(.L_x_4499) ;  /* 0x0000000000607947 */ /* 0x000fea0003800000 */
.L_x_4502:
[C---:B------:R-:W-:Y:S01]  /*0750*/  ISETP.GE.U32.AND P2, PT, R35.reuse, 0x40, PT ;  /* 0x000000402300780c */ /* 0x040fe20003f46070 */
[----:B------:R-:W0:Y:S01]  /*0760*/  LDC.64 R10, c[0x0][0x3d0] ;  /* 0x0000f400ff0a7b82 */ /* 0x000e220000000a00 */
[----:B------:R-:W-:Y:S02]  /*0770*/  ISETP.GE.U32.AND P1, PT, R35, 0x20, PT ;  /* 0x000000202300780c */ /* 0x000fe40003f26070 */
[----:B------:R-:W-:-:S05]  /*0780*/  MOV R23, R34 ;  /* 0x0000002200177202 */ /* 0x000fca0000000f00 */
[----:B------:R-:W1:Y:S06]  /*0790*/  LDC.64 R8, c[0x0][0x3d0] ;  /* 0x0000f400ff087b82 */ /* 0x000e6c0000000a00 */
[C---:B------:R-:W-:Y:S02]  /*07a0*/  @P1 LOP3.LUT R23, R34.reuse, 0x20, RZ, 0xfc, !PT ;  /* 0x0000002022171812 */ /* 0x040fe400078efcff */
[----:B------:R-:W2:Y:S08]  /*07b0*/  LDC.64 R12, c[0x0][0x3d8] ;  /* 0x0000f600ff0c7b82 */ /* 0x000eb00000000a00 */
[----:B------:R-:W3:Y:S08]  /*07c0*/  LDC.64 R18, c[0x0][0x3d8] ;  /* 0x0000f600ff127b82 */ /* 0x000ef00000000a00 */
[----:B------:R-:W4:Y:S01]  /*07d0*/  @P2 LDC.64 R20, c[0x0][0x438] ;  /* 0x00010e00ff142b82 */ /* 0x000f220000000a00 */
[----:B0-----:R-:W-:-:S04]  /*07e0*/  @P1 IMAD.WIDE.U32 R14, R34, 0x8, R10 ;  /* 0x00000008220e1825 */ /* 0x001fc800078e000a */
[C---:B-1----:R-:W-:Y:S01]  /*07f0*/  @P2 IMAD.WIDE.U32 R8, R23.reuse, 0x8, R8 ;  /* 0x0000000817082825 */ /* 0x042fe200078e0008 */
[----:B------:R1:W5:Y:S02]  /*0800*/  @P1 LDG.E.64 R4, desc[UR6][R14.64] ;  /* 0x000000060e041981 */ /* 0x000364000c1e1b00 */
[----:B------:R-:W0:Y:S01]  /*0810*/  @P1 LDC.64 R16, c[0x0][0x438] ;  /* 0x00010e00ff101b82 */ /* 0x000e220000000a00 */
[----:B--2---:R-:W-:Y:S01]  /*0820*/  @P2 IMAD.WIDE.U32 R12, R23, 0x8, R12 ;  /* 0x00000008170c2825 */ /* 0x004fe200078e000c */
[----:B------:R1:W5:Y:S04]  /*0830*/  @P2 LDG.E.64 R28, desc[UR6][R8.64] ;  /* 0x00000006081c2981 */ /* 0x000368000c1e1b00 */
[----:B------:R1:W5:Y:S01]  /*0840*/  @P2 LDG.E.64 R26, desc[UR6][R12.64] ;  /* 0x000000060c1a2981 */ /* 0x000362000c1e1b00 */
[----:B---3--:R-:W-:-:S05]  /*0850*/  @P1 IMAD.WIDE.U32 R18, R34, 0x8, R18 ;  /* 0x0000000822121825 */ /* 0x008fca00078e0012 */
[----:B------:R1:W5:Y:S01]  /*0860*/  @P1 LDG.E.64 R6, desc[UR6][R18.64] ;  /* 0x0000000612061981 */ /* 0x000362000c1e1b00 */
[----:B----4-:R-:W-:-:S05]  /*0870*/  @P2 IMAD.WIDE.U32 R10, R23, 0x8, R20 ;  /* 0x00000008170a2825 */ /* 0x010fca00078e0014 */
[----:B------:R1:W5:Y:S01]  /*0880*/  @P2 LD.E.64 R24, desc[UR6][R10.64] ;  /* 0x000000060a182980 */ /* 0x000362000c101b00 */
[----:B0-----:R-:W-:-:S05]  /*0890*/  @P1 IMAD.WIDE.U32 R16, R34, 0x8, R16 ;  /* 0x0000000822101825 */ /* 0x001fca00078e0010 */
[----:B------:R1:W5:Y:S01]  /*08a0*/  @P1 LD.E.64 R32, desc[UR6][R16.64] ;  /* 0x0000000610201980 */ /* 0x000362000c101b00 */
[----:B------:R-:W-:Y:S02]  /*08b0*/  @P1 CS2R R30, SRZ ;  /* 0x00000000001e1805 */ /* 0x000fe4000001ff00 */
[----:B------:R-:W-:-:S07]  /*08c0*/  @P2 CS2R R2, SRZ ;  /* 0x0000000000022805 */ /* 0x000fce000001ff00 */
.L_x_4499:
[----:B------:R-:W-:Y:S05]  /*08d0*/  BSYNC.RECONVERGENT B0 ;  /* 0x0000000000007941 */ /* 0x000fea0003800200 */
.L_x_4496:
[----:B------:R-:W2:Y:S02]  /*08e0*/  LDCU UR4, c[0x0][0x384] ;  /* 0x00007080ff0477ac */ /* 0x000ea40008000800 */
[----:B--2---:R-:W-:-:S13]  /*08f0*/  ISETP.GE.AND P2, PT, R0, UR4, PT ;  /* 0x0000000400007c0c */ /* 0x004fda000bf46270 */
[----:B------:R-:W-:Y:S05]  /*0900*/  @P2 EXIT ;  /* 0x000000000000294d */ /* 0x000fea0003800000 */
[----:B-----5:R-:W-:Y:S01]  /*0910*/  MOV R45, R4 ;  /* 0x00000004002d7202 */ /* 0x020fe20000000f00 */
[----:B------:R-:W2:Y:S01]  /*0920*/  LDCU UR8, c[0x0][0x388] ;  /* 0x00007100ff0877ac */ /* 0x000ea20008000800 */
[----:B------:R-:W-:Y:S02]  /*0930*/  SHF.R.U64 R46, R4, 0x10, R5 ;  /* 0x00000010042e7819 */ /* 0x000fe40000001205 */
[----:B------:R-:W-:Y:S01]  /*0940*/  MOV R47, R6 ;  /* 0x00000006002f7202 */ /* 0x000fe20000000f00 */
[----:B------:R-:W3:Y:S01]  /*0950*/  LDCU.U8 UR4, c[0x0][0x410] ;  /* 0x00008200ff0477ac */ /* 0x000ee20008000000 */
[----:B------:R-:W-:Y:S02]  /*0960*/  MOV R4, R7 ;  /* 0x0000000700047202 */ /* 0x000fe40000000f00 */
[----:B01----:R-:W-:Y:S01]  /*0970*/  MOV R8, R5 ;  /* 0x0000000500087202 */ /* 0x003fe20000000f00 */
[----:B------:R-:W0:Y:S01]  /*0980*/  LDCU UR5, c[0x0][0x448] ;  /* 0x00008900ff0577ac */ /* 0x000e220008000800 */
[----:B------:R-:W-:-:S02]  /*0990*/  SHF.R.U64 R48, R6, 0x10, R7 ;  /* 0x0000001006307819 */ /* 0x000fc40000001207 */
[----:B------:R-:W-:Y:S01]  /*09a0*/  PRMT R47, R47, 0x5410, R4 ;  /* 0x000054102f2f7816 */ /* 0x000fe20000000004 */
[----:B------:R-:W1:Y:S01]  /*09b0*/  LDCU.64 UR10, c[0x0][0x398] ;  /* 0x00007300ff0a77ac */ /* 0x000e620008000a00 */
[----:B------:R-:W-:Y:S02]  /*09c0*/  SHF.R.U32.HI R5, RZ, 0x10, R5 ;  /* 0x00000010ff057819 */ /* 0x000fe40000011605 */
[----:B------:R-:W-:Y:S01]  /*09d0*/  SHF.R.U32.HI R6, RZ, 0x10, R7 ;  /* 0x00000010ff067819 */ /* 0x000fe20000011607 */
[----:B------:R-:W4:Y:S01]  /*09e0*/  LDCU.64 UR12, c[0x0][0x3a0] ;  /* 0x00007400ff0c77ac */ /* 0x000f220008000a00 */
[----:B------:R-:W-:Y:S02]  /*09f0*/  MOV R4, R28 ;  /* 0x0000001c00047202 */ /* 0x000fe40000000f00 */
[----:B------:R-:W-:Y:S02]  /*0a00*/  PRMT R46, R46, 0x5410, R5 ;  /* 0x000054102e2e7816 */ /* 0x000fe40000000005 */
[----:B------:R-:W-:-:S02]  /*0a10*/  PRMT R48, R48, 0x5410, R6 ;  /* 0x0000541030307816 */ /* 0x000fc40000000006 */
[----:B------:R-:W-:Y:S02]  /*0a20*/  PRMT R49, R4, 0x7610, R49 ;  /* 0x0000761004317816 */ /* 0x000fe40000000031 */
[----:B------:R-:W-:Y:S02]  /*0a30*/  MOV R4, R29 ;  /* 0x0000001d00047202 */ /* 0x000fe40000000f00 */
[----:B------:R-:W-:Y:S02]  /*0a40*/  MOV R5, R26 ;  /* 0x0000001a00057202 */ /* 0x000fe40000000f00 */
[----:B------:R-:W-:Y:S02]  /*0a50*/  MOV R6, R27 ;  /* 0x0000001b00067202 */ /* 0x000fe40000000f00 */
[----:B------:R-:W-:Y:S02]  /*0a60*/  PRMT R49, R49, 0x5410, R4 ;  /* 0x0000541031317816 */ /* 0x000fe40000000004 */
[----:B------:R-:W-:-:S02]  /*0a70*/  PRMT R52, R5, 0x5410, R6 ;  /* 0x0000541005347816 */ /* 0x000fc40000000006 */
[----:B------:R-:W-:Y:S02]  /*0a80*/  SHF.R.U64 R53, R32, 0x10, R33 ;  /* 0x0000001020357819 */ /* 0x000fe40000001221 */
[----:B------:R-:W-:Y:S02]  /*0a90*/  SHF.R.U64 R4, R30, 0x10, R31 ;  /* 0x000000101e047819 */ /* 0x000fe4000000121f */
[----:B------:R-:W-:Y:S02]  /*0aa0*/  SHF.R.U32.HI R57, RZ, 0x10, R33 ;  /* 0x00000010ff397819 */ /* 0x000fe40000011621 */
[----:B------:R-:W-:Y:S02]  /*0ab0*/  SHF.R.U32.HI R5, RZ, 0x10, R31 ;  /* 0x00000010ff057819 */ /* 0x000fe4000001161f */
[----:B------:R-:W-:Y:S02]  /*0ac0*/  PRMT R45, R8, 0x5410, R45 ;  /* 0x00005410082d7816 */ /* 0x000fe4000000002d */
[----:B------:R-:W-:-:S02]  /*0ad0*/  PRMT R53, R53, 0x5410, R4 ;  /* 0x0000541035357816 */ /* 0x000fc40000000004 */
[----:B01234-:R-:W-:-:S07]  /*0ae0*/  PRMT R57, R57, 0x5410, R5 ;  /* 0x0000541039397816 */ /* 0x01ffce0000000005 */
.L_x_4519:
[----:B------:R-:W-:Y:S01]  /*0af0*/  IMAD R16, R0, UR8, RZ ;  /* 0x0000000800107c24 */ /* 0x000fe2000f8e02ff */
[----:B------:R-:W-:Y:S04]  /*0b00*/  BSSY.RECONVERGENT B0, `(.L_x_4505) ;  /* 0x000003b000007945 */ /* 0x000fe80003800200 */
[----:B------:R-:W-:-:S04]  /*0b10*/  SHF.R.S32.HI R17, RZ, 0x1f, R16 ;  /* 0x0000001fff117819 */ /* 0x000fc80000011410 */
[----:B------:R-:W-:-:S04]  /*0b20*/  LEA.HI R17, R17, R16, RZ, 0x2 ;  /* 0x0000001011117211 */ /* 0x000fc800078f10ff */
[----:B------:R-:W-:-:S04]  /*0b30*/  LEA.HI.SX32 R36, R17, R34, 0x1e ;  /* 0x0000002211247211 */ /* 0x000fc800078ff2ff */
[----:B--2---:R-:W-:Y:S01]  /*0b40*/  MOV R23, R36 ;  /* 0x0000002400177202 */ /* 0x004fe20000000f00 */
[----:B0-----:R-:W-:Y:S06]  /*0b50*/  @!P1 BRA `(.L_x_4506) ;  /* 0x0000000000d49947 */ /* 0x001fec0003800000 */
        /* <DEDUP_REMOVED lines=15> */
[----:B-----5:R-:W-:Y:S01]  /*0c50*/  FADD.FTZ R37, R16, R4 ;  /* 0x0000000410257221 */ /* 0x020fe20000010000 */
[----:B------:R-:W-:Y:S01]  /*0c60*/  FADD.FTZ R38, R17, R5 ;  /* 0x0000000511267221 */ /* 0x000fe20000010000 */
[----:B------:R-:W-:Y:S01]  /*0c70*/  FADD.FTZ R39, R18, R6 ;  /* 0x0000000612277221 */ /* 0x000fe20000010000 */
[----:B------:R-:W-:Y:S01]  /*0c80*/  FADD.FTZ R40, R19, R7 ;  /* 0x0000000713287221 */ /* 0x000fe20000010000 */
[----:B------:R-:W-:Y:S01]  /*0c90*/  FADD.FTZ R37, R8, R37 ;  /* 0x0000002508257221 */ /* 0x000fe20000010000 */
[----:B------:R-:W-:Y:S01]  /*0ca0*/  FADD.FTZ R38, R9, R38 ;  /* 0x0000002609267221 */ /* 0x000fe20000010000 */
[----:B------:R-:W-:Y:S01]  /*0cb0*/  FADD.FTZ R39, R10, R39 ;  /* 0x000000270a277221 */ /* 0x000fe20000010000 */
[----:B------:R-:W-:Y:S02]  /*0cc0*/  FADD.FTZ R40, R11, R40 ;  /* 0x000000280b287221 */ /* 0x000fe40000010000 */
[----:B------:R-:W-:Y:S02]  /*0cd0*/  MOV R12, R37 ;  /* 0x00000025000c7202 */ /* 0x000fe40000000f00 */
[----:B------:R-:W-:-:S02]  /*0ce0*/  MOV R13, R38 ;  /* 0x00000026000d7202 */ /* 0x000fc40000000f00 */
[----:B------:R-:W-:Y:S02]  /*0cf0*/  MOV R14, R39 ;  /* 0x00000027000e7202 */ /* 0x000fe40000000f00 */
[----:B------:R-:W-:Y:S01]  /*0d00*/  MOV R15, R40 ;  /* 0x00000028000f7202 */ /* 0x000fe20000000f00 */
[----:B------:R-:W-:Y:S06]  /*0d10*/  BRA `(.L_x_4509) ;  /* 0x0000000000547947 */ /* 0x000fec0003800000 */
.L_x_4508:
[----:B-----5:R-:W-:Y:S01]  /*0d20*/  FADD.FTZ R37, R16, R4 ;  /* 0x0000000410257221 */ /* 0x020fe20000010000 */
[----:B------:R-:W-:Y:S01]  /*0d30*/  FADD.FTZ R38, R17, R5 ;  /* 0x0000000511267221 */ /* 0x000fe20000010000 */
[----:B------:R-:W-:Y:S01]  /*0d40*/  FADD.FTZ R39, R18, R6 ;  /* 0x0000000612277221 */ /* 0x000fe20000010000 */
[----:B------:R-:W-:Y:S02]  /*0d50*/  FADD.FTZ R40, R19, R7 ;  /* 0x0000000713287221 */ /* 0x000fe40000010000 */
[----:B------:R-:W-:Y:S02]  /*0d60*/  MOV R12, R37 ;  /* 0x00000025000c7202 */ /* 0x000fe40000000f00 */
[----:B------:R-:W-:Y:S02]  /*0d70*/  MOV R13, R38 ;  /* 0x00000026000d7202 */ /* 0x000fe40000000f00 */
[----:B------:R-:W-:Y:S02]  /*0d80*/  MOV R14, R39 ;  /* 0x00000027000e7202 */ /* 0x000fe40000000f00 */
[----:B------:R-:W-:Y:S01]  /*0d90*/  MOV R15, R40 ;  /* 0x00000028000f7202 */ /* 0x000fe20000000f00 */
[----:B------:R-:W-:Y:S06]  /*0da0*/  BRA `(.L_x_4509) ;  /* 0x0000000000307947 */ /* 0x000fec0003800000 */
.L_x_4507:
[----:B-----5:R-:W-:Y:S01]  /*0db0*/  @P2 FADD.FTZ R12, R16, R8 ;  /* 0x00000008100c2221 */ /* 0x020fe20000010000 */
[----:B------:R-:W-:Y:S01]  /*0dc0*/  @P2 FADD.FTZ R13, R17, R9 ;  /* 0x00000009110d2221 */ /* 0x000fe20000010000 */
[----:B------:R-:W-:Y:S01]  /*0dd0*/  @P2 FADD.FTZ R14, R18, R10 ;  /* 0x0000000a120e2221 */ /* 0x000fe20000010000 */
[----:B------:R-:W-:Y:S02]  /*0de0*/  @P2 FADD.FTZ R15, R19, R11 ;  /* 0x0000000b130f2221 */ /* 0x000fe40000010000 */
[----:B------:R-:W-:Y:S02]  /*0df0*/  @P2 MOV R37, R12 ;  /* 0x0000000c00252202 */ /* 0x000fe40000000f00 */
[----:B------:R-:W-:Y:S02]  /*0e00*/  @P2 MOV R38, R13 ;  /* 0x0000000d00262202 */ /* 0x000fe40000000f00 */
[----:B------:R-:W-:Y:S02]  /*0e10*/  @P2 MOV R39, R14 ;  /* 0x0000000e00272202 */ /* 0x000fe40000000f00 */
[----:B------:R-:W-:-:S02]  /*0e20*/  @P2 MOV R40, R15 ;  /* 0x0000000f00282202 */ /* 0x000fc40000000f00 */
[----:B------:R-:W-:Y:S02]  /*0e30*/  @!P2 MOV R37, R16 ;  /* 0x000000100025a202 */ /* 0x000fe40000000f00 */
[----:B------:R-:W-:Y:S02]  /*0e40*/  @!P2 MOV R38, R17 ;  /* 0x000000110026a202 */ /* 0x000fe40000000f00 */
[----:B------:R-:W-:Y:S02]  /*0e50*/  @!P2 MOV R39, R18 ;  /* 0x000000120027a202 */ /* 0x000fe40000000f00 */
[----:B------:R-:W-:-:S07]  /*0e60*/  @!P2 MOV R40, R19 ;  /* 0x000000130028a202 */ /* 0x000fce0000000f00 */
.L_x_4509:
[----:B------:R-:W1:Y:S01]  /*0e70*/  @P0 LDC.64 R16, c[0x0][0x3a8] ;  /* 0x0000ea00ff100b82 */ /* 0x000e620000000a00 */
[C---:B0-----:R-:W-:Y:S01]  /*0e80*/  IADD3 R23, PT, PT, R36.reuse, 0x20, RZ ;  /* 0x0000002024177810 */ /* 0x041fe20007ffe0ff */
[----:B-1----:R-:W-:-:S05]  /*0e90*/  @P0 IMAD.WIDE.U32 R16, R36, 0x10, R16 ;  /* 0x0000001024100825 */ /* 0x002fca00078e0010 */
[----:B------:R0:W-:Y:S02]  /*0ea0*/  @P0 STG.E.128 desc[UR6][R16.64], R12 ;  /* 0x0000000c10000986 */ /* 0x0001e4000c101d06 */
.L_x_4506:
[----:B------:R-:W-:Y:S05]  /*0eb0*/  BSYNC.RECONVERGENT B0 ;  /* 0x0000000000007941 */ /* 0x000fea0003800200 */
.L_x_4505:
[----:B------:R-:W-:Y:S01]  /*0ec0*/  ISETP.GE.U32.AND P2, PT, R35, 0x40, PT ;  /* 0x000000402300780c */ /* 0x000fe20003f46070 */
[----:B------:R-:W-:-:S12]  /*0ed0*/  BSSY.RECONVERGENT B0, `(.L_x_4510) ;  /* 0x000003b000007945 */ /* 0x000fd80003800200 */
[----:B------:R-:W-:Y:S05]  /*0ee0*/  @!P2 BRA `(.L_x_4511) ;  /* 0x0000000000e4a947 */ /* 0x000fea0003800000 */
[----:B------:R-:W-:Y:S01]  /*0ef0*/  ISETP.NE.U32.AND P1, PT, RZ, UR10, PT ;  /* 0x0000000aff007c0c */ /* 0x000fe2000bf25070 */
[----:B0-----:R-:W0:Y:S01]  /*0f00*/  LDC.64 R16, c[0x0][0x390] ;  /* 0x0000e400ff107b82 */ /* 0x001e220000000a00 */
        /* <DEDUP_REMOVED lines=11> */
[----:B------:R-:W-:-:S04]  /*0fc0*/  UISETP.NE.U32.AND UP0, UPT, UR10, URZ, UPT ;  /* 0x000000ff0a00728c */ /* 0x000fc8000bf05070 */
[----:B------:R-:W-:-:S09]  /*0fd0*/  UISETP.NE.AND.EX UP0, UPT, UR11, URZ, UPT, UP0 ;  /* 0x000000ff0b00728c */ /* 0x000fd2000bf05300 */
[----:B0-----:R-:W-:Y:S05]  /*0fe0*/  BRA.U UP0, `(.L_x_4512) ;  /* 0x00000001003c7547 */ /* 0x001fea000b800000 */
[----:B------:R-:W-:-:S04]  /*0ff0*/  ISETP.NE.U32.AND P1, PT, RZ, UR12, PT ;  /* 0x0000000cff007c0c */ /* 0x000fc8000bf25070 */
[----:B------:R-:W-:-:S13]  /*1000*/  ISETP.NE.AND.EX P1, PT, RZ, UR13, PT, P1 ;  /* 0x0000000dff007c0c */ /* 0x000fda000bf25310 */
[----:B-----5:R-:W-:Y:S01]  /*1010*/  @!P1 MOV R41, R16 ;  /* 0x0000001000299202 */ /* 0x020fe20000000f00 */
[----:B------:R-:W-:Y:S01]  /*1020*/  @P1 FADD.FTZ R41, R8, R16 ;  /* 0x0000001008291221 */ /* 0x000fe20000010000 */
[----:B------:R-:W-:Y:S01]  /*1030*/  @!P1 MOV R42, R17 ;  /* 0x00000011002a9202 */ /* 0x000fe20000000f00 */
[----:B------:R-:W-:Y:S01]  /*1040*/  @P1 FADD.FTZ R42, R9, R17 ;  /* 0x00000011092a1221 */ /* 0x000fe20000010000 */
[----:B------:R-:W-:Y:S01]  /*1050*/  @!P1 MOV R43, R18 ;  /* 0x00000012002b9202 */ /* 0x000fe20000000f00 */
[----:B------:R-:W-:Y:S01]  /*1060*/  @P1 FADD.FTZ R43, R10, R18 ;  /* 0x000000120a2b1221 */ /* 0x000fe20000010000 */
[----:B------:R-:W-:Y:S01]  /*1070*/  @!P1 MOV R44, R19 ;  /* 0x00000013002c9202 */ /* 0x000fe20000000f00 */
[----:B------:R-:W-:Y:S01]  /*1080*/  @P1 FADD.FTZ R44, R11, R19 ;  /* 0x000000130b2c1221 */ /* 0x000fe20000010000 */
[----:B------:R-:W-:Y:S02]  /*1090*/  @P1 MOV R12, R41 ;  /* 0x00000029000c1202 */ /* 0x000fe40000000f00 */
[----:B------:R-:W-:-:S02]  /*10a0*/  @P1 MOV R13, R42 ;  /* 0x0000002a000d1202 */ /* 0x000fc40000000f00 */
[----:B------:R-:W-:Y:S02]  /*10b0*/  @P1 MOV R14, R43 ;  /* 0x0000002b000e1202 */ /* 0x000fe40000000f00 */
[----:B------:R-:W-:Y:S01]  /*10c0*/  @P1 MOV R15, R44 ;  /* 0x0000002c000f1202 */ /* 0x000fe20000000f00 */
[----:B------:R-:W-:Y:S06]  /*10d0*/  BRA `(.L_x_4513) ;  /* 0x00000000005c7947 */ /* 0x000fec0003800000 */
.L_x_4512:
[----:B------:R-:W-:-:S04]  /*10e0*/  ISETP.NE.U32.AND P1, PT, RZ, UR12, PT ;  /* 0x0000000cff007c0c */ /* 0x000fc8000bf25070 */
[----:B------:R-:W-:-:S13]  /*10f0*/  ISETP.NE.AND.EX P1, PT, RZ, UR13, PT, P1 ;  /* 0x0000000dff007c0c */ /* 0x000fda000bf25310 */
[----:B-----5:R-:W-:Y:S01]  /*1100*/  @!P1 FADD.FTZ R41, R4, R16 ;  /* 0x0000001004299221 */ /* 0x020fe20000010000 */
[----:B------:R-:W-:Y:S01]  /*1110*/  @!P1 FADD.FTZ R42, R5, R17 ;  /* 0x00000011052a9221 */ /* 0x000fe20000010000 */
[----:B------:R-:W-:Y:S01]  /*1120*/  @!P1 FADD.FTZ R43, R6, R18 ;  /* 0x00000012062b9221 */ /* 0x000fe20000010000 */
[----:B------:R-:W-:Y:S02]  /*1130*/  @!P1 FADD.FTZ R44, R7, R19 ;  /* 0x00000013072c9221 */ /* 0x000fe40000010000 */
[----:B------:R-:W-:Y:S02]  /*1140*/  @!P1 MOV R12, R41 ;  /* 0x00000029000c9202 */ /* 0x000fe40000000f00 */
[----:B------:R-:W-:Y:S02]  /*1150*/  @!P1 MOV R13, R42 ;  /* 0x0000002a000d9202 */ /* 0x000fe40000000f00 */
[----:B------:R-:W-:Y:S02]  /*1160*/  @!P1 MOV R14, R43 ;  /* 0x0000002b000e9202 */ /* 0x000fe40000000f00 */
[----:B------:R-:W-:Y:S01]  /*1170*/  @!P1 MOV R15, R44 ;  /* 0x0000002c000f9202 */ /* 0x000fe20000000f00 */
[----:B------:R-:W-:Y:S06]  /*1180*/  @!P1 BRA `(.L_x_4513) ;  /* 0x0000000000309947 */ /* 0x000fec0003800000 */
[----:B------:R-:W-:Y:S01]  /*1190*/  FADD.FTZ R41, R4, R16 ;  /* 0x0000001004297221 */ /* 0x000fe20000010000 */
        /* <DEDUP_REMOVED lines=10> */
[----:B------:R-:W-:-:S07]  /*1240*/  MOV R15, R44 ;  /* 0x0000002c000f7202 */ /* 0x000fce0000000f00 */
.L_x_4513:
[----:B------:R-:W0:Y:S02]  /*1250*/  @P0 LDC.64 R16, c[0x0][0x3a8] ;  /* 0x0000ea00ff100b82 */ /* 0x000e240000000a00 */
[----:B0-----:R-:W-:-:S05]  /*1260*/  @P0 IMAD.WIDE.U32 R16, R23, 0x10, R16 ;  /* 0x0000001017100825 */ /* 0x001fca00078e0010 */
[----:B------:R1:W-:Y:S02]  /*1270*/  @P0 STG.E.128 desc[UR6][R16.64], R12 ;  /* 0x0000000c10000986 */ /* 0x0003e4000c101d06 */
.L_x_4511:
[----:B------:R-:W-:Y:S05]  /*1280*/  BSYNC.RECONVERGENT B0 ;  /* 0x0000000000007941 */ /* 0x000fea0003800200 */
.L_x_4510:
[----:B01----:R-:W-:Y:S01]  /*1290*/  FADD.FTZ R17, RZ, R37 ;  /* 0x00000025ff117221 */ /* 0x003fe20000010000 */
[C---:B------:R-:W-:Y:S01]  /*12a0*/  ISETP.GE.U32.AND P1, PT, R35.reuse, 0x20, PT ;  /* 0x000000202300780c */ /* 0x040fe20003f26070 */
[----:B------:R-:W-:Y:S01]  /*12b0*/  UMOV UR9, 0xffffffff ;  /* 0xffffffff00097882 */ /* 0x000fe20000000000 */
[----:B------:R-:W-:Y:S01]  /*12c0*/  ISETP.GT.U32.AND P4, PT, R35, 0x3f, PT ;  /* 0x0000003f2300780c */ /* 0x000fe20003f84070 */
[----:B------:R-:W-:Y:S01]  /*12d0*/  FADD.FTZ R16, R38, R17 ;  /* 0x0000001126107221 */ /* 0x000fe20000010000 */
[----:B------:R-:W-:-:S03]  /*12e0*/  ISETP.NE.AND P3, PT, R34, RZ, PT ;  /* 0x000000ff2200720c */ /* 0x000fc60003f65270 */
[----:B------:R-:W-:-:S04]  /*12f0*/  FADD.FTZ R17, R39, R16 ;  /* 0x0000001027117221 */ /* 0x000fc80000010000 */
[----:B------:R-:W-:-:S05]  /*1300*/  FADD.FTZ R17, R40, R17 ;  /* 0x0000001128117221 */ /* 0x000fca0000010000 */
[----:B------:R-:W-:-:S05]  /*1310*/  FSEL R16, R17, RZ, P1 ;  /* 0x000000ff11107208 */ /* 0x000fca0000800000 */
[----:B------:R-:W-:-:S04]  /*1320*/  FADD.FTZ R17, R41, R16 ;  /* 0x0000001029117221 */ /* 0x000fc80000010000 */
[----:B------:R-:W-:-:S04]  /*1330*/  FADD.FTZ R18, R42, R17 ;  /* 0x000000112a127221 */ /* 0x000fc80000010000 */
[----:B------:R-:W-:-:S04]  /*1340*/  FADD.FTZ R17, R43, R18 ;  /* 0x000000122b117221 */ /* 0x000fc80000010000 */
[----:B------:R-:W-:Y:S01]  /*1350*/  @P4 FADD.FTZ R16, R44, R17 ;  /* 0x000000112c104221 */ /* 0x000fe20000010000 */
        /* <DEDUP_REMOVED lines=16> */
[--C-:B------:R-:W-:Y:S01]  /*1460*/  FADD.FTZ R18, R42, -R21.reuse ;  /* 0x800000152a127221 */ /* 0x100fe20000010000 */
[----:B------:R-:W-:Y:S01]  /*1470*/  FFMA.FTZ R16, R16, R16, RZ ;  /* 0x0000001010107223 */ /* 0x000fe200000100ff */
[----:B------:R-:W-:-:S03]  /*1480*/  FADD.FTZ R22, R43, -R21 ;  /* 0x800000152b167221 */ /* 0x000fc60000010000 */
[----:B------:R-:W-:Y:S01]  /*1490*/  FFMA.FTZ R16, R17, R17, R16 ;  /* 0x0000001111107223 */ /* 0x000fe20000010010 */
[----:B------:R-:W-:-:S03]  /*14a0*/  FADD.FTZ R17, R40, -R21 ;  /* 0x8000001528117221 */ /* 0x000fc60000010000 */
[----:B------:R-:W-:-:S04]  /*14b0*/  FFMA.FTZ R16, R19, R19, R16 ;  /* 0x0000001313107223 */ /* 0x000fc80000010010 */
[----:B------:R-:W-:Y:S01]  /*14c0*/  FFMA.FTZ R16, R17, R17, R16 ;  /* 0x0000001111107223 */ /* 0x000fe20000010010 */
[----:B------:R-:W-:-:S04]  /*14d0*/  FADD.FTZ R17, R41, -R21 ;  /* 0x8000001529117221 */ /* 0x000fc80000010000 */
[----:B------:R-:W-:-:S05]  /*14e0*/  FSEL R16, R16, RZ, P1 ;  /* 0x000000ff10107208 */ /* 0x000fca0000800000 */
[----:B------:R-:W-:-:S04]  /*14f0*/  FFMA.FTZ R17, R17, R17, R16 ;  /* 0x0000001111117223 */ /* 0x000fc80000010010 */
[----:B------:R-:W-:Y:S01]  /*1500*/  FFMA.FTZ R17, R18, R18, R17 ;  /* 0x0000001212117223 */ /* 0x000fe20000010011 */
[----:B------:R-:W-:-:S03]  /*1510*/  FADD.FTZ R18, R44, -R21 ;  /* 0x800000152c127221 */ /* 0x000fc60000010000 */
[----:B------:R-:W-:-:S04]  /*1520*/  FFMA.FTZ R17, R22, R22, R17 ;  /* 0x0000001616117223 */ /* 0x000fc80000010011 */
[----:B------:R-:W-:-:S05]  /*1530*/  @P4 FFMA.FTZ R16, R18, R18, R17 ;  /* 0x0000001212104223 */ /* 0x000fca0000010011 */
        /* <DEDUP_REMOVED lines=9> */
.L_x_4531:
[----:B-1----:R-:W-:Y:S01]  /*15d0*/  FADD.FTZ R51, R54, R22 ;  /* 0x0000001636337221 */ /* 0x002fe20000010000 */
[----:B------:R-:W-:Y:S01]  /*15e0*/  FMUL.FTZ R22, R21, R21 ;  /* 0x0000001515167220 */ /* 0x000fe20000410000 */
[----:B------:R-:W-:Y:S01]  /*15f0*/  ISETP.NE.AND P4, PT, RZ, UR4, PT ;  /* 0x00000004ff007c0c */ /* 0x000fe2000bf85270 */
[----:B------:R-:W1:Y:S01]  /*1600*/  @!P3 LDC.64 R18, c[0x0][0x3c0] ;  /* 0x0000f000ff12bb82 */ /* 0x000e620000000a00 */
[----:B------:R-:W-:Y:S01]  /*1610*/  FFMA.FTZ R20, R51, R20, UR5 ;  /* 0x0000000533147e23 */ /* 0x000fe20008010014 */
[----:B------:R-:W-:Y:S01]  /*1620*/  BSSY.RECONVERGENT B0, `(.L_x_4515) ;  /* 0x0000032000007945 */ /* 0x000fe20003800200 */
[----:B------:R-:W-:Y:S02]  /*1630*/  FSEL R23, R22, RZ, P4 ;  /* 0x000000ff16177208 */ /* 0x000fe40002000000 */
[----:B------:R-:W-:-:S03]  /*1640*/  FSEL R51, R21, RZ, !P4 ;  /* 0x000000ff15337208 */ /* 0x000fc60006000000 */
[----:B------:R-:W2:Y:S01]  /*1650*/  @!P3 LDC.64 R16, c[0x0][0x3c8] ;  /* 0x0000f200ff10bb82 */ /* 0x000ea20000000a00 */
[----:B------:R-:W-:-:S04]  /*1660*/  FADD.FTZ R20, R20, R23 ;  /* 0x0000001714147221 */ /* 0x000fc80000010000 */
[----:B------:R-:W3:Y:S01]  /*1670*/  MUFU.RSQ R50, R20 ;  /* 0x0000001400327308 */ /* 0x000ee20000001400 */
[----:B-1----:R-:W-:-:S05]  /*1680*/  @!P3 IMAD.WIDE R18, R0, 0x4, R18 ;  /* 0x000000040012b825 */ /* 0x002fca00078e0212 */
[----:B------:R1:W-:Y:S01]  /*1690*/  @!P3 STG.E desc[UR6][R18.64], R21 ;  /* 0x000000151200b986 */ /* 0x0003e2000c101906 */
[----:B--2---:R-:W-:-:S05]  /*16a0*/  @!P3 IMAD.WIDE R16, R0, 0x4, R16 ;  /* 0x000000040010b825 */ /* 0x004fca00078e0210 */
[----:B---3--:R1:W-:Y:S01]  /*16b0*/  @!P3 STG.E desc[UR6][R16.64], R50 ;  /* 0x000000321000b986 */ /* 0x0083e2000c101906 */
[----:B------:R-:W-:Y:S05]  /*16c0*/  @!P1 BRA `(.L_x_4516) ;  /* 0x00000000009c9947 */ /* 0x000fea0003800000 */
[----:B------:R-:W2:Y:S01]  /*16d0*/  LDC.64 R58, c[0x0][0x428] ;  /* 0x00010a00ff3a7b82 */ /* 0x000ea20000000a00 */
[--C-:B-1----:R-:W-:Y:S01]  /*16e0*/  FADD.FTZ R17, R37, -R51.reuse ;  /* 0x8000003325117221 */ /* 0x102fe20000010000 */
[----:B------:R-:W-:Y:S02]  /*16f0*/  HADD2.F32 R19, -RZ, R45.H1_H1 ;  /* 0x3000002dff137230 */ /* 0x000fe40000004100 */
[----:B------:R-:W-:Y:S01]  /*1700*/  FADD.FTZ R21, R38, -R51 ;  /* 0x8000003326157221 */ /* 0x000fe20000010000 */
[----:B------:R-:W-:Y:S02]  /*1710*/  HADD2.F32 R23, -RZ, R32.H0_H0 ;  /* 0x20000020ff177230 */ /* 0x000fe40000004100 */
[C---:B------:R-:W-:Y:S01]  /*1720*/  FMUL.FTZ R20, R50.reuse, R17 ;  /* 0x0000001132147220 */ /* 0x040fe20000410000 */
[----:B------:R-:W-:Y:S02]  /*1730*/  HADD2.F32 R18, -RZ, R46.H0_H0 ;  /* 0x2000002eff127230 */ /* 0x000fe40000004100 */
[----:B------:R-:W-:Y:S01]  /*1740*/  FMUL.FTZ R21, R50, R21 ;  /* 0x0000001532157220 */ /* 0x000fe20000410000 */
[----:B------:R-:W-:-:S02]  /*1750*/  HADD2.F32 R22, -RZ, R53.H0_H0 ;  /* 0x20000035ff167230 */ /* 0x000fc40000004100 */
[----:B------:R-:W-:Y:S01]  /*1760*/  FFMA.FTZ R16, R20, R19, R23 ;  /* 0x0000001314107223 */ /* 0x000fe20000010017 */
[--C-:B------:R-:W-:Y:S01]  /*1770*/  FADD.FTZ R19, R39, -R51.reuse ;  /* 0x8000003327137221 */ /* 0x100fe20000010000 */
[----:B------:R-:W-:Y:S01]  /*1780*/  FADD.FTZ R23, R40, -R51 ;  /* 0x8000003328177221 */ /* 0x000fe20000010000 */
[----:B------:R-:W-:Y:S02]  /*1790*/  HADD2.F32 R55, -RZ, R33.H0_H0 ;  /* 0x20000021ff377230 */ /* 0x000fe40000004100 */
[----:B------:R-:W-:Y:S01]  /*17a0*/  FFMA.FTZ R17, R21, R18, R22 ;  /* 0x0000001215117223 */ /* 0x000fe20000010016 */
[C---:B------:R-:W-:Y:S01]  /*17b0*/  FMUL.FTZ R22, R50.reuse, R19 ;  /* 0x0000001332167220 */ /* 0x040fe20000410000 */
[----:B------:R-:W-:Y:S02]  /*17c0*/  HADD2.F32 R19, -RZ, R45.H0_H0 ;  /* 0x2000002dff137230 */ /* 0x000fe40000004100 */
[----:B------:R-:W-:Y:S01]  /*17d0*/  FMUL.FTZ R23, R50, R23 ;  /* 0x0000001732177220 */ /* 0x000fe20000410000 */
[----:B0-----:R-:W-:-:S02]  /*17e0*/  HADD2.F32 R54, -RZ, R46.H1_H1 ;  /* 0x3000002eff367230 */ /* 0x001fc40000004100 */
[----:B------:R-:W-:Y:S02]  /*17f0*/  HADD2.F32 R56, -RZ, R57.H0_H0 ;  /* 0x20000039ff387230 */ /* 0x000fe40000004100 */
[----:B------:R-:W-:Y:S01]  /*1800*/  FFMA.FTZ R18, R22, R19, R55 ;  /* 0x0000001316127223 */ /* 0x000fe20000010037 */
[----:B------:R-:W-:Y:S02]  /*1810*/  HADD2.F32 R55, -RZ, R47.H0_H0 ;  /* 0x2000002fff377230 */ /* 0x000fe40000004100 */
[----:B------:R-:W-:Y:S01]  /*1820*/  FFMA.FTZ R19, R23, R54, R56 ;  /* 0x0000003617137223 */ /* 0x000fe20000010038 */
[----:B--2---:R-:W-:-:S04]  /*1830*/  IMAD.WIDE.U32 R60, R36, 0x10, R58 ;  /* 0x00000010243c7825 */ /* 0x004fc800078e003a */
[----:B------:R-:W-:Y:S01]  /*1840*/  HADD2.F32 R59, -RZ, R30.H0_H0 ;  /* 0x2000001eff3b7230 */ /* 0x000fe20000004100 */
[----:B------:R0:W-:Y:S01]  /*1850*/  STG.E.128 desc[UR6][R60.64], R16 ;  /* 0x000000103c007986 */ /* 0x0001e2000c101d06 */
[----:B------:R-:W-:Y:S02]  /*1860*/  HADD2.F32 R54, -RZ, R48.H0_H0 ;  /* 0x20000030ff367230 */ /* 0x000fe40000004100 */
[----:B------:R-:W-:Y:S02]  /*1870*/  HADD2.F32 R56, -RZ, R53.H1_H1 ;  /* 0x30000035ff387230 */ /* 0x000fe40000004100 */
[----:B------:R-:W-:Y:S01]  /*1880*/  FFMA.FTZ R20, R20, R55, R59 ;  /* 0x0000003714147223 */ /* 0x000fe2000001003b */
[----:B------:R-:W-:Y:S02]  /*1890*/  HADD2.F32 R55, -RZ, R47.H1_H1 ;  /* 0x3000002fff377230 */ /* 0x000fe40000004100 */
[----:B------:R-:W-:Y:S02]  /*18a0*/  HADD2.F32 R59, -RZ, R31.H0_H0 ;  /* 0x2000001fff3b7230 */ /* 0x000fe40000004100 */
[----:B------:R-:W-:-:S03]  /*18b0*/  FFMA.FTZ R21, R21, R54, R56 ;  /* 0x0000003615157223 */ /* 0x000fc60000010038 */
[----:B------:R-:W-:Y:S01]  /*18c0*/  FFMA.FTZ R22, R22, R55, R59 ;  /* 0x0000003716167223 */ /* 0x000fe2000001003b */
[----:B0-----:R-:W0:Y:S01]  /*18d0*/  LDC.64 R60, c[0x0][0x430] ;  /* 0x00010c00ff3c7b82 */ /* 0x001e220000000a00 */
[----:B------:R-:W-:Y:S02]  /*18e0*/  HADD2.F32 R16, -RZ, R48.H1_H1 ;  /* 0x30000030ff107230 */ /* 0x000fe40000004100 */
[----:B------:R-:W-:-:S05]  /*18f0*/  HADD2.F32 R18, -RZ, R57.H1_H1 ;  /* 0x30000039ff127230 */ /* 0x000fca0000004100 */
[----:B------:R-:W-:Y:S01]  /*1900*/  FFMA.FTZ R23, R23, R16, R18 ;  /* 0x0000001017177223 */ /* 0x000fe20000010012 */
[C---:B0-----:R-:W-:Y:S01]  /*1910*/  IMAD.WIDE.U32 R60, R36.reuse, 0x10, R60 ;  /* 0x00000010243c7825 */ /* 0x041fe200078e003c */
[----:B------:R-:W-:-:S04]  /*1920*/  IADD3 R36, PT, PT, R36, 0x20, RZ ;  /* 0x0000002024247810 */ /* 0x000fc80007ffe0ff */
[----:B------:R2:W-:Y:S03]  /*1930*/  STG.E.128 desc[UR6][R60.64], R20 ;  /* 0x000000143c007986 */ /* 0x0005e6000c101d06 */
.L_x_4516:
[----:B------:R-:W-:Y:S05]  /*1940*/  BSYNC.RECONVERGENT B0 ;  /* 0x0000000000007941 */ /* 0x000fea0003800200 */
.L_x_4515:
[----:B------:R-:W-:Y:S04]  /*1950*/  BSSY.RECONVERGENT B0, `(.L_x_4517) ;  /* 0x0000030000007945 */ /* 0x000fe80003800200 */
[----:B------:R-:W-:Y:S05]  /*1960*/  @!P2 BRA `(.L_x_4518) ;  /* 0x0000000000b8a947 */ /* 0x000fea0003800000 */
[----:B-1----:R-:W-:Y:S01]  /*1970*/  FADD.FTZ R17, R41, -R51 ;  /* 0x8000003329117221 */ /* 0x002fe20000010000 */
[----:B--2---:R-:W-:Y:S01]  /*1980*/  SHF.R.U64 R22, R28, 0x10, R29 ;  /* 0x000000101c167819 */ /* 0x004fe2000000121d */
[----:B------:R-:W-:Y:S01]  /*1990*/  FADD.FTZ R21, R42, -R51 ;  /* 0x800000332a157221 */ /* 0x000fe20000010000 */
[----:B0-----:R-:W-:Y:S01]  /*19a0*/  SHF.R.U64 R54, R24, 0x10, R25 ;  /* 0x0000001018367819 */ /* 0x001fe20000001219 */
[----:B------:R-:W-:Y:S01]  /*19b0*/  HADD2.F32 R16, -RZ, R49.H0_H0 ;  /* 0x20000031ff107230 */ /* 0x000fe20000004100 */
[----:B------:R-:W-:Y:S01]  /*19c0*/  SHF.R.U64 R18, R26, 0x10, R27 ;  /* 0x000000101a127819 */ /* 0x000fe2000000121b */
[----:B------:R-:W-:Y:S01]  /*19d0*/  HADD2.F32 R23, -RZ, R24.H0_H0 ;  /* 0x20000018ff177230 */ /* 0x000fe20000004100 */
[----:B------:R-:W-:Y:S01]  /*19e0*/  SHF.R.U64 R19, R2, 0x10, R3 ;  /* 0x0000001002137819 */ /* 0x000fe20000001203 */
[C---:B------:R-:W-:Y:S01]  /*19f0*/  FMUL.FTZ R20, R50.reuse, R17 ;  /* 0x0000001132147220 */ /* 0x040fe20000410000 */
[----:B------:R-:W-:Y:S02]  /*1a00*/  HADD2.F32 R17, -RZ, R52.H0_H0 ;  /* 0x20000034ff117230 */ /* 0x000fe40000004100 */
[----:B------:R-:W-:Y:S01]  /*1a10*/  FMUL.FTZ R21, R50, R21 ;  /* 0x0000001532157220 */ /* 0x000fe20000410000 */
[----:B------:R-:W-:-:S02]  /*1a20*/  HADD2.F32 R56, -RZ, R2.H0_H0 ;  /* 0x20000002ff387230 */ /* 0x000fc40000004100 */
[C---:B------:R-:W-:Y:S01]  /*1a30*/  FFMA.FTZ R16, R20.reuse, R16, R23 ;  /* 0x0000001014107223 */ /* 0x040fe20000010017 */
[----:B------:R-:W-:Y:S01]  /*1a40*/  HADD2.F32 R22, -RZ, R22.H0_H0 ;  /* 0x20000016ff167230 */ /* 0x000fe20000004100 */
[----:B------:R-:W0:Y:S01]  /*1a50*/  LDC.64 R60, c[0x0][0x428] ;  /* 0x00010a00ff3c7b82 */ /* 0x000e220000000a00 */
[----:B------:R-:W-:Y:S02]  /*1a60*/  HADD2.F32 R54, -RZ, R54.H0_H0 ;  /* 0x20000036ff367230 */ /* 0x000fe40000004100 */
[----:B------:R-:W-:Y:S01]  /*1a70*/  FFMA.FTZ R20, R20, R17, R56 ;  /* 0x0000001114147223 */ /* 0x000fe20000010038 */
[----:B------:R-:W-:Y:S01]  /*1a80*/  HADD2.F32 R18, -RZ, R18.H0_H0 ;  /* 0x20000012ff127230 */ /* 0x000fe20000004100 */
[----:B------:R-:W-:Y:S01]  /*1a90*/  SHF.R.U32.HI R55, RZ, 0x10, R3 ;  /* 0x00000010ff377819 */ /* 0x000fe20000011603 */
[----:B------:R-:W-:Y:S02]  /*1aa0*/  HADD2.F32 R19, -RZ, R19.H0_H0 ;  /* 0x20000013ff137230 */ /* 0x000fe40000004100 */
[C---:B------:R-:W-:Y:S01]  /*1ab0*/  FFMA.FTZ R17, R21.reuse, R22, R54 ;  /* 0x0000001615117223 */ /* 0x040fe20000010036 */
[----:B------:R-:W-:Y:S01]  /*1ac0*/  SHF.R.U32.HI R22, RZ, 0x10, R29 ;  /* 0x00000010ff167819 */ /* 0x000fe2000001161d */
[----:B------:R-:W1:Y:S01]  /*1ad0*/  LDC.64 R58, c[0x0][0x430] ;  /* 0x00010c00ff3a7b82 */ /* 0x000e620000000a00 */
[----:B------:R-:W-:Y:S01]  /*1ae0*/  SHF.R.U32.HI R54, RZ, 0x10, R25 ;  /* 0x00000010ff367819 */ /* 0x000fe20000011619 */
[----:B------:R-:W-:Y:S01]  /*1af0*/  FFMA.FTZ R21, R21, R18, R19 ;  /* 0x0000001215157223 */ /* 0x000fe20000010013 */
[----:B------:R-:W-:Y:S01]  /*1b00*/  SHF.R.U32.HI R18, RZ, 0x10, R27 ;  /* 0x00000010ff127819 */ /* 0x000fe2000001161b */
[----:B------:R-:W-:Y:S01]  /*1b10*/  FADD.FTZ R23, R44, -R51 ;  /* 0x800000332c177221 */ /* 0x000fe20000010000 */
[----:B------:R-:W-:-:S02]  /*1b20*/  HADD2.F32 R22, -RZ, R22.H0_H0 ;  /* 0x20000016ff167230 */ /* 0x000fc40000004100 */
[----:B------:R-:W-:Y:S01]  /*1b30*/  FADD.FTZ R51, R43, -R51 ;  /* 0x800000332b337221 */ /* 0x000fe20000010000 */
[----:B------:R-:W-:Y:S02]  /*1b40*/  HADD2.F32 R54, -RZ, R54.H0_H0 ;  /* 0x20000036ff367230 */ /* 0x000fe40000004100 */
[C---:B------:R-:W-:Y:S01]  /*1b50*/  FMUL.FTZ R23, R50.reuse, R23 ;  /* 0x0000001732177220 */ /* 0x040fe20000410000 */
[----:B------:R-:W-:Y:S02]  /*1b60*/  HADD2.F32 R18, -RZ, R18.H0_H0 ;  /* 0x20000012ff127230 */ /* 0x000fe40000004100 */
[----:B------:R-:W-:Y:S02]  /*1b70*/  HADD2.F32 R55, -RZ, R55.H0_H0 ;  /* 0x20000037ff377230 */ /* 0x000fe40000004100 */
[----:B------:R-:W-:Y:S01]  /*1b80*/  FFMA.FTZ R19, R23, R22, R54 ;  /* 0x0000001617137223 */ /* 0x000fe20000010036 */
[----:B------:R-:W-:Y:S01]  /*1b90*/  FMUL.FTZ R22, R50, R51 ;  /* 0x0000003332167220 */ /* 0x000fe20000410000 */
[----:B------:R-:W-:-:S02]  /*1ba0*/  HADD2.F32 R51, -RZ, R49.H1_H1 ;  /* 0x30000031ff337230 */ /* 0x000fc40000004100 */
[----:B------:R-:W-:Y:S01]  /*1bb0*/  FFMA.FTZ R23, R23, R18, R55 ;  /* 0x0000001217177223 */ /* 0x000fe20000010037 */
[----:B------:R-:W-:Y:S02]  /*1bc0*/  HADD2.F32 R55, -RZ, R25.H0_H0 ;  /* 0x20000019ff377230 */ /* 0x000fe40000004100 */
[----:B------:R-:W-:Y:S02]  /*1bd0*/  HADD2.F32 R50, -RZ, R3.H0_H0 ;  /* 0x20000003ff327230 */ /* 0x000fe40000004100 */
[----:B0-----:R-:W-:-:S04]  /*1be0*/  IMAD.WIDE.U32 R60, R36, 0x10, R60 ;  /* 0x00000010243c7825 */ /* 0x001fc800078e003c */
[----:B------:R-:W-:Y:S01]  /*1bf0*/  FFMA.FTZ R18, R22, R51, R55 ;  /* 0x0000003316127223 */ /* 0x000fe20000010037 */
[----:B------:R-:W-:Y:S02]  /*1c00*/  HADD2.F32 R51, -RZ, R52.H1_H1 ;  /* 0x30000034ff337230 */ /* 0x000fe40000004100 */
[----:B-1----:R-:W-:Y:S02]  /*1c10*/  IMAD.WIDE.U32 R58, R36, 0x10, R58 ;  /* 0x00000010243a7825 */ /* 0x002fe400078e003a */
[----:B------:R3:W-:Y:S02]  /*1c20*/  STG.E.128 desc[UR6][R60.64], R16 ;  /* 0x000000103c007986 */ /* 0x0007e4000c101d06 */
[----:B------:R-:W-:-:S05]  /*1c30*/  FFMA.FTZ R22, R22, R51, R50 ;  /* 0x0000003316167223 */ /* 0x000fca0000010032 */
[----:B------:R3:W-:Y:S02]  /*1c40*/  STG.E.128 desc[UR6][R58.64], R20 ;  /* 0x000000143a007986 */ /* 0x0007e4000c101d06 */
.L_x_4518:
[----:B------:R-:W-:Y:S05]  /*1c50*/  BSYNC.RECONVERGENT B0 ;  /* 0x0000000000007941 */ /* 0x000fea0003800200 */
.L_x_4517:
[----:B-1-3--:R-:W1:Y:S02]  /*1c60*/  LDC.64 R16, c[0x0][0x380] ;  /* 0x0000e000ff107b82 */ /* 0x00ae640000000a00 */
[----:B-1----:R-:W-:-:S04]  /*1c70*/  LEA R0, R16, R0, 0x2 ;  /* 0x0000000010007211 */ /* 0x002fc800078e10ff */
[----:B------:R-:W-:-:S13]  /*1c80*/  ISETP.GE.AND P2, PT, R0, R17, PT ;  /* 0x000000110000720c */ /* 0x000fda0003f46270 */
[----:B------:R-:W-:Y:S05]  /*1c90*/  @!P2 BRA `(.L_x_4519) ;  /* 0xffffffec0094a947 */ /* 0x000fea000383ffff */
[----:B------:R-:W-:Y:S05]  /*1ca0*/  EXIT ;  /* 0x000000000000794d */ /* 0x000fea0003800000 */
.L_x_4514:
        /* <DEDUP_REMOVED lines=8> */
.L_x_4521:
[----:B------:R-:W-:Y:S05]  /*1d30*/  BSYNC B0 ;  /* 0x0000000000007941 */ /* 0x000fea0003800000 */
.L_x_4520:
[----:B------:R-:W-:Y:S01]  /*1d40*/  FADD.FTZ R23, R16, R22 ;  /* 0x0000001610177221 */ /* 0x000fe20000010000 */
[----:B------:R-:W-:Y:S01]  /*1d50*/  HFMA2 R19, -RZ, RZ, 0, 1.1920928955078125e-07 ;  /* 0x00000002ff137431 */ /* 0x000fe200000001ff */
[----:B------:R-:W-:Y:S01]  /*1d60*/  MOV R18, 0x1f ;  /* 0x0000001f00127802 */ /* 0x000fe20000000f00 */
[----:B------:R-:W0:Y:S01]  /*1d70*/  LDC R20, c[0x0][0x400] ;  /* 0x00010000ff147b82 */ /* 0x000e220000000800 */
[----:B------:R-:W-:Y:S02]  /*1d80*/  MOV R17, 0xffffffff ;  /* 0xffffffff00117802 */ /* 0x000fe40000000f00 */
[----:B------:R-:W-:-:S07]  /*1d90*/  MOV R56, R23 ;  /* 0x0000001700387202 */ /* 0x000fce0000000f00 */
[----:B0-----:R-:W-:Y:S05]  /*1da0*/  WARPSYNC.COLLECTIVE R17, `(.L_x_4522) ;  /* 0x0000000011087348 */ /* 0x001fea0003c00000 */
[----:B------:R1:W2:Y:S02]  /*1db0*/  SHFL.BFLY P5, R22, R56, R19, R18 ;  /* 0x0c00001338167389 */ /* 0x0002a400000a0012 */
[----:B012---:R-:W-:Y:S05]  /*1dc0*/  ENDCOLLECTIVE ;  /* 0x000000000000791b */ /* 0x007fea0003800000 */
.L_x_4522:
[----:B------:R-:W-:Y:S02]  /*1dd0*/  HFMA2 R19, -RZ, RZ, 0, 2.384185791015625e-07 ;  /* 0x00000004ff137431 */ /* 0x000fe400000001ff */
[----:B------:R-:W-:-:S05]  /*1de0*/  FADD.FTZ R50, R23, R22 ;  /* 0x0000001617327221 */ /* 0x000fca0000010000 */
[----:B------:R-:W-:-:S07]  /*1df0*/  MOV R56, R50 ;  /* 0x0000003200387202 */ /* 0x000fce0000000f00 */
[----:B------:R-:W-:Y:S05]  /*1e00*/  WARPSYNC.COLLECTIVE R17, `(.L_x_4523) ;  /* 0x0000000011087348 */ /* 0x000fea0003c00000 */
[----:B------:R0:W1:Y:S02]  /*1e10*/  SHFL.BFLY P5, R22, R56, R19, R18 ;  /* 0x0c00001338167389 */ /* 0x00006400000a0012 */
[----:B01----:R-:W-:Y:S05]  /*1e20*/  ENDCOLLECTIVE ;  /* 0x000000000000791b */ /* 0x003fea0003800000 */
.L_x_4523:
[----:B------:R-:W-:Y:S02]  /*1e30*/  HFMA2 R19, -RZ, RZ, 0, 4.76837158203125e-07 ;  /* 0x00000008ff137431 */ /* 0x000fe400000001ff */
[----:B------:R-:W-:-:S05]  /*1e40*/  FADD.FTZ R51, R50, R22 ;  /* 0x0000001632337221 */ /* 0x000fca0000010000 */
[----:B------:R-:W-:-:S07]  /*1e50*/  MOV R56, R51 ;  /* 0x0000003300387202 */ /* 0x000fce0000000f00 */
[----:B------:R-:W-:Y:S05]  /*1e60*/  WARPSYNC.COLLECTIVE R17, `(.L_x_4524) ;  /* 0x0000000011087348 */ /* 0x000fea0003c00000 */
[----:B------:R0:W1:Y:S02]  /*1e70*/  SHFL.BFLY P5, R22, R56, R19, R18 ;  /* 0x0c00001338167389 */ /* 0x00006400000a0012 */
[----:B01----:R-:W-:Y:S05]  /*1e80*/  ENDCOLLECTIVE ;  /* 0x000000000000791b */ /* 0x003fea0003800000 */
.L_x_4524:
[----:B------:R-:W-:Y:S02]  /*1e90*/  HFMA2 R19, -RZ, RZ, 0, 9.5367431640625e-07 ;  /* 0x00000010ff137431 */ /* 0x000fe400000001ff */
[----:B------:R-:W-:-:S05]  /*1ea0*/  FADD.FTZ R54, R51, R22 ;  /* 0x0000001633367221 */ /* 0x000fca0000010000 */
[----:B------:R-:W-:-:S07]  /*1eb0*/  MOV R56, R54 ;  /* 0x0000003600387202 */ /* 0x000fce0000000f00 */
[----:B------:R-:W-:Y:S05]  /*1ec0*/  WARPSYNC.COLLECTIVE R17, `(.L_x_4525) ;  /* 0x0000000011087348 */ /* 0x000fea0003c00000 */
[----:B------:R0:W1:Y:S02]  /*1ed0*/  SHFL.BFLY P5, R22, R56, R19, R18 ;  /* 0x0c00001338167389 */ /* 0x00006400000a0012 */
[----:B01----:R-:W-:Y:S05]  /*1ee0*/  ENDCOLLECTIVE ;  /* 0x000000000000791b */ /* 0x003fea0003800000 */
.L_x_4525:
[----:B------:R-:W-:Y:S02]  /*1ef0*/  HFMA2 R19, -RZ, RZ, 0, 5.9604644775390625e-08 ;  /* 0x00000001ff137431 */ /* 0x000fe400000001ff */
[----:B------:R-:W-:-:S04]  /*1f00*/  FADD.FTZ R21, R54, R22 ;  /* 0x0000001636157221 */ /* 0x000fc80000010000 */
[----:B------:R-:W-:-:S04]  /*1f10*/  FMUL.FTZ R21, R21, R20 ;  /* 0x0000001415157220 */ /* 0x000fc80000410000 */
[--C-:B------:R-:W-:Y:S01]  /*1f20*/  FADD.FTZ R16, R37, -R21.reuse ;  /* 0x8000001525107221 */ /* 0x100fe20000010000 */
[--C-:B------:R-:W-:Y:S01]  /*1f30*/  FADD.FTZ R23, R38, -R21.reuse ;  /* 0x8000001526177221 */ /* 0x100fe20000010000 */
[--C-:B------:R-:W-:Y:S01]  /*1f40*/  FADD.FTZ R17, R40, -R21.reuse ;  /* 0x8000001528117221 */ /* 0x100fe20000010000 */
[----:B------:R-:W-:Y:S01]  /*1f50*/  FADD.FTZ R18, R42, -R21 ;  /* 0x800000152a127221 */ /* 0x000fe20000010000 */
[----:B------:R-:W-:-:S04]  /*1f60*/  FFMA.FTZ R16, R16, R16, RZ ;  /* 0x0000001010107223 */ /* 0x000fc800000100ff */
[----:B------:R-:W-:Y:S01]  /*1f70*/  FFMA.FTZ R16, R23, R23, R16 ;  /* 0x0000001717107223 */ /* 0x000fe20000010010 */
[----:B------:R-:W-:-:S04]  /*1f80*/  FADD.FTZ R23, R39, -R21 ;  /* 0x8000001527177221 */ /* 0x000fc80000010000 */
[----:B------:R-:W-:-:S04]  /*1f90*/  FFMA.FTZ R16, R23, R23, R16 ;  /* 0x0000001717107223 */ /* 0x000fc80000010010 */
[----:B------:R-:W-:Y:S01]  /*1fa0*/  FFMA.FTZ R16, R17, R17, R16 ;  /* 0x0000001111107223 */ /* 0x000fe20000010010 */
[----:B------:R-:W-:-:S04]  /*1fb0*/  FADD.FTZ R17, R41, -R21 ;  /* 0x8000001529117221 */ /* 0x000fc80000010000 */
[----:B------:R-:W-:-:S05]  /*1fc0*/  FSEL R16, R16, RZ, P1 ;  /* 0x000000ff10107208 */ /* 0x000fca0000800000 */
[----:B------:R-:W-:-:S04]  /*1fd0*/  FFMA.FTZ R17, R17, R17, R16 ;  /* 0x0000001111117223 */ /* 0x000fc80000010010 */
[----:B------:R-:W-:Y:S01]  /*1fe0*/  FFMA.FTZ R17, R18, R18, R17 ;  /* 0x0000001212117223 */ /* 0x000fe20000010011 */
[----:B------:R-:W-:-:S04]  /*1ff0*/  FADD.FTZ R18, R43, -R21 ;  /* 0x800000152b127221 */ /* 0x000fc80000010000 */
[----:B------:R-:W-:Y:S01]  /*2000*/  FFMA.FTZ R17, R18, R18, R17 ;  /* 0x0000001212117223 */ /* 0x000fe20000010011 */
[----:B------:R-:W-:-:S04]  /*2010*/  FADD.FTZ R18, R44, -R21 ;  /* 0x800000152c127221 */ /* 0x000fc80000010000 */
[----:B------:R-:W-:Y:S01]  /*2020*/  @P4 FFMA.FTZ R16, R18, R18, R17 ;  /* 0x0000001212104223 */ /* 0x000fe20000010011 */
[----:B------:R-:W-:Y:S02]  /*2030*/  MOV R18, 0x1f ;  /* 0x0000001f00127802 */ /* 0x000fe40000000f00 */
[----:B------:R-:W-:Y:S02]  /*2040*/  MOV R17, 0xffffffff ;  /* 0xffffffff00117802 */ /* 0x000fe40000000f00 */
[----:B------:R-:W-:-:S07]  /*2050*/  MOV R56, R16 ;  /* 0x0000001000387202 */ /* 0x000fce0000000f00 */
[----:B------:R-:W-:Y:S05]  /*2060*/  WARPSYNC.COLLECTIVE R17, `(.L_x_4526) ;  /* 0x0000000011087348 */ /* 0x000fea0003c00000 */
[----:B------:R0:W1:Y:S02]  /*2070*/  SHFL.BFLY P5, R22, R56, R19, R18 ;  /* 0x0c00001338167389 */ /* 0x00006400000a0012 */
[----:B01----:R-:W-:Y:S05]  /*2080*/  ENDCOLLECTIVE ;  /* 0x000000000000791b */ /* 0x003fea0003800000 */
.L_x_4526:
[----:B------:R-:W-:Y:S02]  /*2090*/  HFMA2 R19, -RZ, RZ, 0, 1.1920928955078125e-07 ;  /* 0x00000002ff137431 */ /* 0x000fe400000001ff */
[----:B------:R-:W-:-:S05]  /*20a0*/  FADD.FTZ R23, R16, R22 ;  /* 0x0000001610177221 */ /* 0x000fca0000010000 */
[----:B------:R-:W-:-:S07]  /*20b0*/  MOV R56, R23 ;  /* 0x0000001700387202 */ /* 0x000fce0000000f00 */
[----:B------:R-:W-:Y:S05]  /*20c0*/  WARPSYNC.COLLECTIVE R17, `(.L_x_4527) ;  /* 0x0000000011087348 */ /* 0x000fea0003c00000 */
[----:B------:R0:W1:Y:S02]  /*20d0*/  SHFL.BFLY P5, R22, R56, R19, R18 ;  /* 0x0c00001338167389 */ /* 0x00006400000a0012 */
[----:B01----:R-:W-:Y:S05]  /*20e0*/  ENDCOLLECTIVE ;  /* 0x000000000000791b */ /* 0x003fea0003800000 */
.L_x_4527:
[----:B------:R-:W-:Y:S02]  /*20f0*/  HFMA2 R19, -RZ, RZ, 0, 2.384185791015625e-07 ;  /* 0x00000004ff137431 */ /* 0x000fe400000001ff */
[----:B------:R-:W-:-:S05]  /*2100*/  FADD.FTZ R50, R23, R22 ;  /* 0x0000001617327221 */ /* 0x000fca0000010000 */
[----:B------:R-:W-:-:S07]  /*2110*/  MOV R56, R50 ;  /* 0x0000003200387202 */ /* 0x000fce0000000f00 */
[----:B------:R-:W-:Y:S05]  /*2120*/  WARPSYNC.COLLECTIVE R17, `(.L_x_4528) ;  /* 0x0000000011087348 */ /* 0x000fea0003c00000 */
[----:B------:R0:W1:Y:S02]  /*2130*/  SHFL.BFLY P5, R22, R56, R19, R18 ;  /* 0x0c00001338167389 */ /* 0x00006400000a0012 */
[----:B01----:R-:W-:Y:S05]  /*2140*/  ENDCOLLECTIVE ;  /* 0x000000000000791b */ /* 0x003fea0003800000 */
.L_x_4528:
[----:B------:R-:W-:Y:S02]  /*2150*/  HFMA2 R19, -RZ, RZ, 0, 4.76837158203125e-07 ;  /* 0x00000008ff137431 */ /* 0x000fe400000001ff */
[----:B------:R-:W-:-:S05]  /*2160*/  FADD.FTZ R51, R50, R22 ;  /* 0x0000001632337221 */ /* 0x000fca0000010000 */
[----:B------:R-:W-:-:S07]  /*2170*/  MOV R56, R51 ;  /* 0x0000003300387202 */ /* 0x000fce0000000f00 */
[----:B------:R-:W-:Y:S05]  /*2180*/  WARPSYNC.COLLECTIVE R17, `(.L_x_4529) ;  /* 0x0000000011087348 */ /* 0x000fea0003c00000 */
[----:B------:R0:W1:Y:S02]  /*2190*/  SHFL.BFLY P5, R22, R56, R19, R18 ;  /* 0x0c00001338167389 */ /* 0x00006400000a0012 */
[----:B01----:R-:W-:Y:S05]  /*21a0*/  ENDCOLLECTIVE ;  /* 0x000000000000791b */ /* 0x003fea0003800000 */
.L_x_4529:
[----:B------:R-:W-:Y:S02]  /*21b0*/  HFMA2 R19, -RZ, RZ, 0, 9.5367431640625e-07 ;  /* 0x00000010ff137431 */ /* 0x000fe400000001ff */
[----:B------:R-:W-:-:S05]  /*21c0*/  FADD.FTZ R54, R51, R22 ;  /* 0x0000001633367221 */ /* 0x000fca0000010000 */
[----:B------:R-:W-:-:S07]  /*21d0*/  MOV R56, R54 ;  /* 0x0000003600387202 */ /* 0x000fce0000000f00 */
[----:B------:R-:W-:Y:S05]  /*21e0*/  WARPSYNC.COLLECTIVE R17, `(.L_x_4530) ;  /* 0x0000000011087348 */ /* 0x000fea0003c00000 */
[----:B------:R0:W1:Y:S02]  /*21f0*/  SHFL.BFLY P5, R22, R56, R19, R18 ;  /* 0x0c00001338167389 */ /* 0x00006400000a0012 */
[----:B01----:R-:W-:Y:S05]  /*2200*/  ENDCOLLECTIVE ;  /* 0x000000000000791b */ /* 0x003fea0003800000 */
.L_x_4530:
[----:B------:R-:W-:Y:S05]  /*2210*/  BRA `(.L_x_4531) ;  /* 0xfffffff000ec7947 */ /* 0x000fea000383ffff */
.L_x_4532:
        /* <DEDUP_REMOVED lines=14> */
.L_x_5979:


//--------------------- .text._ZN10layer_norm31ln_parallel_residual_fwd_kernelINS_13Kernel_traitsI6__halfffffjLj256ELj1ELj4ELj1ELj16ENS_18Kernel_traits_baseILj256ES2_ffffjLj128EEEEELb0ELb0ELb1EEEvNS_9FwdParamsE --------------------------
	.section	.text._ZN10layer_norm31ln_parallel_residual_fwd_kernelINS_13Kernel_traitsI6__halfffffjLj256ELj1ELj4ELj1ELj16ENS_18Kernel_traits_baseILj256ES2_ffffjLj128EEEEELb0ELb0ELb1EEEvNS_9FwdParamsE,"ax",@progbits
	.align	128
        .global         _ZN10layer_norm31ln_parallel_residual_fwd_kernelINS_13Kernel_traitsI6__halfffffjLj256ELj1ELj4ELj1ELj16ENS_18Kernel_traits_baseILj256ES2_ffffjLj128EEEEELb0ELb0ELb1EEEvNS_9FwdParamsE
        .type           _ZN10layer_norm31ln_parallel_residual_fwd_kernelINS_13Kernel_traitsI6__halfffffjLj256ELj1ELj4ELj1ELj16ENS_18Kernel_traits_baseILj256ES2_ffffjLj128EEEEELb0ELb0ELb1EEEvNS_9FwdParamsE,@function
        .size           _ZN10layer_norm31ln_parallel_residual_fwd_kernelINS_13Kernel_traitsI6__halfffffjLj256ELj1ELj4ELj1ELj16ENS_18Kernel_traits_baseILj256ES2_ffffjLj128EEEEELb0ELb0ELb1EEEvNS_9FwdParamsE,(.L_x_5980 - _ZN10layer_norm31ln_parallel_residual_fwd_kernelINS_13Kernel_traitsI6__halfffffjLj256ELj1ELj4ELj1ELj16ENS_18Kernel_traits_baseILj256ES2_ffffjLj128EEEEELb0ELb0ELb1EEEvNS_9FwdParamsE)
        .other          _ZN10layer_norm31ln_parallel_residual_fwd_kernelINS_13Kernel_traitsI6__halfffffjLj256ELj1ELj4ELj1ELj16ENS_18Kernel_traits_baseILj256ES2_ffffjLj128EEEEELb0ELb0ELb1EEEvNS_9FwdParamsE,@"STO_CUDA_ENTRY STV_DEFAULT"
_ZN10layer_norm31ln_parallel_residual_fwd_kernelINS_13Kernel_traitsI6__halfffffjLj256ELj1ELj4ELj1ELj16ENS_18Kernel_traits_baseILj256ES2_ffffjLj128EEEEELb0ELb0ELb1EEEvNS_9FwdParamsE:
.text._ZN10layer_norm31ln_parallel_residual_fwd_kernelINS_13Kernel_traitsI6__halfffffjLj256ELj1ELj4ELj1ELj16ENS_18Kernel_traits_baseILj256ES2_ffffjLj128EEEEELb0ELb0ELb1EEEvNS_9FwdParamsE:
[----:B------:R-:W-:Y:S01]  /*0000*/  LDC R1, c[0x0][0x37c] ;  /* 0x0000df00ff017b82 */ /* 0x000fe20000000800 */
[----:B------:R-:W0:Y:S01]  /*0010*/  S2R R56, SR_TID.X ;  /* 0x0000000000387919 */ /* 0x000e220000002100 */
[----:B------:R-:W1:Y:S06]  /*0020*/  LDCU.64 UR10, c[0x0][0x438] ;  /* 0x00008700ff0a77ac */ /* 0x000e6c0008000a00 */
[----:B------:R-:W2:Y:S01]  /*0030*/  S2UR UR4, SR_CTAID.X ;  /* 0x00000000000479c3 */ /* 0x000ea20000002500 */
[----:B------:R-:W3:Y:S01]  /*0040*/  LDCU.64 UR8, c[0x0][0x3a0] ;  /* 0x00007400ff0877ac */ /* 0x000ee20008000a00 */
[----:B------:R-:W4:Y:S06]  /*0050*/  LDCU.64 UR6, c[0x0][0x358] ;  /* 0x00006b00ff0677ac */ /* 0x000f2c0008000a00 */
[----:B------:R-:W3:Y:S01]  /*0060*/  LDC.64 R20, c[0x0][0x398] ;  /* 0x0000e600ff147b82 */ /* 0x000ee20000000a00 */
[----:B-1----:R-:W-:-:S04]  /*0070*/  UISETP.NE.U32.AND UP0, UPT, UR10, URZ, UPT ;  /* 0x000000ff0a00728c */ /* 0x002fc8000bf05070 */
[----:B------:R-:W-:Y:S02]  /*0080*/  UISETP.NE.AND.EX UP0, UPT, UR11, URZ, UPT, UP0 ;  /* 0x000000ff0b00728c */ /* 0x000fe4000bf05300 */
[----:B--2---:R-:W-:Y:S01]  /*0090*/  USHF.L.U32 UR4, UR4, 0x2, URZ ;  /* 0x0000000204047899 */ /* 0x004fe200080006ff */
[----:B0-----:R-:W-:Y:S02]  /*00a0*/  SHF.R.U32.HI R54, RZ, 0x5, R56 ;  /* 0x00000005ff367819 */ /* 0x001fe40000011638 */
[----:B---3--:R-:W-:Y:S02]  /*00b0*/  LOP3.LUT P0, RZ, R20, UR8, RZ, 0xfc, !PT ;  /* 0x0000000814ff7c12 */ /* 0x008fe4000f80fcff */
[----:B------:R-:W-:Y:S02]  /*00c0*/  LOP3.LUT R56, R56, 0x1f, RZ, 0xc0, !PT ;  /* 0x0000001f38387812 */ /* 0x000fe400078ec0ff */
[----:B------:R-:W-:Y:S02]  /*00d0*/  LOP3.LUT P0, RZ, R21, UR9, RZ, 0xfc, P0 ;  /* 0x0000000915ff7c12 */ /* 0x000fe4000800fcff */
[----:B------:R-:W-:Y:S01]  /*00e0*/  LOP3.LUT R54, R54, UR4, RZ, 0xfc, !PT ;  /* 0x0000000436367c12 */ /* 0x000fe2000f8efcff */
[----:B----4-:R-:W-:Y:S10]  /*00f0*/  BRA.U UP0, `(.L_x_4533) ;  /* 0x0000000100687547 */ /* 0x010ff4000b800000 */
[----:B------:R-:W0:Y:S01]  /*0100*/  LDCU.64 UR4, c[0x0][0x440] ;  /* 0x00008800ff0477ac */ /* 0x000e220008000a00 */
[----:B------:R-:W1:Y:S08]  /*0110*/  LDC.64 R10, c[0x0][0x3d8] ;  /* 0x0000f600ff0a7b82 */ /* 0x000e700000000a00 */
[----:B------:R-:W2:Y:S01]  /*0120*/  LDC.64 R2, c[0x0][0x3d0] ;  /* 0x0000f400ff027b82 */ /* 0x000ea20000000a00 */
[----:B0-----:R-:W-:-:S04]  /*0130*/  ISETP.NE.U32.AND P1, PT, RZ, UR4, PT ;  /* 0x00000004ff007c0c */ /* 0x001fc8000bf25070 */
[----:B------:R-:W-:Y:S01]  /*0140*/  ISETP.NE.AND.EX P1, PT, RZ, UR5, PT, P1 ;  /* 0x00000005ff007c0c */ /* 0x000fe2000bf25310 */
[----:B-1----:R-:W-:-:S05]  /*0150*/  IMAD.WIDE.U32 R10, R56, 0x8, R10 ;  /* 0x00000008380a7825 */ /* 0x002fca00078e000a */
[----:B------:R-:W3:Y:S01]  /*0160*/  LDG.E.64 R16, desc[UR6][R10.64+0x100] ;  /* 0x000100060a107981 */ /* 0x000ee2000c1e1b00 */
[----:B--2---:R-:W-:-:S03]  /*0170*/  IMAD.WIDE.U32 R2, R56, 0x8, R2 ;  /* 0x0000000838027825 */ /* 0x004fc600078e0002 */
[----:B------:R0:W5:Y:S03]  /*0180*/  LDG.E.64 R12, desc[UR6][R10.64] ;  /* 0x000000060a0c7981 */ /* 0x000166000c1e1b00 */
[----:B------:R-:W1:Y:S01]  /*0190*/  @P1 LDC.64 R18, c[0x0][0x440] ;  /* 0x00011000ff121b82 */ /* 0x000e620000000a00 */
[----:B------:R-:W-:Y:S02]  /*01a0*/  @!P1 CS2R R6, SRZ ;  /* 0x0000000000069805 */ /* 0x000fe4000001ff00 */
[----:B------:R-:W-:Y:S01]  /*01b0*/  @!P1 CS2R R4, SRZ ;  /* 0x0000000000049805 */ /* 0x000fe2000001ff00 */
[----:B------:R-:W5:Y:S01]  /*01c0*/  LDG.E.64 R8, desc[UR6][R2.64] ;  /* 0x0000000602087981 */ /* 0x000f62000c1e1b00 */
[----:B------:R-:W-:-:S03]  /*01d0*/  HFMA2 R0, -RZ, RZ, 0, 0 ;  /* 0x00000000ff007431 */ /* 0x000fc600000001ff */
[----:B------:R3:W5:Y:S01]  /*01e0*/  LDG.E.64 R14, desc[UR6][R2.64+0x100] ;  /* 0x00010006020e7981 */ /* 0x000762000c1e1b00 */
[----:B-1----:R-:W-:-:S05]  /*01f0*/  @P1 IMAD.WIDE.U32 R18, R56, 0x8, R18 ;  /* 0x0000000838121825 */ /* 0x002fca00078e0012 */
[----:B------:R1:W5:Y:S04]  /*0200*/  @P1 LDG.E.64 R6, desc[UR6][R18.64] ;  /* 0x0000000612061981 */ /* 0x000368000c1e1b00 */
[----:B------:R1:W5:Y:S01]  /*0210*/  @P1 LDG.E.64 R4, desc[UR6][R18.64+0x100] ;  /* 0x0001000612041981 */ /* 0x000362000c1e1b00 */
[----:B0-----:R-:W-:Y:S01]  /*0220*/  HFMA2 R10, -RZ, RZ, 0, 0 ;  /* 0x00000000ff0a7431 */ /* 0x001fe200000001ff */
[----:B------:R-:W-:Y:S02]  /*0230*/  MOV R23, RZ ;  /* 0x000000ff00177202 */ /* 0x000fe40000000f00 */
[----:B---3--:R-:W-:Y:S02]  /*0240*/  @!P1 MOV R3, R17 ;  /* 0x0000001100039202 */ /* 0x008fe40000000f00 */
[----:B------:R-:W-:-:S02]  /*0250*/  @!P1 MOV R2, R16 ;  /* 0x0000001000029202 */ /* 0x000fc40000000f00 */
[----:B------:R-:W-:Y:S02]  /*0260*/  @P1 MOV R3, R17 ;  /* 0x0000001100031202 */ /* 0x000fe40000000f00 */
[----:B------:R-:W-:Y:S02]  /*0270*/  @P1 MOV R2, R16 ;  /* 0x0000001000021202 */ /* 0x000fe40000000f00 */
[----:B------:R-:W-:Y:S01]  /*0280*/  MOV R17, RZ ;  /* 0x000000ff00117202 */ /* 0x000fe20000000f00 */
[----:B-1----:R-:W-:Y:S06]  /*0290*/  BRA `(.L_x_4534) ;  /* 0x00000000006c7947 */ /* 0x002fec0003800000 */
.L_x_4533:
[----:B------:R-:W0:Y:S01]  /*02a0*/  LDCU.64 UR4, c[0x0][0x440] ;  /* 0x00008800ff0477ac */ /* 0x000e220008000a00 */
[----:B------:R-:W1:Y:S08]  /*02b0*/  LDC.64 R10, c[0x0][0x438] ;  /* 0x00010e00ff0a7b82 */ /* 0x000e700000000a00 */
[----:B------:R-:W2:Y:S08]  /*02c0*/  LDC.64 R4, c[0x0][0x3d8] ;  /* 0x0000f600ff047b82 */ /* 0x000eb00000000a00 */
[----:B------:R-:W3:Y:S01]  /*02d0*/  LDC.64 R2, c[0x0][0x3d0] ;  /* 0x0000f400ff027b82 */ /* 0x000ee20000000a00 */
[----:B0-----:R-:W-:-:S04]  /*02e0*/  ISETP.NE.U32.AND P1, PT, RZ, UR4, PT ;  /* 0x00000004ff007c0c */ /* 0x001fc8000bf25070 */
[----:B------:R-:W-:Y:S01]  /*02f0*/  ISETP.NE.AND.EX P1, PT, RZ, UR5, PT, P1 ;  /* 0x00000005ff007c0c */ /* 0x000fe2000bf25310 */
[----:B-1----:R-:W-:-:S05]  /*0300*/  IMAD.WIDE.U32 R10, R56, 0x8, R10 ;  /* 0x00000008380a7825 */ /* 0x002fca00078e000a */
[----:B------:R-:W4:Y:S01]  /*0310*/  LDG.E.64 R22, desc[UR6][R10.64] ;  /* 0x000000060a167981 */ /* 0x000f22000c1e1b00 */
[----:B--2---:R-:W-:-:S03]  /*0320*/  IMAD.WIDE.U32 R16, R56, 0x8, R4 ;  /* 0x0000000838107825 */ /* 0x004fc600078e0004 */
[----:B------:R4:W2:Y:S03]  /*0330*/  LDG.E.64 R24, desc[UR6][R10.64+0x100] ;  /* 0x000100060a187981 */ /* 0x0008a6000c1e1b00 */
[----:B------:R-:W0:Y:S01]  /*0340*/  @P1 LDC.64 R6, c[0x0][0x440] ;  /* 0x00011000ff061b82 */ /* 0x000e220000000a00 */
[----:B------:R-:W5:Y:S01]  /*0350*/  LDG.E.64 R12, desc[UR6][R16.64] ;  /* 0x00000006100c7981 */ /* 0x000f62000c1e1b00 */
[----:B---3--:R-:W-:-:S05]  /*0360*/  IMAD.WIDE.U32 R2, R56, 0x8, R2 ;  /* 0x0000000838027825 */ /* 0x008fca00078e0002 */
[----:B------:R-:W5:Y:S04]  /*0370*/  LDG.E.64 R8, desc[UR6][R2.64] ;  /* 0x0000000602087981 */ /* 0x000f68000c1e1b00 */
[----:B------:R-:W5:Y:S01]  /*0380*/  LDG.E.64 R14, desc[UR6][R2.64+0x100] ;  /* 0x00010006020e7981 */ /* 0x000f62000c1e1b00 */
[----:B0-----:R-:W-:-:S03]  /*0390*/  @P1 IMAD.WIDE.U32 R18, R56, 0x8, R6 ;  /* 0x0000000838121825 */ /* 0x001fc600078e0006 */
[----:B------:R0:W5:Y:S04]  /*03a0*/  LDG.E.64 R2, desc[UR6][R16.64+0x100] ;  /* 0x0001000610027981 */ /* 0x000168000c1e1b00 */
[----:B------:R1:W5:Y:S04]  /*03b0*/  @P1 LDG.E.64 R6, desc[UR6][R18.64] ;  /* 0x0000000612061981 */ /* 0x000368000c1e1b00 */
[----:B------:R1:W5:Y:S01]  /*03c0*/  @P1 LDG.E.64 R4, desc[UR6][R18.64+0x100] ;  /* 0x0001000612041981 */ /* 0x000362000c1e1b00 */
[-C--:B----4-:R-:W-:Y:S02]  /*03d0*/  @P1 MOV R10, R22.reuse ;  /* 0x00000016000a1202 */ /* 0x090fe40000000f00 */
[----:B------:R-:W-:-:S02]  /*03e0*/  @!P1 MOV R10, R22 ;  /* 0x00000016000a9202 */ /* 0x000fc40000000f00 */
[-C--:B--2---:R-:W-:Y:S02]  /*03f0*/  @P1 MOV R0, R24.reuse ;  /* 0x0000001800001202 */ /* 0x084fe40000000f00 */
[-C--:B0-----:R-:W-:Y:S02]  /*0400*/  @P1 MOV R17, R25.reuse ;  /* 0x0000001900111202 */ /* 0x081fe40000000f00 */
[----:B------:R-:W-:Y:S02]  /*0410*/  @!P1 MOV R0, R24 ;  /* 0x0000001800009202 */ /* 0x000fe40000000f00 */
[----:B------:R-:W-:Y:S02]  /*0420*/  @!P1 MOV R17, R25 ;  /* 0x0000001900119202 */ /* 0x000fe40000000f00 */
[----:B------:R-:W-:Y:S02]  /*0430*/  @!P1 CS2R R6, SRZ ;  /* 0x0000000000069805 */ /* 0x000fe4000001ff00 */
[----:B-1----:R-:W-:-:S07]  /*0440*/  @!P1 CS2R R4, SRZ ;  /* 0x0000000000049805 */ /* 0x002fce000001ff00 */
.L_x_4534:
[----:B------:R-:W0:Y:S02]  /*0450*/  LDCU UR4, c[0x0][0x384] ;  /* 0x00007080ff0477ac */ /* 0x000e240008000800 */
[----:B0-----:R-:W-:-:S13]  /*0460*/  ISETP.GE.AND P1, PT, R54, UR4, PT ;  /* 0x0000000436007c0c */ /* 0x001fda000bf26270 */
[----:B------:R-:W-:Y:S05]  /*0470*/  @P1 EXIT ;  /* 0x000000000000194d */ /* 0x000fea0003800000 */
[----:B------:R-:W0:Y:S01]  /*0480*/  LDCU.U8 UR4, c[0x0][0x410] ;  /* 0x00008200ff0477ac */ /* 0x000e220008000000 */
[----:B-----5:R-:W-:Y:S02]  /*0490*/  MOV R55, R8 ;  /* 0x0000000800377202 */ /* 0x020fe40000000f00 */
[----:B------:R-:W-:Y:S01]  /*04a0*/  MOV R18, R9 ;  /* 0x0000000900127202 */ /* 0x000fe20000000f00 */
[----:B------:R-:W1:Y:S01]  /*04b0*/  LDCU UR5, c[0x0][0x388] ;  /* 0x00007100ff0577ac */ /* 0x000e620008000800 */
[--C-:B------:R-:W-:Y:S01]  /*04c0*/  SHF.R.U64 R16, R8, 0x10, R9.reuse ;  /* 0x0000001008107819 */ /* 0x100fe20000001209 */
[----:B------:R-:W-:Y:S01]  /*04d0*/  HADD2.F32 R8, -RZ, R6.H0_H0 ;  /* 0x20000006ff087230 */ /* 0x000fe20000004100 */
[----:B------:R-:W-:Y:S01]  /*04e0*/  SHF.R.U32.HI R11, RZ, 0x10, R9 ;  /* 0x00000010ff0b7819 */ /* 0x000fe20000011609 */
[----:B------:R-:W-:Y:S01]  /*04f0*/  HADD2.F32 R55, -RZ, R55.H0_H0 ;  /* 0x20000037ff377230 */ /* 0x000fe20000004100 */
[----:B------:R-:W-:Y:S01]  /*0500*/  MOV R33, R12 ;  /* 0x0000000c00217202 */ /* 0x000fe20000000f00 */
[----:B------:R-:W-:Y:S01]  /*0510*/  HADD2.F32 R9, -RZ, R16.H0_H0 ;  /* 0x20000010ff097230 */ /* 0x000fe20000004100 */
[----:B------:R-:W-:Y:S01]  /*0520*/  MOV R32, R13 ;  /* 0x0000000d00207202 */ /* 0x000fe20000000f00 */
[----:B------:R-:W-:Y:S01]  /*0530*/  HADD2.F32 R11, -RZ, R11.H0_H0 ;  /* 0x2000000bff0b7230 */ /* 0x000fe20000004100 */
        /* <DEDUP_REMOVED lines=36> */
[----:B------:R-:W-:Y:S01]  /*0780*/  ISETP.NE.U32.AND P1, PT, R20, RZ, PT ;  /* 0x000000ff1400720c */ /* 0x000fe20003f25070 */
[----:B------:R-:W-:Y:S01]  /*0790*/  HADD2.F32 R42, -RZ, R42.H0_H0 ;  /* 0x2000002aff2a7230 */ /* 0x000fe20000004100 */
[----:B0-----:R-:W-:Y:S01]  /*07a0*/  ISETP.NE.AND P3, PT, RZ, UR4, PT ;  /* 0x00000004ff007c0c */ /* 0x001fe2000bf65270 */
[----:B------:R-:W-:Y:S01]  /*07b0*/  HADD2.F32 R43, -RZ, R43.H0_H0 ;  /* 0x2000002bff2b7230 */ /* 0x000fe20000004100 */
[----:B------:R-:W-:Y:S01]  /*07c0*/  ISETP.NE.AND.EX P1, PT, R21, RZ, PT, P1 ;  /* 0x000000ff1500720c */ /* 0x000fe20003f25310 */
[----:B------:R-:W-:Y:S01]  /*07d0*/  HADD2.F32 R46, -RZ, R46.H0_H0 ;  /* 0x2000002eff2e7230 */ /* 0x000fe20000004100 */
[----:B------:R-:W0:Y:S01]  /*07e0*/  LDCU UR8, c[0x0][0x448] ;  /* 0x00008900ff0877ac */ /* 0x000e220008000800 */
[----:B------:R-:W-:-:S02]  /*07f0*/  HADD2.F32 R47, -RZ, R47.H0_H0 ;  /* 0x2000002fff2f7230 */ /* 0x000fc40000004100 */
[----:B------:R-:W-:Y:S01]  /*0800*/  HADD2.F32 R48, -RZ, R48.H0_H0 ;  /* 0x20000030ff307230 */ /* 0x000fe20000004100 */
[----:B------:R-:W2:Y:S01]  /*0810*/  LDCU.64 UR10, c[0x0][0x3a0] ;  /* 0x00007400ff0a77ac */ /* 0x000ea20008000a00 */
[----:B------:R-:W-:Y:S02]  /*0820*/  HADD2.F32 R50, -RZ, R50.H0_H0 ;  /* 0x20000032ff327230 */ /* 0x000fe40000004100 */
[----:B------:R-:W-:Y:S01]  /*0830*/  HADD2.F32 R49, -RZ, R49.H0_H0 ;  /* 0x20000031ff317230 */ /* 0x000fe20000004100 */
[----:B------:R-:W3:Y:S01]  /*0840*/  LDCU.64 UR12, c[0x0][0x398] ;  /* 0x00007300ff0c77ac */ /* 0x000ee20008000a00 */
[----:B------:R-:W-:Y:S02]  /*0850*/  HADD2.F32 R51, -RZ, R51.H0_H0 ;  /* 0x20000033ff337230 */ /* 0x000fe40000004100 */
[----:B------:R-:W-:Y:S02]  /*0860*/  HADD2.F32 R53, -RZ, R53.H0_H0 ;  /* 0x20000035ff357230 */ /* 0x000fe40000004100 */
[----:B-1----:R-:W-:-:S07]  /*0870*/  HADD2.F32 R52, -RZ, R52.H0_H0 ;  /* 0x20000034ff347230 */ /* 0x002fce0000004100 */
.L_x_4541:
[----:B--2---:R-:W-:Y:S01]  /*0880*/  ISETP.NE.U32.AND P2, PT, RZ, UR10, PT ;  /* 0x0000000aff007c0c */ /* 0x004fe2000bf45070 */
[----:B-1----:R-:W1:Y:S01]  /*0890*/  LDC.64 R58, c[0x0][0x390] ;  /* 0x0000e400ff3a7b82 */ /* 0x002e620000000a00 */
[----:B------:R-:W-:Y:S02]  /*08a0*/  IMAD R24, R54, UR5, RZ ;  /* 0x0000000536187c24 */ /* 0x000fe4000f8e02ff */
[----:B------:R-:W-:-:S03]  /*08b0*/  ISETP.NE.AND.EX P2, PT, RZ, UR11, PT, P2 ;  /* 0x0000000bff007c0c */ /* 0x000fc6000bf45320 */
[----:B------:R-:W-:Y:S02]  /*08c0*/  SHF.R.S32.HI R25, RZ, 0x1f, R24 ;  /* 0x0000001fff197819 */ /* 0x000fe40000011418 */
[----:B------:R-:W2:Y:S02]  /*08d0*/  @P1 LDC.64 R30, c[0x0][0x398] ;  /* 0x0000e600ff1e1b82 */ /* 0x000ea40000000a00 */
[----:B------:R-:W-:-:S04]  /*08e0*/  LEA.HI R25, R25, R24, RZ, 0x2 ;  /* 0x0000001819197211 */ /* 0x000fc800078f10ff */
[----:B------:R-:W-:Y:S02]  /*08f0*/  LEA.HI.SX32 R45, R25, R56, 0x1e ;  /* 0x00000038192d7211 */ /* 0x000fe400078ff2ff */
[----:B------:R-:W4:Y:S03]  /*0900*/  @P2 LDC.64 R28, c[0x0][0x3a0] ;  /* 0x0000e800ff1c2b82 */ /* 0x000f260000000a00 */
[----:B-1----:R-:W-:-:S06]  /*0910*/  IMAD.WIDE.U32 R24, R45, 0x10, R58 ;  /* 0x000000102d187825 */ /* 0x002fcc00078e003a */
[----:B------:R-:W5:Y:S01]  /*0920*/  LDG.E.128 R24, desc[UR6][R24.64] ;  /* 0x0000000618187981 */ /* 0x000f62000c1e1d00 */
[----:B--2---:R-:W-:-:S05]  /*0930*/  @P1 IMAD.WIDE.U32 R30, R45, 0x10, R30 ;  /* 0x000000102d1e1825 */ /* 0x004fca00078e001e */
[----:B------:R1:W5:Y:S01]  /*0940*/  @P1 LDG.E.128 R12, desc[UR6][R30.64] ;  /* 0x000000061e0c1981 */ /* 0x000362000c1e1d00 */
[----:B----4-:R-:W-:-:S05]  /*0950*/  @P2 IMAD.WIDE.U32 R28, R45, 0x10, R28 ;  /* 0x000000102d1c2825 */ /* 0x010fca00078e001c */
[----:B------:R1:W5:Y:S01]  /*0960*/  @P2 LDG.E.128 R16, desc[UR6][R28.64] ;  /* 0x000000061c102981 */ /* 0x000362000c1e1d00 */
[----:B------:R-:W-:Y:S05]  /*0970*/  @!P1 BRA `(.L_x_4535) ;  /* 0x00000000005c9947 */ /* 0x000fea0003800000 */
[----:B------:R-:W-:Y:S05]  /*0980*/  @!P2 BRA `(.L_x_4536) ;  /* 0x000000000034a947 */ /* 0x000fea0003800000 */
[----:B-1---5:R-:W-:Y:S01]  /*0990*/  FADD.FTZ R31, R24, R12 ;  /* 0x0000000c181f7221 */ /* 0x022fe20000010000 */
        /* <DEDUP_REMOVED lines=12> */
.L_x_4536:
[----:B-1---5:R-:W-:Y:S01]  /*0a60*/  FADD.FTZ R31, R24, R12 ;  /* 0x0000000c181f7221 */ /* 0x022fe20000010000 */
        /* <DEDUP_REMOVED lines=8> */
.L_x_4535:
[----:B-----5:R-:W-:Y:S01]  /*0af0*/  @P2 FADD.FTZ R20, R24, R16 ;  /* 0x0000001018142221 */ /* 0x020fe20000010000 */
[----:B------:R-:W-:Y:S01]  /*0b00*/  @P2 FADD.FTZ R21, R25, R17 ;  /* 0x0000001119152221 */ /* 0x000fe20000010000 */
[----:B------:R-:W-:Y:S01]  /*0b10*/  @P2 FADD.FTZ R22, R26, R18 ;  /* 0x000000121a162221 */ /* 0x000fe20000010000 */
[----:B------:R-:W-:Y:S02]  /*0b20*/  @P2 FADD.FTZ R23, R27, R19 ;  /* 0x000000131b172221 */ /* 0x000fe40000010000 */
[----:B-1----:R-:W-:Y:S02]  /*0b30*/  @P2 MOV R31, R20 ;  /* 0x00000014001f2202 */ /* 0x002fe40000000f00 */
[----:B------:R-:W-:Y:S02]  /*0b40*/  @P2 MOV R30, R21 ;  /* 0x00000015001e2202 */ /* 0x000fe40000000f00 */
[----:B------:R-:W-:Y:S02]  /*0b50*/  @P2 MOV R28, R22 ;  /* 0x00000016001c2202 */ /* 0x000fe40000000f00 */
[----:B------:R-:W-:-:S02]  /*0b60*/  @P2 MOV R29, R23 ;  /* 0x00000017001d2202 */ /* 0x000fc40000000f00 */
[----:B------:R-:W-:Y:S02]  /*0b70*/  @!P2 MOV R31, R24 ;  /* 0x00000018001fa202 */ /* 0x000fe40000000f00 */
[----:B------:R-:W-:Y:S02]  /*0b80*/  @!P2 MOV R30, R25 ;  /* 0x00000019001ea202 */ /* 0x000fe40000000f00 */
[----:B------:R-:W-:Y:S02]  /*0b90*/  @!P2 MOV R28, R26 ;  /* 0x0000001a001ca202 */ /* 0x000fe40000000f00 */
[----:B------:R-:W-:-:S07]  /*0ba0*/  @!P2 MOV R29, R27 ;  /* 0x0000001b001da202 */ /* 0x000fce0000000f00 */
.L_x_4537:
[----:B------:R-:W1:Y:S01]  /*0bb0*/  @P2 LDC.64 R24, c[0x0][0x3a0] ;  /* 0x0000e800ff182b82 */ /* 0x000e620000000a00 */
[----:B------:R-:W-:-:S07]  /*0bc0*/  IADD3 R57, PT, PT, R45, 0x20, RZ ;  /* 0x000000202d397810 */ /* 0x000fce0007ffe0ff */
[----:B------:R-:W2:Y:S08]  /*0bd0*/  @P0 LDC.64 R60, c[0x0][0x3a8] ;  /* 0x0000ea00ff3c0b82 */ /* 0x000eb00000000a00 */
[----:B------:R-:W4:Y:S01]  /*0be0*/  @P1 LDC.64 R26, c[0x0][0x398] ;  /* 0x0000e600ff1a1b82 */ /* 0x000f220000000a00 */
[----:B-1----:R-:W-:-:S04]  /*0bf0*/  @P2 IMAD.WIDE.U32 R64, R57, 0x10, R24 ;  /* 0x0000001039402825 */ /* 0x002fc800078e0018 */
[----:B------:R-:W-:-:S04]  /*0c00*/  IMAD.WIDE.U32 R24, R57, 0x10, R58 ;  /* 0x0000001039187825 */ /* 0x000fc800078e003a */
[----:B--2---:R-:W-:-:S05]  /*0c10*/  @P0 IMAD.WIDE.U32 R60, R45, 0x10, R60 ;  /* 0x000000102d3c0825 */ /* 0x004fca00078e003c */
[----:B------:R1:W-:Y:S01]  /*0c20*/  @P0 STG.E.128 desc[UR6][R60.64], R20 ;  /* 0x000000143c000986 */ /* 0x0003e2000c101d06 */
[----:B----4-:R-:W-:-:S03]  /*0c30*/  @P1 IMAD.WIDE.U32 R62, R57, 0x10, R26 ;  /* 0x00000010393e1825 */ /* 0x010fc600078e001a */
[----:B------:R1:W5:Y:S04]  /*0c40*/  @P2 LDG.E.128 R16, desc[UR6][R64.64] ;  /* 0x0000000640102981 */ /* 0x000368000c1e1d00 */
[----:B------:R1:W5:Y:S04]  /*0c50*/  @P1 LDG.E.128 R12, desc[UR6][R62.64] ;  /* 0x000000063e0c1981 */ /* 0x000368000c1e1d00 */
[----:B------:R-:W5:Y:S01]  /*0c60*/  LDG.E.128 R24, desc[UR6][R24.64] ;  /* 0x0000000618187981 */ /* 0x000f62000c1e1d00 */
[----:B---3--:R-:W-:-:S04]  /*0c70*/  UISETP.NE.U32.AND UP0, UPT, UR12, URZ, UPT ;  /* 0x000000ff0c00728c */ /* 0x008fc8000bf05070 */
[----:B------:R-:W-:-:S09]  /*0c80*/  UISETP.NE.AND.EX UP0, UPT, UR13, URZ, UPT, UP0 ;  /* 0x000000ff0d00728c */ /* 0x000fd2000bf05300 */
[----:B-1----:R-:W-:Y:S05]  /*0c90*/  BRA.U UP0, `(.L_x_4538) ;  /* 0x00000001003c7547 */ /* 0x002fea000b800000 */
        /* <DEDUP_REMOVED lines=15> */
.L_x_4538:
        /* <DEDUP_REMOVED lines=23> */
.L_x_4539:
[----:B------:R-:W1:Y:S01]  /*0f00*/  @P0 LDC.64 R24, c[0x0][0x3a8] ;  /* 0x0000ea00ff180b82 */ /* 0x000e620000000a00 */
        /* <DEDUP_REMOVED lines=8> */
[----:B-1----:R-:W-:-:S04]  /*0f90*/  @P0 IMAD.WIDE.U32 R24, R57, 0x10, R24 ;  /* 0x0000001039180825 */ /* 0x002fc800078e0018 */
[----:B------:R-:W-:Y:S01]  /*0fa0*/  FADD.FTZ R27, R26, R61 ;  /* 0x0000003d1a1b7221 */ /* 0x000fe20000010000 */
[----:B------:R1:W-:Y:S03]  /*0fb0*/  @P0 STG.E.128 desc[UR6][R24.64], R20 ;  /* 0x0000001418000986 */ /* 0x0003e6000c101d06 */
[----:B------:R-:W-:Y:S01]  /*0fc0*/  FADD.FTZ R59, R27, R62 ;  /* 0x0000003e1b3b7221 */ /* 0x000fe20000010000 */
[----:B------:R-:W-:Y:S06]  /*0fd0*/  BRA.DIV UR4, `(.L_x_4540) ;  /* 0x0000000604847947 */ /* 0x000fec000b800000 */
[----:B-1----:R-:W1:Y:S01]  /*0fe0*/  SHFL.BFLY PT, R24, R59, 0x1, 0x1f ;  /* 0x0c201f003b187f89 */ /* 0x002e6200000e0000 */
[----:B------:R-:W2:Y:S01]  /*0ff0*/  LDC R26, c[0x0][0x400] ;  /* 0x00010000ff1a7b82 */ /* 0x000ea20000000800 */
[----:B-1----:R-:W-:-:S05]  /*1000*/  FADD.FTZ R63, R59, R24 ;  /* 0x000000183b3f7221 */ /* 0x002fca0000010000 */
[----:B------:R-:W1:Y:S02]  /*1010*/  SHFL.BFLY PT, R24, R63, 0x2, 0x1f ;  /* 0x0c401f003f187f89 */ /* 0x000e6400000e0000 */
[----:B-1----:R-:W-:-:S05]  /*1020*/  FADD.FTZ R64, R63, R24 ;  /* 0x000000183f407221 */ /* 0x002fca0000010000 */
[----:B------:R-:W1:Y:S02]  /*1030*/  SHFL.BFLY PT, R65, R64, 0x4, 0x1f ;  /* 0x0c801f0040417f89 */ /* 0x000e6400000e0000 */
[----:B-1----:R-:W-:-:S05]  /*1040*/  FADD.FTZ R65, R64, R65 ;  /* 0x0000004140417221 */ /* 0x002fca0000010000 */
[----:B------:R-:W1:Y:S02]  /*1050*/  SHFL.BFLY PT, R24, R65, 0x8, 0x1f ;  /* 0x0d001f0041187f89 */ /* 0x000e6400000e0000 */
[----:B-1----:R-:W-:-:S05]  /*1060*/  FADD.FTZ R66, R65, R24 ;  /* 0x0000001841427221 */ /* 0x002fca0000010000 */
[----:B------:R-:W1:Y:S02]  /*1070*/  SHFL.BFLY PT, R67, R66, 0x10, 0x1f ;  /* 0x0e001f0042437f89 */ /* 0x000e6400000e0000 */
[----:B-1----:R-:W-:-:S04]  /*1080*/  FADD.FTZ R67, R66, R67 ;  /* 0x0000004342437221 */ /* 0x002fc80000010000 */
[----:B--2---:R-:W-:-:S04]  /*1090*/  FMUL.FTZ R67, R67, R26 ;  /* 0x0000001a43437220 */ /* 0x004fc80000410000 */
        /* <DEDUP_REMOVED lines=16> */
[----:B------:R-:W1:Y:S02]  /*11a0*/  SHFL.BFLY PT, R59, R24, 0x1, 0x1f ;  /* 0x0c201f00183b7f89 */ /* 0x000e6400000e0000 */
[----:B-1----:R-:W-:-:S05]  /*11b0*/  FADD.FTZ R59, R24, R59 ;  /* 0x0000003b183b7221 */ /* 0x002fca0000010000 */
[----:B------:R-:W1:Y:S02]  /*11c0*/  SHFL.BFLY PT, R64, R59, 0x2, 0x1f ;  /* 0x0c401f003b407f89 */ /* 0x000e6400000e0000 */
[----:B-1----:R-:W-:-:S05]  /*11d0*/  FADD.FTZ R64, R59, R64 ;  /* 0x000000403b407221 */ /* 0x002fca0000010000 */
[----:B------:R-:W1:Y:S02]  /*11e0*/  SHFL.BFLY PT, R63, R64, 0x4, 0x1f ;  /* 0x0c801f00403f7f89 */ /* 0x000e6400000e0000 */
[----:B-1----:R-:W-:-:S05]  /*11f0*/  FADD.FTZ R63, R64, R63 ;  /* 0x0000003f403f7221 */ /* 0x002fca0000010000 */
[----:B------:R-:W1:Y:S02]  /*1200*/  SHFL.BFLY PT, R66, R63, 0x8, 0x1f ;  /* 0x0d001f003f427f89 */ /* 0x000e6400000e0000 */
[----:B-1----:R-:W-:-:S05]  /*1210*/  FADD.FTZ R66, R63, R66 ;  /* 0x000000423f427221 */ /* 0x002fca0000010000 */
[----:B------:R1:W2:Y:S02]  /*1220*/  SHFL.BFLY PT, R65, R66, 0x10, 0x1f ;  /* 0x0e001f0042417f89 */ /* 0x0002a400000e0000 */
.L_x_4553:
[----:B------:R-:W-:Y:S01]  /*1230*/  FMUL.FTZ R27, R67, R67 ;  /* 0x00000043431b7220 */ /* 0x000fe20000410000 */
[----:B--2---:R-:W-:Y:S01]  /*1240*/  FADD.FTZ R65, R66, R65 ;  /* 0x0000004142417221 */ /* 0x004fe20000010000 */
[----:B------:R-:W2:Y:S03]  /*1250*/  @!P2 LDC.64 R24, c[0x0][0x3c0] ;  /* 0x0000f000ff18ab82 */ /* 0x000ea60000000a00 */
[----:B------:R-:W-:Y:S01]  /*1260*/  FSEL R59, R27, RZ, P3 ;  /* 0x000000ff1b3b7208 */ /* 0x000fe20001800000 */
[----:B0-----:R-:W-:Y:S01]  /*1270*/  FFMA.FTZ R58, R65, R26, UR8 ;  /* 0x00000008413a7e23 */ /* 0x001fe2000801001a */
[----:B------:R-:W-:-:S03]  /*1280*/  FSEL R65, R67, RZ, !P3 ;  /* 0x000000ff43417208 */ /* 0x000fc60005800000 */
[----:B------:R-:W0:Y:S01]  /*1290*/  @!P2 LDC.64 R26, c[0x0][0x3c8] ;  /* 0x0000f200ff1aab82 */ /* 0x000e220000000a00 */
[----:B------:R-:W-:Y:S01]  /*12a0*/  FADD.FTZ R63, R58, R59 ;  /* 0x0000003b3a3f7221 */ /* 0x000fe20000010000 */
[C---:B------:R-:W-:Y:S01]  /*12b0*/  FADD.FTZ R64, -R65.reuse, R31 ;  /* 0x0000001f41407221 */ /* 0x040fe20000010100 */
[C---:B------:R-:W-:Y:S01]  /*12c0*/  FADD.FTZ R30, -R65.reuse, R30 ;  /* 0x0000001e411e7221 */ /* 0x040fe20000010100 */
[C---:B------:R-:W-:Y:S01]  /*12d0*/  FADD.FTZ R28, -R65.reuse, R28 ;  /* 0x0000001c411c7221 */ /* 0x040fe20000010100 */
[C---:B-1----:R-:W-:Y:S01]  /*12e0*/  FADD.FTZ R66, -R65.reuse, R29 ;  /* 0x0000001d41427221 */ /* 0x042fe20000010100 */
[C---:B------:R-:W-:Y:S01]  /*12f0*/  FADD.FTZ R60, -R65.reuse, R60 ;  /* 0x0000003c413c7221 */ /* 0x040fe20000010100 */
[----:B------:R-:W1:Y:S01]  /*1300*/  MUFU.RSQ R63, R63 ;  /* 0x0000003f003f7308 */ /* 0x000e620000001400 */
[----:B------:R-:W3:Y:S01]  /*1310*/  LDC.64 R58, c[0x0][0x428] ;  /* 0x00010a00ff3a7b82 */ /* 0x000ee20000000a00 */
[----:B------:R-:W-:Y:S01]  /*1320*/  FADD.FTZ R61, -R65, R61 ;  /* 0x0000003d413d7221 */ /* 0x000fe20000010100 */
[----:B--2---:R-:W-:-:S05]  /*1330*/  @!P2 IMAD.WIDE R24, R54, 0x4, R24 ;  /* 0x000000043618a825 */ /* 0x004fca00078e0218 */
[----:B------:R2:W-:Y:S01]  /*1340*/  @!P2 STG.E desc[UR6][R24.64], R67 ;  /* 0x000000431800a986 */ /* 0x0005e2000c101906 */
[----:B0-----:R-:W-:-:S04]  /*1350*/  @!P2 IMAD.WIDE R26, R54, 0x4, R26 ;  /* 0x00000004361aa825 */ /* 0x001fc800078e021a */
[C---:B-1----:R-:W-:Y:S01]  /*1360*/  FMUL.FTZ R29, R63.reuse, R64 ;  /* 0x000000403f1d7220 */ /* 0x042fe20000410000 */
[C---:B------:R-:W-:Y:S01]  /*1370*/  FMUL.FTZ R64, R63.reuse, R30 ;  /* 0x0000001e3f407220 */ /* 0x040fe20000410000 */
[C---:B------:R-:W-:Y:S01]  /*1380*/  FMUL.FTZ R30, R63.reuse, R28 ;  /* 0x0000001c3f1e7220 */ /* 0x040fe20000410000 */
[----:B------:R-:W-:Y:S01]  /*1390*/  FMUL.FTZ R31, R63, R66 ;  /* 0x000000423f1f7220 */ /* 0x000fe20000410000 */
[----:B------:R0:W-:Y:S01]  /*13a0*/  @!P2 STG.E desc[UR6][R26.64], R63 ;  /* 0x0000003f1a00a986 */ /* 0x0001e2000c101906 */
[----:B------:R-:W-:Y:S01]  /*13b0*/  FFMA.FTZ R28, R29, R33, R8 ;  /* 0x000000211d1c7223 */ /* 0x000fe20000010008 */
[C---:B------:R-:W-:Y:S01]  /*13c0*/  FMUL.FTZ R60, R63.reuse, R60 ;  /* 0x0000003c3f3c7220 */ /* 0x040fe20000410000 */
[----:B------:R-:W-:Y:S01]  /*13d0*/  FMUL.FTZ R61, R63, R61 ;  /* 0x0000003d3f3d7220 */ /* 0x000fe20000410000 */
[----:B--2---:R-:W-:Y:S01]  /*13e0*/  FFMA.FTZ R24, R29, R55, R4 ;  /* 0x000000371d187223 */ /* 0x004fe20000010004 */
[----:B------:R-:W-:Y:S01]  /*13f0*/  FFMA.FTZ R25, R64, R9, R46 ;  /* 0x0000000940197223 */ /* 0x000fe2000001002e */
[----:B---3--:R-:W-:-:S04]  /*1400*/  IMAD.WIDE.U32 R66, R45, 0x10, R58 ;  /* 0x000000102d427825 */ /* 0x008fc800078e003a */
[----:B------:R-:W-:Y:S01]  /*1410*/  FFMA.FTZ R29, R64, R34, R47 ;  /* 0x00000022401d7223 */ /* 0x000fe2000001002f */
[----:B------:R-:W-:Y:S01]  /*1420*/  FADD.FTZ R64, -R65, R44 ;  /* 0x0000002c41407221 */ /* 0x000fe20000010100 */
[----:B------:R-:W-:-:S04]  /*1430*/  IMAD.WIDE.U32 R58, R57, 0x10, R58 ;  /* 0x00000010393a7825 */ /* 0x000fc800078e003a */
[C---:B0-----:R-:W-:Y:S01]  /*1440*/  FFMA.FTZ R26, R30.reuse, R10, R3 ;  /* 0x0000000a1e1a7223 */ /* 0x041fe20000010003 */
[C---:B------:R-:W-:Y:S01]  /*1450*/  FFMA.FTZ R27, R31.reuse, R11, R48 ;  /* 0x0000000b1f1b7223 */ /* 0x040fe20000010030 */
[----:B------:R-:W-:Y:S01]  /*1460*/  FFMA.FTZ R30, R30, R32, R7 ;  /* 0x000000201e1e7223 */ /* 0x000fe20000010007 */
[----:B------:R-:W-:-:S03]  /*1470*/  FFMA.FTZ R31, R31, R35, R50 ;  /* 0x000000231f1f7223 */ /* 0x000fc60000010032 */
[----:B------:R0:W-:Y:S02]  /*1480*/  STG.E.128 desc[UR6][R66.64], R24 ;  /* 0x0000001842007986 */ /* 0x0001e4000c101d06 */
[----:B0-----:R-:W0:Y:S01]  /*1490*/  LDC.64 R66, c[0x0][0x430] ;  /* 0x00010c00ff427b82 */ /* 0x001e220000000a00 */
[----:B------:R-:W-:Y:S01]  /*14a0*/  FADD.FTZ R24, -R65, R62 ;  /* 0x0000003e41187221 */ /* 0x000fe20000010100 */
[----:B------:R-:W-:Y:S01]  /*14b0*/  FMUL.FTZ R25, R63, R64 ;  /* 0x000000403f197220 */ /* 0x000fe20000410000 */
[----:B------:R-:W-:Y:S02]  /*14c0*/  FFMA.FTZ R26, R61, R39, R0 ;  /* 0x000000273d1a7223 */ /* 0x000fe40000010000 */
[----:B------:R-:W-:Y:S01]  /*14d0*/  FMUL.FTZ R62, R63, R24 ;  /* 0x000000183f3e7220 */ /* 0x000fe20000410000 */
[----:B------:R-:W-:-:S03]  /*14e0*/  FFMA.FTZ R24, R25, R37, R2 ;  /* 0x0000002519187223 */ /* 0x000fc60000010002 */
[----:B------:R-:W-:Y:S01]  /*14f0*/  FFMA.FTZ R27, R62, R38, R53 ;  /* 0x000000263e1b7223 */ /* 0x000fe20000010035 */
[--C-:B0-----:R-:W-:Y:S02]  /*1500*/  IMAD.WIDE.U32 R68, R45, 0x10, R66.reuse ;  /* 0x000000102d447825 */ /* 0x101fe400078e0042 */
[----:B------:R-:W0:Y:S02]  /*1510*/  LDC.64 R44, c[0x0][0x380] ;  /* 0x0000e000ff2c7b82 */ /* 0x000e240000000a00 */
[----:B------:R-:W-:Y:S01]  /*1520*/  IMAD.WIDE.U32 R66, R57, 0x10, R66 ;  /* 0x0000001039427825 */ /* 0x000fe200078e0042 */
[----:B------:R1:W-:Y:S03]  /*1530*/  STG.E.128 desc[UR6][R68.64], R28 ;  /* 0x0000001c44007986 */ /* 0x0003e6000c101d06 */
[----:B-1----:R-:W-:Y:S01]  /*1540*/  FFMA.FTZ R28, R25, R41, R6 ;  /* 0x00000029191c7223 */ /* 0x002fe20000010006 */
[C---:B------:R-:W-:Y:S01]  /*1550*/  FFMA.FTZ R25, R60.reuse, R36, R49 ;  /* 0x000000243c197223 */ /* 0x040fe20000010031 */
[----:B------:R-:W-:Y:S01]  /*1560*/  FFMA.FTZ R29, R60, R42, R51 ;  /* 0x0000002a3c1d7223 */ /* 0x000fe20000010033 */
[----:B------:R-:W-:Y:S01]  /*1570*/  FFMA.FTZ R30, R61, R40, R5 ;  /* 0x000000283d1e7223 */ /* 0x000fe20000010005 */
[----:B------:R-:W-:Y:S01]  /*1580*/  FFMA.FTZ R31, R62, R43, R52 ;  /* 0x0000002b3e1f7223 */ /* 0x000fe20000010034 */
[----:B0-----:R-:W-:Y:S01]  /*1590*/  LEA R54, R44, R54, 0x2 ;  /* 0x000000362c367211 */ /* 0x001fe200078e10ff */
[----:B------:R1:W-:Y:S03]  /*15a0*/  STG.E.128 desc[UR6][R58.64], R24 ;  /* 0x000000183a007986 */ /* 0x0003e6000c101d06 */
[----:B------:R-:W-:Y:S01]  /*15b0*/  ISETP.GE.AND P2, PT, R54, R45, PT ;  /* 0x0000002d3600720c */ /* 0x000fe20003f46270 */
[----:B------:R1:W-:-:S12]  /*15c0*/  STG.E.128 desc[UR6][R66.64], R28 ;  /* 0x0000001c42007986 */ /* 0x0003d8000c101d06 */
[----:B------:R-:W-:Y:S05]  /*15d0*/  @!P2 BRA `(.L_x_4541) ;  /* 0xfffffff000a8a947 */ /* 0x000fea000383ffff */
[----:B------:R-:W-:Y:S05]  /*15e0*/  EXIT ;  /* 0x000000000000794d */ /* 0x000fea0003800000 */
.L_x_4540:
[----:B------:R-:W-:Y:S01]  /*15f0*/  HFMA2 R27, -RZ, RZ, 0, 5.9604644775390625e-08 ;  /* 0x00000001ff1b7431 */ /* 0x000fe200000001ff */
[----:B------:R-:W-:Y:S01]  /*1600*/  BSSY B0, `(.L_x_4542) ;  /* 0x0000007000007945 */ /* 0x000fe20003800000 */
[----:B------:R-:W-:Y:S02]  /*1610*/  MOV R69, R59 ;  /* 0x0000003b00457202 */ /* 0x000fe40000000f00 */
[----:B------:R-:W-:Y:S02]  /*1620*/  MOV R58, 0x1f ;  /* 0x0000001f003a7802 */ /* 0x000fe40000000f00 */
[----:B-1----:R-:W-:-:S07]  /*1630*/  MOV R25, 0xffffffff ;  /* 0xffffffff00197802 */ /* 0x002fce0000000f00 */
[----:B0-----:R-:W-:Y:S05]  /*1640*/  WARPSYNC.COLLECTIVE R25, `(.L_x_4543) ;  /* 0x0000000019087348 */ /* 0x001fea0003c00000 */
[----:B------:R1:W2:Y:S02]  /*1650*/  SHFL.BFLY P4, R68, R69, R27, R58 ;  /* 0x0c00001b45447389 */ /* 0x0002a4000008003a */
[----:B012---:R-:W-:Y:S05]  /*1660*/  ENDCOLLECTIVE ;  /* 0x000000000000791b */ /* 0x007fea0003800000 */
.L_x_4543:
[----:B------:R-:W-:Y:S05]  /*1670*/  BSYNC B0 ;  /* 0x0000000000007941 */ /* 0x000fea0003800000 */
.L_x_4542:
        /* <DEDUP_REMOVED lines=10> */
.L_x_4544:
[----:B------:R-:W-:Y:S01]  /*1720*/  HFMA2 R27, -RZ, RZ, 0, 2.384185791015625e-07 ;  /* 0x00000004ff1b7431 */ /* 0x000fe200000001ff */
[----:B------:R-:W-:-:S05]  /*1730*/  MOV R24, R68 ;  /* 0x0000004400187202 */ /* 0x000fca0000000f00 */
[----:B------:R-:W-:-:S05]  /*1740*/  FADD.FTZ R64, R63, R24 ;  /* 0x000000183f407221 */ /* 0x000fca0000010000 */
[----:B------:R-:W-:-:S07]  /*1750*/  MOV R69, R64 ;  /* 0x0000004000457202 */ /* 0x000fce0000000f00 */
[----:B------:R-:W-:Y:S05]  /*1760*/  WARPSYNC.COLLECTIVE R25, `(.L_x_4545) ;  /* 0x0000000019087348 */ /* 0x000fea0003c00000 */
[----:B------:R0:W1:Y:S02]  /*1770*/  SHFL.BFLY P4, R68, R69, R27, R58 ;  /* 0x0c00001b45447389 */ /* 0x000064000008003a */
[----:B01----:R-:W-:Y:S05]  /*1780*/  ENDCOLLECTIVE ;  /* 0x000000000000791b */ /* 0x003fea0003800000 */
.L_x_4545:
[----:B------:R-:W-:Y:S01]  /*1790*/  HFMA2 R27, -RZ, RZ, 0, 4.76837158203125e-07 ;  /* 0x00000008ff1b7431 */ /* 0x000fe200000001ff */
[----:B------:R-:W-:-:S05]  /*17a0*/  MOV R65, R68 ;  /* 0x0000004400417202 */ /* 0x000fca0000000f00 */
[----:B------:R-:W-:-:S05]  /*17b0*/  FADD.FTZ R65, R64, R65 ;  /* 0x0000004140417221 */ /* 0x000fca0000010000 */
[----:B------:R-:W-:-:S07]  /*17c0*/  MOV R69, R65 ;  /* 0x0000004100457202 */ /* 0x000fce0000000f00 */
[----:B------:R-:W-:Y:S05]  /*17d0*/  WARPSYNC.COLLECTIVE R25, `(.L_x_4546) ;  /* 0x0000000019087348 */ /* 0x000fea0003c00000 */
[----:B------:R0:W1:Y:S02]  /*17e0*/  SHFL.BFLY P4, R68, R69, R27, R58 ;  /* 0x0c00001b45447389 */ /* 0x000064000008003a */
[----:B01----:R-:W-:Y:S05]  /*17f0*/  ENDCOLLECTIVE ;  /* 0x000000000000791b */ /* 0x003fea0003800000 */
.L_x_4546:
[----:B------:R-:W-:Y:S01]  /*1800*/  HFMA2 R27, -RZ, RZ, 0, 9.5367431640625e-07 ;  /* 0x00000010ff1b7431 */ /* 0x000fe200000001ff */
[----:B------:R-:W-:-:S05]  /*1810*/  MOV R24, R68 ;  /* 0x0000004400187202 */ /* 0x000fca0000000f00 */
[----:B------:R-:W-:-:S05]  /*1820*/  FADD.FTZ R66, R65, R24 ;  /* 0x0000001841427221 */ /* 0x000fca0000010000 */
[----:B------:R-:W-:-:S07]  /*1830*/  MOV R69, R66 ;  /* 0x0000004200457202 */ /* 0x000fce0000000f00 */
[----:B------:R-:W-:Y:S05]  /*1840*/  WARPSYNC.COLLECTIVE R25, `(.L_x_4547) ;  /* 0x0000000019087348 */ /* 0x000fea0003c00000 */
[----:B------:R0:W1:Y:S02]  /*1850*/  SHFL.BFLY P4, R68, R69, R27, R58 ;  /* 0x0c00001b45447389 */ /* 0x000064000008003a */
[----:B01----:R-:W-:Y:S05]  /*1860*/  ENDCOLLECTIVE ;  /* 0x000000000000791b */ /* 0x003fea0003800000 */
.L_x_4547:
        /* <DEDUP_REMOVED lines=25> */
.L_x_4548:
[----:B------:R-:W-:Y:S01]  /*1a00*/  HFMA2 R27, -RZ, RZ, 0, 1.1920928955078125e-07 ;  /* 0x00000002ff1b7431 */ /* 0x000fe200000001ff */
[----:B------:R-:W-:-:S05]  /*1a10*/  MOV R59, R68 ;  /* 0x00000044003b7202 */ /* 0x000fca0000000f00 */
[----:B------:R-:W-:-:S05]  /*1a20*/  FADD.FTZ R59, R24, R59 ;  /* 0x0000003b183b7221 */ /* 0x000fca0000010000 */
[----:B------:R-:W-:-:S07]  /*1a30*/  MOV R69, R59 ;  /* 0x0000003b00457202 */ /* 0x000fce0000000f00 */
[----:B------:R-:W-:Y:S05]  /*1a40*/  WARPSYNC.COLLECTIVE R25, `(.L_x_4549) ;  /* 0x0000000019087348 */ /* 0x000fea0003c00000 */
[----:B------:R0:W1:Y:S02]  /*1a50*/  SHFL.BFLY P4, R68, R69, R27, R58 ;  /* 0x0c00001b45447389 */ /* 0x000064000008003a */
[----:B01----:R-:W-:Y:S05]  /*1a60*/  ENDCOLLECTIVE ;  /* 0x000000000000791b */ /* 0x003fea0003800000 */
.L_x_4549:
[----:B------:R-:W-:Y:S01]  /*1a70*/  HFMA2 R27, -RZ, RZ, 0, 2.384185791015625e-07 ;  /* 0x00000004ff1b7431 */ /* 0x000fe200000001ff */
[----:B------:R-:W-:-:S05]  /*1a80*/  MOV R64, R68 ;  /* 0x0000004400407202 */ /* 0x000fca0000000f00 */
[----:B------:R-:W-:-:S05]  /*1a90*/  FADD.FTZ R64, R59, R64 ;  /* 0x000000403b407221 */ /* 0x000fca0000010000 */
[----:B------:R-:W-:-:S07]  /*1aa0*/  MOV R69, R64 ;  /* 0x0000004000457202 */ /* 0x000fce0000000f00 */
[----:B------:R-:W-:Y:S05]  /*1ab0*/  WARPSYNC.COLLECTIVE R25, `(.L_x_4550) ;  /* 0x0000000019087348 */ /* 0x000fea0003c00000 */
[----:B------:R0:W1:Y:S02]  /*1ac0*/  SHFL.BFLY P4, R68, R69, R27, R58 ;  /* 0x0c00001b45447389 */ /* 0x000064000008003a */
[----:B01----:R-:W-:Y:S05]  /*1ad0*/  ENDCOLLECTIVE ;  /* 0x000000000000791b */ /* 0x003fea0003800000 */
.L_x_4550:
[----:B------:R-:W-:Y:S01]  /*1ae0*/  HFMA2 R27, -RZ, RZ, 0, 4.76837158203125e-07 ;  /* 0x00000008ff1b7431 */ /* 0x000fe200000001ff */
[----:B------:R-:W-:-:S05]  /*1af0*/  MOV R63, R68 ;  /* 0x00000044003f7202 */ /* 0x000fca0000000f00 */
[----:B------:R-:W-:-:S05]  /*1b00*/  FADD.FTZ R63, R64, R63 ;  /* 0x0000003f403f7221 */ /* 0x000fca0000010000 */
[----:B------:R-:W-:-:S07]  /*1b10*/  MOV R69, R63 ;  /* 0x0000003f00457202 */ /* 0x000fce0000000f00 */
[----:B------:R-:W-:Y:S05]  /*1b20*/  WARPSYNC.COLLECTIVE R25, `(.L_x_4551) ;  /* 0x0000000019087348 */ /* 0x000fea0003c00000 */
[----:B------:R0:W1:Y:S02]  /*1b30*/  SHFL.BFLY P4, R68, R69, R27, R58 ;  /* 0x0c00001b45447389 */ /* 0x000064000008003a */
[----:B01----:R-:W-:Y:S05]  /*1b40*/  ENDCOLLECTIVE ;  /* 0x000000000000791b */ /* 0x003fea0003800000 */
.L_x_4551:
[----:B------:R-:W-:Y:S01]  /*1b50*/  HFMA2 R27, -RZ, RZ, 0, 9.5367431640625e-07 ;  /* 0x00000010ff1b7431 */ /* 0x000fe200000001ff */
[----:B------:R-:W-:-:S05]  /*1b60*/  MOV R66, R68 ;  /* 0x0000004400427202 */ /* 0x000fca0000000f00 */
[----:B------:R-:W-:-:S05]  /*1b70*/  FADD.FTZ R66, R63, R66 ;  /* 0x000000423f427221 */ /* 0x000fca0000010000 */
[----:B------:R-:W-:-:S07]  /*1b80*/  MOV R69, R66 ;  /* 0x0000004200457202 */ /* 0x000fce0000000f00 */
[----:B------:R-:W-:Y:S05]  /*1b90*/  WARPSYNC.COLLECTIVE R25, `(.L_x_4552) ;  /* 0x0000000019087348 */ /* 0x000fea0003c00000 */
[----:B------:R0:W1:Y:S02]  /*1ba0*/  SHFL.BFLY P4, R68, R69, R27, R58 ;  /* 0x0c00001b45447389 */ /* 0x000064000008003a */
[----:B01----:R-:W-:Y:S05]  /*1bb0*/  ENDCOLLECTIVE ;  /* 0x000000000000791b */ /* 0x003fea0003800000 */
.L_x_4552:
[----:B------:R-:W-:Y:S01]  /*1bc0*/  MOV R65, R68 ;  /* 0x0000004400417202 */ /* 0x000fe20000000f00 */
[----:B------:R-:W-:Y:S06]  /*1bd0*/  BRA `(.L_x_4553) ;  /* 0xfffffff400947947 */ /* 0x000fec000383ffff */
.L_x_4554:
        /* <DEDUP_REMOVED lines=10> */
.L_x_5980:


//--------------------- .text._ZN10layer_norm31ln_parallel_residual_fwd_kernelINS_13Kernel_traitsI6__halfffffjLj256ELj1ELj4ELj1ELj16ENS_18Kernel_traits_baseILj256ES2_ffffjLj128EEEEELb0ELb1ELb0EEEvNS_9FwdParamsE --------------------------
	.section	.text._ZN10layer_norm31ln_parallel_residual_fwd_kernelINS_13Kernel_traitsI6__halfffffjLj256ELj1ELj4ELj1ELj16ENS_18Kernel_traits_baseILj256ES2_ffffjLj128EEEEELb0ELb1ELb0EEEvNS_9FwdParamsE,"ax",@progbits
	.align	128
        .global         _ZN10layer_norm31ln_parallel_residual_fwd_kernelINS_13Kernel_traitsI6__halfffffjLj256ELj1ELj4ELj1ELj16ENS_18Kernel_traits_baseILj256ES2_ffffjLj128EEEEELb0ELb1ELb0EEEvNS_9FwdParamsE
        .type           _ZN10layer_norm31ln_parallel_residual_fwd_kernelINS_13Kernel_traitsI6__halfffffjLj256ELj1ELj4ELj1ELj16ENS_18Kernel_traits_baseILj256ES2_ffffjLj128EEEEELb0ELb1ELb0EEEvNS_9FwdParamsE,@function
        .size           _ZN10layer_norm31ln_parallel_residual_fwd_kernelINS_13Kernel_traitsI6__halfffffjLj256ELj1ELj4ELj1ELj16ENS_18Kernel_traits_baseILj256ES2_ffffjLj128EEEEELb0ELb1ELb0EEEvNS_9FwdParamsE,(.L_x_5981 - _ZN10layer_norm31ln_parallel_residual_fwd_kernelINS_13Kernel_traitsI6__halfffffjLj256ELj1ELj4ELj1ELj16ENS_18Kernel_traits_baseILj256ES2_ffffjLj128EEEEELb0ELb1ELb0EEEvNS_9FwdParamsE)
        .other          _ZN10layer_norm31ln_parallel_residual_fwd_kernelINS_13Kernel_traitsI6__halfffffjLj256ELj1ELj4ELj1ELj16ENS_18Kernel_traits_baseILj256ES2_ffffjLj128EEEEELb0ELb1ELb0EEEvNS_9FwdParamsE,@"STO_CUDA_ENTRY STV_DEFAULT"
_ZN10layer_norm31ln_parallel_residual_fwd_kernelINS_13Kernel_traitsI6__halfffffjLj256ELj1ELj4ELj1ELj16ENS_18Kernel_traits_baseILj256ES2_ffffjLj128EEEEELb0ELb1ELb0EEEvNS_9FwdParamsE:
.text._ZN10layer_norm31ln_parallel_residual_fwd_kernelINS_13Kernel_traitsI6__halfffffjLj256ELj1ELj4ELj1ELj16ENS_18Kernel_traits_baseILj256ES2_ffffjLj128EEEEELb0ELb1ELb0EEEvNS_9FwdParamsE:
[----:B------:R-:W-:Y:S01]  /*0000*/  LDC R1, c[0x0][0x37c] ;  /* 0x0000df00ff017b82 */ /* 0x000fe20000000800 */
[----:B------:R-:W0:Y:S01]  /*0010*/  S2R R34, SR_TID.X ;  /* 0x0000000000227919 */ /* 0x000e220000002100 */
[----:B------:R-:W1:Y:S06]  /*0020*/  LDCU.64 UR10, c[0x0][0x438] ;  /* 0x00008700ff0a77ac */ /* 0x000e6c0008000a00 */
[----:B------:R-:W2:Y:S01]  /*0030*/  LDC R3, c[0x0][0x388] ;  /* 0x0000e200ff037b82 */ /* 0x000ea20000000800 */
[----:B------:R-:W-:Y:S01]  /*0040*/  BSSY.RECONVERGENT B0, `(.L_x_4555) ;  /* 0x0000033000007945 */ /* 0x000fe20003800200 */
[----:B------:R-:W3:Y:S01]  /*0050*/  LDCU.64 UR8, c[0x0][0x3a0] ;  /* 0x00007400ff0877ac */ /* 0x000ee20008000a00 */
[----:B------:R-:W4:Y:S05]  /*0060*/  LDCU.64 UR6, c[0x0][0x358] ;  /* 0x00006b00ff0677ac */ /* 0x000f2a0008000a00 */
[----:B------:R-:W5:Y:S08]  /*0070*/  S2UR UR4, SR_CTAID.X ;  /* 0x00000000000479c3 */ /* 0x000f700000002500 */
[----:B------:R-:W3:Y:S01]  /*0080*/  LDC.64 R4, c[0x0][0x398] ;  /* 0x0000e600ff047b82 */ /* 0x000ee20000000a00 */
[----:B-1----:R-:W-:-:S04]  /*0090*/  UISETP.NE.U32.AND UP0, UPT, UR10, URZ, UPT ;  /* 0x000000ff0a00728c */ /* 0x002fc8000bf05070 */
[----:B------:R-:W-:Y:S01]  /*00a0*/  UISETP.NE.AND.EX UP0, UPT, UR11, URZ, UPT, UP0 ;  /* 0x000000ff0b00728c */ /* 0x000fe2000bf05300 */
[----:B--2---:R-:W-:-:S04]  /*00b0*/  SHF.R.S32.HI R0, RZ, 0x1f, R3 ;  /* 0x0000001fff007819 */ /* 0x004fc80000011403 */
[----:B------:R-:W-:Y:S02]  /*00c0*/  LEA.HI R0, R0, R3, RZ, 0x2 ;  /* 0x0000000300007211 */ /* 0x000fe400078f10ff */
[----:B0-----:R-:W-:Y:S01]  /*00d0*/  LOP3.LUT R33, R34, 0x1f, RZ, 0xc, !PT ;  /* 0x0000001f22217812 */ /* 0x001fe200078e0cff */
[----:B-----5:R-:W-:Y:S01]  /*00e0*/  USHF.L.U32 UR4, UR4, 0x2, URZ ;  /* 0x0000000204047899 */ /* 0x020fe200080006ff */
[----:B------:R-:W-:Y:S02]  /*00f0*/  SHF.R.U32.HI R32, RZ, 0x5, R34 ;  /* 0x00000005ff207819 */ /* 0x000fe40000011622 */
[----:B------:R-:W-:Y:S02]  /*0100*/  LEA.HI.SX32 R33, R0, R33, 0x1e ;  /* 0x0000002100217211 */ /* 0x000fe400078ff2ff */
[----:B------:R-:W-:Y:S02]  /*0110*/  LOP3.LUT R34, R34, 0x1f, RZ, 0xc0, !PT ;  /* 0x0000001f22227812 */ /* 0x000fe400078ec0ff */
[----:B------:R-:W-:-:S02]  /*0120*/  LOP3.LUT R32, R32, UR4, RZ, 0xfc, !PT ;  /* 0x0000000420207c12 */ /* 0x000fc4000f8efcff */
[----:B---3--:R-:W-:-:S04]  /*0130*/  LOP3.LUT P0, RZ, R4, UR8, RZ, 0xfc, !PT ;  /* 0x0000000804ff7c12 */ /* 0x008fc8000f80fcff */
[----:B------:R-:W-:Y:S01]  /*0140*/  LOP3.LUT P0, RZ, R5, UR9, RZ, 0xfc, P0 ;  /* 0x0000000905ff7c12 */ /* 0x000fe2000800fcff */
[----:B----4-:R-:W-:-:S12]  /*0150*/  BRA.U !UP0, `(.L_x_4556) ;  /* 0x0000000108547547 */ /* 0x010fd8000b800000 */
[C---:B------:R-:W-:Y:S01]  /*0160*/  ISETP.GE.U32.AND P1, PT, R33.reuse, 0x20, PT ;  /* 0x000000202100780c */ /* 0x040fe20003f26070 */
[----:B------:R-:W-:Y:S01]  /*0170*/  BSSY.RECONVERGENT B1, `(.L_x_4557) ;  /* 0x000000b000017945 */ /* 0x000fe20003800200 */
[----:B------:R-:W-:Y:S02]  /*0180*/  ISETP.GE.U32.AND P2, PT, R33, 0x40, PT ;  /* 0x000000402100780c */ /* 0x000fe40003f46070 */
[----:B------:R-:W-:-:S09]  /*0190*/  MOV R7, R34 ;  /* 0x0000002200077202 */ /* 0x000fd20000000f00 */
[----:B------:R-:W-:Y:S05]  /*01a0*/  @!P1 BRA `(.L_x_4558) ;  /* 0x00000000001c9947 */ /* 0x000fea0003800000 */
[----:B------:R-:W0:Y:S08]  /*01b0*/  LDC.64 R4, c[0x0][0x3d0] ;  /* 0x0000f400ff047b82 */ /* 0x000e300000000a00 */
[----:B------:R-:W1:Y:S01]  /*01c0*/  LDC.64 R24, c[0x0][0x438] ;  /* 0x00010e00ff187b82 */ /* 0x000e620000000a00 */
[----:B0-----:R-:W-:-:S06]  /*01d0*/  IMAD.WIDE.U32 R4, R34, 0x8, R4 ;  /* 0x0000000822047825 */ /* 0x001fcc00078e0004 */
[----:B------:R-:W5:Y:S01]  /*01e0*/  LDG.E.64 R4, desc[UR6][R4.64] ;  /* 0x0000000604047981 */ /* 0x000f62000c1e1b00 */
[----:B-1----:R-:W-:-:S06]  /*01f0*/  IMAD.WIDE.U32 R24, R34, 0x8, R24 ;  /* 0x0000000822187825 */ /* 0x002fcc00078e0018 */
[----:B------:R-:W5:Y:S01]  /*0200*/  LD.E.64 R24, desc[UR6][R24.64] ;  /* 0x0000000618187980 */ /* 0x000f62000c101b00 */
[----:B------:R-:W-:-:S07]  /*0210*/  LOP3.LUT R7, R34, 0x20, RZ, 0xfc, !PT ;  /* 0x0000002022077812 */ /* 0x000fce00078efcff */
.L_x_4558:
[----:B------:R-:W-:Y:S05]  /*0220*/  BSYNC.RECONVERGENT B1 ;  /* 0x0000000000017941 */ /* 0x000fea0003800200 */
.L_x_4557:
[----:B------:R-:W-:Y:S05]  /*0230*/  @!P2 BRA `(.L_x_4559) ;  /* 0x00000000004ca947 */ /* 0x000fea0003800000 */
[----:B------:R-:W0:Y:S08]  /*0240*/  LDC.64 R8, c[0x0][0x3d0] ;  /* 0x0000f400ff087b82 */ /* 0x000e300000000a00 */
[----:B------:R-:W1:Y:S01]  /*0250*/  LDC.64 R2, c[0x0][0x438] ;  /* 0x00010e00ff027b82 */ /* 0x000e620000000a00 */
[----:B0-----:R-:W-:-:S06]  /*0260*/  IMAD.WIDE.U32 R8, R7, 0x8, R8 ;  /* 0x0000000807087825 */ /* 0x001fcc00078e0008 */
[----:B------:R-:W5:Y:S01]  /*0270*/  LDG.E.64 R8, desc[UR6][R8.64] ;  /* 0x0000000608087981 */ /* 0x000f62000c1e1b00 */
[----:B-1----:R-:W-:-:S06]  /*0280*/  IMAD.WIDE.U32 R2, R7, 0x8, R2 ;  /* 0x0000000807027825 */ /* 0x002fcc00078e0002 */
[----:B------:R-:W5:Y:S01]  /*0290*/  LD.E.64 R2, desc[UR6][R2.64] ;  /* 0x0000000602027980 */ /* 0x000f62000c101b00 */
[----:B------:R-:W-:Y:S05]  /*02a0*/  BRA `(.L_x_4559) ;  /* 0x0000000000307947 */ /* 0x000fea0003800000 */
.L_x_4556:
[C---:B------:R-:W-:Y:S02]  /*02b0*/  ISETP.GE.U32.AND P2, PT, R33.reuse, 0x40, PT ;  /* 0x000000402100780c */ /* 0x040fe40003f46070 */
[----:B------:R-:W-:Y:S02]  /*02c0*/  ISETP.GE.U32.AND P1, PT, R33, 0x20, PT ;  /* 0x000000202100780c */ /* 0x000fe40003f26070 */
[----:B------:R-:W-:-:S09]  /*02d0*/  MOV R13, R34 ;  /* 0x00000022000d7202 */ /* 0x000fd20000000f00 */
[----:B------:R-:W0:Y:S02]  /*02e0*/  @P2 LDC.64 R6, c[0x0][0x3d0] ;  /* 0x0000f400ff062b82 */ /* 0x000e240000000a00 */
[----:B------:R-:W-:-:S06]  /*02f0*/  @P1 LOP3.LUT R13, R34, 0x20, RZ, 0xfc, !PT ;  /* 0x00000020220d1812 */ /* 0x000fcc00078efcff */
[----:B------:R-:W1:Y:S01]  /*0300*/  @P1 LDC.64 R10, c[0x0][0x3d0] ;  /* 0x0000f400ff0a1b82 */ /* 0x000e620000000a00 */
[----:B0-----:R-:W-:-:S05]  /*0310*/  @P2 IMAD.WIDE.U32 R6, R13, 0x8, R6 ;  /* 0x000000080d062825 */ /* 0x001fca00078e0006 */
[----:B------:R0:W5:Y:S01]  /*0320*/  @P2 LDG.E.64 R8, desc[UR6][R6.64] ;  /* 0x0000000606082981 */ /* 0x000162000c1e1b00 */
[----:B-1----:R-:W-:-:S05]  /*0330*/  @P1 IMAD.WIDE.U32 R10, R34, 0x8, R10 ;  /* 0x00000008220a1825 */ /* 0x002fca00078e000a */
[----:B------:R0:W5:Y:S01]  /*0340*/  @P1 LDG.E.64 R4, desc[UR6][R10.64] ;  /* 0x000000060a041981 */ /* 0x000162000c1e1b00 */
[----:B------:R-:W-:Y:S02]  /*0350*/  @P1 CS2R R24, SRZ ;  /* 0x0000000000181805 */ /* 0x000fe4000001ff00 */
[----:B------:R-:W-:-:S07]  /*0360*/  @P2 CS2R R2, SRZ ;  /* 0x0000000000022805 */ /* 0x000fce000001ff00 */
.L_x_4559:
[----:B------:R-:W-:Y:S05]  /*0370*/  BSYNC.RECONVERGENT B0 ;  /* 0x0000000000007941 */ /* 0x000fea0003800200 */
.L_x_4555:
[----:B------:R-:W1:Y:S02]  /*0380*/  LDCU UR4, c[0x0][0x384] ;  /* 0x00007080ff0477ac */ /* 0x000e640008000800 */
[----:B-1----:R-:W-:-:S13]  /*0390*/  ISETP.GE.AND P2, PT, R32, UR4, PT ;  /* 0x0000000420007c0c */ /* 0x002fda000bf46270 */
[----:B------:R-:W-:Y:S05]  /*03a0*/  @P2 EXIT ;  /* 0x000000000000294d */ /* 0x000fea0003800000 */
[----:B------:R-:W1:Y:S01]  /*03b0*/  LDCU.U8 UR4, c[0x0][0x410] ;  /* 0x00008200ff0477ac */ /* 0x000e620008000000 */
[----:B-----5:R-:W-:Y:S02]  /*03c0*/  MOV R39, R4 ;  /* 0x0000000400277202 */ /* 0x020fe40000000f00 */
[----:B------:R-:W-:Y:S01]  /*03d0*/  MOV R0, R5 ;  /* 0x0000000500007202 */ /* 0x000fe20000000f00 */
[----:B------:R-:W2:Y:S01]  /*03e0*/  LDCU UR8, c[0x0][0x388] ;  /* 0x00007100ff0877ac */ /* 0x000ea20008000800 */
[--C-:B------:R-:W-:Y:S02]  /*03f0*/  SHF.R.U64 R40, R4, 0x10, R5.reuse ;  /* 0x0000001004287819 */ /* 0x100fe40000001205 */
[----:B0-----:R-:W-:Y:S01]  /*0400*/  SHF.R.U32.HI R7, RZ, 0x10, R5 ;  /* 0x00000010ff077819 */ /* 0x001fe20000011605 */
[----:B------:R-:W0:Y:S01]  /*0410*/  LDCU UR5, c[0x0][0x448] ;  /* 0x00008900ff0577ac */ /* 0x000e220008000800 */
[----:B------:R-:W-:Y:S02]  /*0420*/  PRMT R39, R39, 0x5410, R0 ;  /* 0x0000541027277816 */ /* 0x000fe40000000000 */
[--C-:B------:R-:W-:Y:S01]  /*0430*/  SHF.R.U64 R46, R24, 0x10, R25.reuse ;  /* 0x00000010182e7819 */ /* 0x100fe20000001219 */
[----:B------:R-:W3:Y:S01]  /*0440*/  LDCU.64 UR10, c[0x0][0x398] ;  /* 0x00007300ff0a77ac */ /* 0x000ee20008000a00 */
[----:B------:R-:W-:-:S02]  /*0450*/  SHF.R.U32.HI R0, RZ, 0x10, R25 ;  /* 0x00000010ff007819 */ /* 0x000fc40000011619 */
[----:B------:R-:W-:Y:S01]  /*0460*/  MOV R5, R8 ;  /* 0x0000000800057202 */ /* 0x000fe20000000f00 */
[----:B------:R-:W4:Y:S01]  /*0470*/  LDCU.64 UR12, c[0x0][0x3a0] ;  /* 0x00007400ff0c77ac */ /* 0x000f220008000a00 */
[----:B------:R-:W-:Y:S02]  /*0480*/  PRMT R40, R40, 0x5410, R7 ;  /* 0x0000541028287816 */ /* 0x000fe40000000007 */
[----:B------:R-:W-:Y:S02]  /*0490*/  MOV R10, R9 ;  /* 0x00000009000a7202 */ /* 0x000fe40000000f00 */
[--C-:B------:R-:W-:Y:S02]  /*04a0*/  SHF.R.U64 R4, R8, 0x10, R9.reuse ;  /* 0x0000001008047819 */ /* 0x100fe40000001209 */
[----:B------:R-:W-:Y:S02]  /*04b0*/  SHF.R.U32.HI R6, RZ, 0x10, R9 ;  /* 0x00000010ff067819 */ /* 0x000fe40000011609 */
[--C-:B------:R-:W-:Y:S01]  /*04c0*/  SHF.R.U64 R7, R2, 0x10, R3.reuse ;  /* 0x0000001002077819 */ /* 0x100fe20000001203 */
[----:B------:R-:W-:Y:S01]  /*04d0*/  HADD2.F32 R4, -RZ, R4.H0_H0 ;  /* 0x20000004ff047230 */ /* 0x000fe20000004100 */
[----:B------:R-:W-:Y:S01]  /*04e0*/  SHF.R.U32.HI R27, RZ, 0x10, R3 ;  /* 0x00000010ff1b7819 */ /* 0x000fe20000011603 */
[----:B------:R-:W-:Y:S01]  /*04f0*/  HADD2.F32 R6, -RZ, R6.H0_H0 ;  /* 0x20000006ff067230 */ /* 0x000fe20000004100 */
[----:B------:R-:W-:Y:S01]  /*0500*/  PRMT R46, R46, 0x5410, R0 ;  /* 0x000054102e2e7816 */ /* 0x000fe20000000000 */
[----:B------:R-:W-:Y:S01]  /*0510*/  HADD2.F32 R0, -RZ, R2.H0_H0 ;  /* 0x20000002ff007230 */ /* 0x000fe20000004100 */
[----:B-1----:R-:W-:Y:S01]  /*0520*/  ISETP.NE.AND P3, PT, RZ, UR4, PT ;  /* 0x00000004ff007c0c */ /* 0x002fe2000bf65270 */
[----:B------:R-:W-:-:S02]  /*0530*/  HADD2.F32 R2, -RZ, R3.H0_H0 ;  /* 0x20000003ff027230 */ /* 0x000fc40000004100 */
[----:B------:R-:W-:Y:S02]  /*0540*/  HADD2.F32 R3, -RZ, R5.H0_H0 ;  /* 0x20000005ff037230 */ /* 0x000fe40000004100 */
[----:B------:R-:W-:Y:S02]  /*0550*/  HADD2.F32 R5, -RZ, R10.H0_H0 ;  /* 0x2000000aff057230 */ /* 0x000fe40000004100 */
[----:B------:R-:W-:Y:S02]  /*0560*/  HADD2.F32 R7, -RZ, R7.H0_H0 ;  /* 0x20000007ff077230 */ /* 0x000fe40000004100 */
[----:B0-234-:R-:W-:-:S07]  /*0570*/  HADD2.F32 R27, -RZ, R27.H0_H0 ;  /* 0x2000001bff1b7230 */ /* 0x01dfce0000004100 */
.L_x_4574:
[----:B------:R-:W-:Y:S01]  /*0580*/  IMAD R20, R32, UR8, RZ ;  /* 0x0000000820147c24 */ /* 0x000fe2000f8e02ff */
[----:B------:R-:W-:Y:S04]  /*0590*/  BSSY.RECONVERGENT B0, `(.L_x_4560) ;  /* 0x000003b000007945 */ /* 0x000fe80003800200 */
[----:B------:R-:W-:-:S04]  /*05a0*/  SHF.R.S32.HI R21, RZ, 0x1f, R20 ;  /* 0x0000001fff157819 */ /* 0x000fc80000011414 */
[----:B------:R-:W-:-:S04]  /*05b0*/  LEA.HI R21, R21, R20, RZ, 0x2 ;  /* 0x0000001415157211 */ /* 0x000fc800078f10ff */
[----:B------:R-:W-:-:S04]  /*05c0*/  LEA.HI.SX32 R38, R21, R34, 0x1e ;  /* 0x0000002215267211 */ /* 0x000fc800078ff2ff */
[----:B------:R-:W-:Y:S01]  /*05d0*/  MOV R41, R38 ;  /* 0x0000002600297202 */ /* 0x000fe20000000f00 */
        /* <DEDUP_REMOVED lines=22> */
[----:B0-----:R-:W-:Y:S01]  /*0740*/  FADD.FTZ R36, R14, R11 ;  /* 0x0000000b0e247221 */ /* 0x001fe20000010000 */
[----:B------:R-:W-:Y:S02]  /*0750*/  FADD.FTZ R37, R15, R10 ;  /* 0x0000000a0f257221 */ /* 0x000fe40000010000 */
[----:B------:R-:W-:Y:S02]  /*0760*/  MOV R8, R26 ;  /* 0x0000001a00087202 */ /* 0x000fe40000000f00 */
[----:B------:R-:W-:-:S02]  /*0770*/  MOV R9, R35 ;  /* 0x0000002300097202 */ /* 0x000fc40000000f00 */
[----:B------:R-:W-:Y:S02]  /*0780*/  MOV R10, R36 ;  /* 0x00000024000a7202 */ /* 0x000fe40000000f00 */
[----:B------:R-:W-:Y:S01]  /*0790*/  MOV R11, R37 ;  /* 0x00000025000b7202 */ /* 0x000fe20000000f00 */
[----:B------:R-:W-:Y:S06]  /*07a0*/  BRA `(.L_x_4564) ;  /* 0x0000000000547947 */ /* 0x000fec0003800000 */
.L_x_4563:
[----:B-----5:R-:W-:Y:S01]  /*07b0*/  FADD.FTZ R26, R20, R16 ;  /* 0x00000010141a7221 */ /* 0x020fe20000010000 */
[----:B------:R-:W-:Y:S01]  /*07c0*/  FADD.FTZ R35, R21, R17 ;  /* 0x0000001115237221 */ /* 0x000fe20000010000 */
[----:B0-----:R-:W-:Y:S01]  /*07d0*/  FADD.FTZ R36, R22, R18 ;  /* 0x0000001216247221 */ /* 0x001fe20000010000 */
[----:B------:R-:W-:Y:S02]  /*07e0*/  FADD.FTZ R37, R23, R19 ;  /* 0x0000001317257221 */ /* 0x000fe40000010000 */
[----:B------:R-:W-:Y:S02]  /*07f0*/  MOV R8, R26 ;  /* 0x0000001a00087202 */ /* 0x000fe40000000f00 */
[----:B------:R-:W-:Y:S02]  /*0800*/  MOV R9, R35 ;  /* 0x0000002300097202 */ /* 0x000fe40000000f00 */
[----:B------:R-:W-:Y:S02]  /*0810*/  MOV R10, R36 ;  /* 0x00000024000a7202 */ /* 0x000fe40000000f00 */
[----:B------:R-:W-:Y:S01]  /*0820*/  MOV R11, R37 ;  /* 0x00000025000b7202 */ /* 0x000fe20000000f00 */
[----:B------:R-:W-:Y:S06]  /*0830*/  BRA `(.L_x_4564) ;  /* 0x0000000000307947 */ /* 0x000fec0003800000 */
.L_x_4562:
[----:B-----5:R-:W-:Y:S01]  /*0840*/  @P2 FADD.FTZ R8, R20, R12 ;  /* 0x0000000c14082221 */ /* 0x020fe20000010000 */
[----:B------:R-:W-:Y:S01]  /*0850*/  @P2 FADD.FTZ R9, R21, R13 ;  /* 0x0000000d15092221 */ /* 0x000fe20000010000 */
[----:B------:R-:W-:Y:S01]  /*0860*/  @P2 FADD.FTZ R10, R22, R14 ;  /* 0x0000000e160a2221 */ /* 0x000fe20000010000 */
[----:B------:R-:W-:Y:S02]  /*0870*/  @P2 FADD.FTZ R11, R23, R15 ;  /* 0x0000000f170b2221 */ /* 0x000fe40000010000 */
[----:B------:R-:W-:Y:S02]  /*0880*/  @P2 MOV R26, R8 ;  /* 0x00000008001a2202 */ /* 0x000fe40000000f00 */
[----:B------:R-:W-:Y:S02]  /*0890*/  @P2 MOV R35, R9 ;  /* 0x0000000900232202 */ /* 0x000fe40000000f00 */
[----:B0-----:R-:W-:Y:S02]  /*08a0*/  @P2 MOV R36, R10 ;  /* 0x0000000a00242202 */ /* 0x001fe40000000f00 */
[----:B------:R-:W-:-:S02]  /*08b0*/  @P2 MOV R37, R11 ;  /* 0x0000000b00252202 */ /* 0x000fc40000000f00 */
[----:B------:R-:W-:Y:S02]  /*08c0*/  @!P2 MOV R26, R20 ;  /* 0x00000014001aa202 */ /* 0x000fe40000000f00 */
[----:B------:R-:W-:Y:S02]  /*08d0*/  @!P2 MOV R35, R21 ;  /* 0x000000150023a202 */ /* 0x000fe40000000f00 */
[----:B------:R-:W-:Y:S02]  /*08e0*/  @!P2 MOV R36, R22 ;  /* 0x000000160024a202 */ /* 0x000fe40000000f00 */
[----:B------:R-:W-:-:S07]  /*08f0*/  @!P2 MOV R37, R23 ;  /* 0x000000170025a202 */ /* 0x000fce0000000f00 */
.L_x_4564:
[----:B------:R-:W0:Y:S01]  /*0900*/  @P0 LDC.64 R20, c[0x0][0x3a8] ;  /* 0x0000ea00ff140b82 */ /* 0x000e220000000a00 */
[C---:B------:R-:W-:Y:S01]  /*0910*/  IADD3 R41, PT, PT, R38.reuse, 0x20, RZ ;  /* 0x0000002026297810 */ /* 0x040fe20007ffe0ff */
[----:B0-----:R-:W-:-:S05]  /*0920*/  @P0 IMAD.WIDE.U32 R20, R38, 0x10, R20 ;  /* 0x0000001026140825 */ /* 0x001fca00078e0014 */
[----:B------:R0:W-:Y:S02]  /*0930*/  @P0 STG.E.128 desc[UR6][R20.64], R8 ;  /* 0x0000000814000986 */ /* 0x0001e4000c101d06 */
.L_x_4561:
[----:B------:R-:W-:Y:S05]  /*0940*/  BSYNC.RECONVERGENT B0 ;  /* 0x0000000000007941 */ /* 0x000fea0003800200 */
.L_x_4560:
[----:B------:R-:W-:Y:S01]  /*0950*/  ISETP.GE.U32.AND P2, PT, R33, 0x40, PT ;  /* 0x000000402100780c */ /* 0x000fe20003f46070 */
[----:B------:R-:W-:-:S12]  /*0960*/  BSSY.RECONVERGENT B0, `(.L_x_4565) ;  /* 0x000003b000007945 */ /* 0x000fd80003800200 */
[----:B------:R-:W-:Y:S05]  /*0970*/  @!P2 BRA `(.L_x_4566) ;  /* 0x0000000000e4a947 */ /* 0x000fea0003800000 */
[----:B------:R-:W-:Y:S01]  /*0980*/  ISETP.NE.U32.AND P4, PT, RZ, UR12, PT ;  /* 0x0000000cff007c0c */ /* 0x000fe2000bf85070 */
[----:B------:R-:W1:Y:S01]  /*0990*/  LDC.64 R28, c[0x0][0x390] ;  /* 0x0000e400ff1c7b82 */ /* 0x000e620000000a00 */
[----:B------:R-:W-:Y:S02]  /*09a0*/  ISETP.NE.U32.AND P1, PT, RZ, UR10, PT ;  /* 0x0000000aff007c0c */ /* 0x000fe4000bf25070 */
[----:B------:R-:W-:Y:S02]  /*09b0*/  ISETP.NE.AND.EX P4, PT, RZ, UR13, PT, P4 ;  /* 0x0000000dff007c0c */ /* 0x000fe4000bf85340 */
[----:B------:R-:W-:-:S11]  /*09c0*/  ISETP.NE.AND.EX P1, PT, RZ, UR11, PT, P1 ;  /* 0x0000000bff007c0c */ /* 0x000fd6000bf25310 */
[----:B0-----:R-:W0:Y:S08]  /*09d0*/  @P4 LDC.64 R20, c[0x0][0x3a0] ;  /* 0x0000e800ff144b82 */ /* 0x001e300000000a00 */
[----:B------:R-:W2:Y:S01]  /*09e0*/  @P1 LDC.64 R22, c[0x0][0x398] ;  /* 0x0000e600ff161b82 */ /* 0x000ea20000000a00 */
[----:B0-----:R-:W-:-:S04]  /*09f0*/  @P4 IMAD.WIDE.U32 R42, R41, 0x10, R20 ;  /* 0x00000010292a4825 */ /* 0x001fc800078e0014 */
[C---:B-1----:R-:W-:Y:S01]  /*0a00*/  IMAD.WIDE.U32 R20, R41.reuse, 0x10, R28 ;  /* 0x0000001029147825 */ /* 0x042fe200078e001c */
[----:B------:R0:W5:Y:S03]  /*0a10*/  @P4 LDG.E.128 R12, desc[UR6][R42.64] ;  /* 0x000000062a0c4981 */ /* 0x000166000c1e1d00 */
[----:B--2---:R-:W-:Y:S02]  /*0a20*/  @P1 IMAD.WIDE.U32 R30, R41, 0x10, R22 ;  /* 0x00000010291e1825 */ /* 0x004fe400078e0016 */
[----:B------:R-:W5:Y:S04]  /*0a30*/  LDG.E.128 R20, desc[UR6][R20.64] ;  /* 0x0000000614147981 */ /* 0x000f68000c1e1d00 */
        /* <DEDUP_REMOVED lines=19> */
.L_x_4567:
        /* <DEDUP_REMOVED lines=23> */
.L_x_4568:
[----:B------:R-:W0:Y:S02]  /*0ce0*/  @P0 LDC.64 R20, c[0x0][0x3a8] ;  /* 0x0000ea00ff140b82 */ /* 0x000e240000000a00 */
[----:B0-----:R-:W-:-:S05]  /*0cf0*/  @P0 IMAD.WIDE.U32 R20, R41, 0x10, R20 ;  /* 0x0000001029140825 */ /* 0x001fca00078e0014 */
[----:B------:R1:W-:Y:S02]  /*0d00*/  @P0 STG.E.128 desc[UR6][R20.64], R8 ;  /* 0x0000000814000986 */ /* 0x0003e4000c101d06 */
.L_x_4566:
[----:B------:R-:W-:Y:S05]  /*0d10*/  BSYNC.RECONVERGENT B0 ;  /* 0x0000000000007941 */ /* 0x000fea0003800200 */
.L_x_4565:
        /* <DEDUP_REMOVED lines=35> */
[----:B------:R-:W-:Y:S01]  /*0f50*/  FSEL R43, R22, RZ, P1 ;  /* 0x000000ff162b7208 */ /* 0x000fe20000800000 */
[----:B------:R-:W-:-:S04]  /*0f60*/  FADD.FTZ R22, R28, -R20 ;  /* 0x800000141c167221 */ /* 0x000fc80000010000 */
[----:B------:R-:W-:-:S04]  /*0f70*/  FFMA.FTZ R22, R22, R22, R43 ;  /* 0x0000001616167223 */ /* 0x000fc8000001002b */
[----:B------:R-:W-:Y:S01]  /*0f80*/  FFMA.FTZ R22, R23, R23, R22 ;  /* 0x0000001717167223 */ /* 0x000fe20000010016 */
[----:B------:R-:W-:-:S04]  /*0f90*/  FADD.FTZ R23, R30, -R20 ;  /* 0x800000141e177221 */ /* 0x000fc80000010000 */
[----:B------:R-:W-:Y:S01]  /*0fa0*/  FFMA.FTZ R22, R23, R23, R22 ;  /* 0x0000001717167223 */ /* 0x000fe20000010016 */
[----:B------:R-:W-:-:S04]  /*0fb0*/  FADD.FTZ R23, R31, -R20 ;  /* 0x800000141f177221 */ /* 0x000fc80000010000 */
        /* <DEDUP_REMOVED lines=10> */
.L_x_4586:
[----:B------:R-:W-:Y:S01]  /*1060*/  FMUL.FTZ R41, R20, R20 ;  /* 0x0000001414297220 */ /* 0x000fe20000410000 */
[----:B-1----:R-:W-:Y:S01]  /*1070*/  FADD.FTZ R42, R43, R42 ;  /* 0x0000002a2b2a7221 */ /* 0x002fe20000010000 */
[----:B------:R-:W1:Y:S01]  /*1080*/  @!P5 LDC.64 R22, c[0x0][0x3c0] ;  /* 0x0000f000ff16db82 */ /* 0x000e620000000a00 */
[----:B------:R-:W-:Y:S02]  /*1090*/  BSSY.RECONVERGENT B0, `(.L_x_4570) ;  /* 0x0000024000007945 */ /* 0x000fe40003800200 */
[----:B------:R-:W-:Y:S01]  /*10a0*/  FSEL R41, R41, RZ, P3 ;  /* 0x000000ff29297208 */ /* 0x000fe20001800000 */
[----:B------:R-:W-:-:S04]  /*10b0*/  FFMA.FTZ R42, R42, R21, UR5 ;  /* 0x000000052a2a7e23 */ /* 0x000fc80008010015 */
[----:B------:R-:W2:Y:S01]  /*10c0*/  @!P5 LDC.64 R44, c[0x0][0x3c8] ;  /* 0x0000f200ff2cdb82 */ /* 0x000ea20000000a00 */
[----:B------:R-:W-:Y:S01]  /*10d0*/  FADD.FTZ R42, R42, R41 ;  /* 0x000000292a2a7221 */ /* 0x000fe20000010000 */
[----:B------:R-:W-:-:S05]  /*10e0*/  FSEL R41, R20, RZ, !P3 ;  /* 0x000000ff14297208 */ /* 0x000fca0005800000 */
[----:B------:R-:W3:Y:S01]  /*10f0*/  MUFU.RSQ R42, R42 ;  /* 0x0000002a002a7308 */ /* 0x000ee20000001400 */
[----:B-1----:R-:W-:-:S05]  /*1100*/  @!P5 IMAD.WIDE R22, R32, 0x4, R22 ;  /* 0x000000042016d825 */ /* 0x002fca00078e0216 */
[----:B------:R1:W-:Y:S01]  /*1110*/  @!P5 STG.E desc[UR6][R22.64], R20 ;  /* 0x000000141600d986 */ /* 0x0003e2000c101906 */
[----:B--2---:R-:W-:-:S05]  /*1120*/  @!P5 IMAD.WIDE R44, R32, 0x4, R44 ;  /* 0x00000004202cd825 */ /* 0x004fca00078e022c */
[----:B---3--:R1:W-:Y:S01]  /*1130*/  @!P5 STG.E desc[UR6][R44.64], R42 ;  /* 0x0000002a2c00d986 */ /* 0x0083e2000c101906 */
[----:B------:R-:W-:Y:S05]  /*1140*/  @!P1 BRA `(.L_x_4571) ;  /* 0x0000000000609947 */ /* 0x000fea0003800000 */
[----:B------:R-:W-:Y:S01]  /*1150*/  FADD.FTZ R21, R26, -R41 ;  /* 0x800000291a157221 */ /* 0x000fe20000010000 */
[----:B-1----:R-:W-:Y:S02]  /*1160*/  HADD2.F32 R23, -RZ, R24.H0_H0 ;  /* 0x20000018ff177230 */ /* 0x002fe40000004100 */
[----:B------:R-:W-:Y:S02]  /*1170*/  HADD2.F32 R22, -RZ, R40.H0_H0 ;  /* 0x20000028ff167230 */ /* 0x000fe40000004100 */
[----:B------:R-:W-:Y:S01]  /*1180*/  FMUL.FTZ R20, R42, R21 ;  /* 0x000000152a147220 */ /* 0x000fe20000410000 */
[----:B------:R-:W-:Y:S02]  /*1190*/  HADD2.F32 R21, -RZ, R39.H0_H0 ;  /* 0x20000027ff157230 */ /* 0x000fe40000004100 */
[----:B------:R-:W-:Y:S02]  /*11a0*/  HADD2.F32 R44, -RZ, R46.H0_H0 ;  /* 0x2000002eff2c7230 */ /* 0x000fe40000004100 */
[----:B0-----:R-:W-:-:S02]  /*11b0*/  HADD2.F32 R43, -RZ, R25.H0_H0 ;  /* 0x20000019ff2b7230 */ /* 0x001fc40000004100 */
[----:B------:R-:W-:Y:S01]  /*11c0*/  FFMA.FTZ R20, R20, R21, R23 ;  /* 0x0000001514147223 */ /* 0x000fe20000010017 */
[--C-:B------:R-:W-:Y:S01]  /*11d0*/  FADD.FTZ R21, R35, -R41.reuse ;  /* 0x8000002923157221 */ /* 0x100fe20000010000 */
[----:B------:R-:W-:-:S03]  /*11e0*/  FADD.FTZ R23, R36, -R41 ;  /* 0x8000002924177221 */ /* 0x000fc60000010000 */
[----:B------:R-:W-:-:S04]  /*11f0*/  FMUL.FTZ R21, R42, R21 ;  /* 0x000000152a157220 */ /* 0x000fc80000410000 */
[----:B------:R-:W-:Y:S01]  /*1200*/  FFMA.FTZ R21, R21, R22, R44 ;  /* 0x0000001615157223 */ /* 0x000fe2000001002c */
[----:B------:R-:W-:Y:S01]  /*1210*/  FMUL.FTZ R22, R42, R23 ;  /* 0x000000172a167220 */ /* 0x000fe20000410000 */
[----:B------:R-:W-:Y:S02]  /*1220*/  HADD2.F32 R23, -RZ, R39.H1_H1 ;  /* 0x30000027ff177230 */ /* 0x000fe40000004100 */
[----:B------:R-:W-:-:S03]  /*1230*/  HADD2.F32 R44, -RZ, R40.H1_H1 ;  /* 0x30000028ff2c7230 */ /* 0x000fc60000004100 */
[----:B------:R-:W-:Y:S01]  /*1240*/  FFMA.FTZ R22, R22, R23, R43 ;  /* 0x0000001716167223 */ /* 0x000fe2000001002b */
[----:B------:R-:W-:Y:S01]  /*1250*/  FADD.FTZ R23, R37, -R41 ;  /* 0x8000002925177221 */ /* 0x000fe20000010000 */
[----:B------:R-:W-:-:S03]  /*1260*/  HADD2.F32 R43, -RZ, R46.H1_H1 ;  /* 0x3000002eff2b7230 */ /* 0x000fc60000004100 */
[----:B------:R-:W-:-:S04]  /*1270*/  FMUL.FTZ R23, R42, R23 ;  /* 0x000000172a177220 */ /* 0x000fc80000410000 */
[----:B------:R-:W-:Y:S02]  /*1280*/  FFMA.FTZ R23, R23, R44, R43 ;  /* 0x0000002c17177223 */ /* 0x000fe4000001002b */
[----:B------:R-:W0:Y:S02]  /*1290*/  LDC.64 R44, c[0x0][0x428] ;  /* 0x00010a00ff2c7b82 */ /* 0x000e240000000a00 */
[C---:B0-----:R-:W-:Y:S01]  /*12a0*/  IMAD.WIDE.U32 R44, R38.reuse, 0x10, R44 ;  /* 0x00000010262c7825 */ /* 0x041fe200078e002c */
[----:B------:R-:W-:-:S04]  /*12b0*/  IADD3 R38, PT, PT, R38, 0x20, RZ ;  /* 0x0000002026267810 */ /* 0x000fc80007ffe0ff */
[----:B------:R2:W-:Y:S03]  /*12c0*/  STG.E.128 desc[UR6][R44.64], R20 ;  /* 0x000000142c007986 */ /* 0x0005e6000c101d06 */
.L_x_4571:
[----:B------:R-:W-:Y:S05]  /*12d0*/  BSYNC.RECONVERGENT B0 ;  /* 0x0000000000007941 */ /* 0x000fea0003800200 */
.L_x_4570:
[----:B------:R-:W-:Y:S04]  /*12e0*/  BSSY.RECONVERGENT B0, `(.L_x_4572) ;  /* 0x0000011000007945 */ /* 0x000fe80003800200 */
[----:B------:R-:W-:Y:S05]  /*12f0*/  @!P2 BRA `(.L_x_4573) ;  /* 0x00000000003ca947 */ /* 0x000fea0003800000 */
[----:B-12---:R-:W1:Y:S01]  /*1300*/  LDC.64 R44, c[0x0][0x428] ;  /* 0x00010a00ff2c7b82 */ /* 0x006e620000000a00 */
[--C-:B------:R-:W-:Y:S01]  /*1310*/  FADD.FTZ R21, R28, -R41.reuse ;  /* 0x800000291c157221 */ /* 0x100fe20000010000 */
[--C-:B0-----:R-:W-:Y:S01]  /*1320*/  FADD.FTZ R43, R29, -R41.reuse ;  /* 0x800000291d2b7221 */ /* 0x101fe20000010000 */
[--C-:B------:R-:W-:Y:S01]  /*1330*/  FADD.FTZ R23, R30, -R41.reuse ;  /* 0x800000291e177221 */ /* 0x100fe20000010000 */
[----:B------:R-:W-:Y:S01]  /*1340*/  FADD.FTZ R41, R31, -R41 ;  /* 0x800000291f297221 */ /* 0x000fe20000010000 */
        /* <DEDUP_REMOVED lines=8> */
[----:B-1----:R-:W-:-:S05]  /*13d0*/  IMAD.WIDE.U32 R44, R38, 0x10, R44 ;  /* 0x00000010262c7825 */ /* 0x002fca00078e002c */
[----:B------:R3:W-:Y:S02]  /*13e0*/  STG.E.128 desc[UR6][R44.64], R20 ;  /* 0x000000142c007986 */ /* 0x0007e4000c101d06 */
.L_x_4573:
[----:B------:R-:W-:Y:S05]  /*13f0*/  BSYNC.RECONVERGENT B0 ;  /* 0x0000000000007941 */ /* 0x000fea0003800200 */
.L_x_4572:
[----:B-123--:R-:W1:Y:S02]  /*1400*/  LDC.64 R20, c[0x0][0x380] ;  /* 0x0000e000ff147b82 */ /* 0x00ee640000000a00 */
[----:B-1----:R-:W-:-:S04]  /*1410*/  LEA R32, R20, R32, 0x2 ;  /* 0x0000002014207211 */ /* 0x002fc800078e10ff */
[----:B------:R-:W-:-:S13]  /*1420*/  ISETP.GE.AND P2, PT, R32, R21, PT ;  /* 0x000000152000720c */ /* 0x000fda0003f46270 */
[----:B------:R-:W-:Y:S05]  /*1430*/  @!P2 BRA `(.L_x_4574) ;  /* 0xfffffff00050a947 */ /* 0x000fea000383ffff */
[----:B------:R-:W-:Y:S05]  /*1440*/  EXIT ;  /* 0x000000000000794d */ /* 0x000fea0003800000 */
.L_x_4569:
[----:B------:R-:W-:Y:S01]  /*1450*/  HFMA2 R41, -RZ, RZ, 0, 5.9604644775390625e-08 ;  /* 0x00000001ff297431 */ /* 0x000fe200000001ff */
[----:B------:R-:W-:Y:S01]  /*1460*/  BSSY B0, `(.L_x_4575) ;  /* 0x0000006000007945 */ /* 0x000fe20003800000 */
[----:B------:R-:W-:Y:S02]  /*1470*/  MOV R23, 0x1f ;  /* 0x0000001f00177802 */ /* 0x000fe40000000f00 */
[----:B------:R-:W-:-:S07]  /*1480*/  MOV R22, 0xffffffff ;  /* 0xffffffff00167802 */ /* 0x000fce0000000f00 */
[----:B------:R-:W-:Y:S05]  /*1490*/  WARPSYNC.COLLECTIVE R22, `(.L_x_4576) ;  /* 0x0000000016087348 */ /* 0x000fea0003c00000 */
[----:B------:R0:W1:Y:S02]  /*14a0*/  SHFL.BFLY P6, R42, R48, R41, R23 ;  /* 0x0c000029302a7389 */ /* 0x00006400000c0017 */
[----:B01----:R-:W-:Y:S05]  /*14b0*/  ENDCOLLECTIVE ;  /* 0x000000000000791b */ /* 0x003fea0003800000 */
.L_x_4576:
[----:B------:R-:W-:Y:S05]  /*14c0*/  BSYNC B0 ;  /* 0x0000000000007941 */ /* 0x000fea0003800000 */
.L_x_4575:
[----:B------:R-:W-:Y:S01]  /*14d0*/  FADD.FTZ R48, R48, R42 ;  /* 0x0000002a30307221 */ /* 0x000fe20000010000 */
[----:B------:R-:W-:Y:S01]  /*14e0*/  HFMA2 R41, -RZ, RZ, 0, 1.1920928955078125e-07 ;  /* 0x00000002ff297431 */ /* 0x000fe200000001ff */
[----:B------:R-:W-:Y:S01]  /*14f0*/  MOV R23, 0x1f ;  /* 0x0000001f00177802 */ /* 0x000fe20000000f00 */
[----:B------:R-:W0:Y:S01]  /*1500*/  LDC R21, c[0x0][0x400] ;  /* 0x00010000ff157b82 */ /* 0x000e220000000800 */
[----:B------:R-:W-:-:S07]  /*1510*/  MOV R22, 0xffffffff ;  /* 0xffffffff00167802 */ /* 0x000fce0000000f00 */
[----:B0-----:R-:W-:Y:S05]  /*1520*/  WARPSYNC.COLLECTIVE R22, `(.L_x_4577) ;  /* 0x0000000016087348 */ /* 0x001fea0003c00000 */
[----:B------:R1:W2:Y:S02]  /*1530*/  SHFL.BFLY P6, R42, R48, R41, R23 ;  /* 0x0c000029302a7389 */ /* 0x0002a400000c0017 */
[----:B012---:R-:W-:Y:S05]  /*1540*/  ENDCOLLECTIVE ;  /* 0x000000000000791b */ /* 0x007fea0003800000 */
.L_x_4577:
[----:B------:R-:W-:Y:S02]  /*1550*/  HFMA2 R41, -RZ, RZ, 0, 2.384185791015625e-07 ;  /* 0x00000004ff297431 */ /* 0x000fe400000001ff */
[----:B------:R-:W-:-:S05]  /*1560*/  FADD.FTZ R44, R48, R42 ;  /* 0x0000002a302c7221 */ /* 0x000fca0000010000 */
[----:B------:R-:W-:-:S07]  /*1570*/  MOV R48, R44 ;  /* 0x0000002c00307202 */ /* 0x000fce0000000f00 */
[----:B------:R-:W-:Y:S05]  /*1580*/  WARPSYNC.COLLECTIVE R22, `(.L_x_4578) ;  /* 0x0000000016087348 */ /* 0x000fea0003c00000 */
[----:B------:R0:W1:Y:S02]  /*1590*/  SHFL.BFLY P6, R42, R48, R41, R23 ;  /* 0x0c000029302a7389 */ /* 0x00006400000c0017 */
[----:B01----:R-:W-:Y:S05]  /*15a0*/  ENDCOLLECTIVE ;  /* 0x000000000000791b */ /* 0x003fea0003800000 */
.L_x_4578:
[----:B------:R-:W-:Y:S02]  /*15b0*/  HFMA2 R41, -RZ, RZ, 0, 4.76837158203125e-07 ;  /* 0x00000008ff297431 */ /* 0x000fe400000001ff */
[----:B------:R-:W-:-:S05]  /*15c0*/  FADD.FTZ R45, R44, R42 ;  /* 0x0000002a2c2d7221 */ /* 0x000fca0000010000 */
[----:B------:R-:W-:-:S07]  /*15d0*/  MOV R48, R45 ;  /* 0x0000002d00307202 */ /* 0x000fce0000000f00 */
[----:B------:R-:W-:Y:S05]  /*15e0*/  WARPSYNC.COLLECTIVE R22, `(.L_x_4579) ;  /* 0x0000000016087348 */ /* 0x000fea0003c00000 */
[----:B------:R0:W1:Y:S02]  /*15f0*/  SHFL.BFLY P6, R42, R48, R41, R23 ;  /* 0x0c000029302a7389 */ /* 0x00006400000c0017 */
[----:B01----:R-:W-:Y:S05]  /*1600*/  ENDCOLLECTIVE ;  /* 0x000000000000791b */ /* 0x003fea0003800000 */
.L_x_4579:
[----:B------:R-:W-:Y:S02]  /*1610*/  HFMA2 R41, -RZ, RZ, 0, 9.5367431640625e-07 ;  /* 0x00000010ff297431 */ /* 0x000fe400000001ff */
[----:B------:R-:W-:-:S05]  /*1620*/  FADD.FTZ R43, R45, R42 ;  /* 0x0000002a2d2b7221 */ /* 0x000fca0000010000 */
[----:B------:R-:W-:-:S07]  /*1630*/  MOV R48, R43 ;  /* 0x0000002b00307202 */ /* 0x000fce0000000f00 */
[----:B------:R-:W-:Y:S05]  /*1640*/  WARPSYNC.COLLECTIVE R22, `(.L_x_4580) ;  /* 0x0000000016087348 */ /* 0x000fea0003c00000 */
[----:B------:R0:W1:Y:S02]  /*1650*/  SHFL.BFLY P6, R42, R48, R41, R23 ;  /* 0x0c000029302a7389 */ /* 0x00006400000c0017 */
[----:B01----:R-:W-:Y:S05]  /*1660*/  ENDCOLLECTIVE ;  /* 0x000000000000791b */ /* 0x003fea0003800000 */
.L_x_4580:
        /* <DEDUP_REMOVED lines=26> */
.L_x_4581:
[----:B------:R-:W-:Y:S02]  /*1810*/  HFMA2 R41, -RZ, RZ, 0, 1.1920928955078125e-07 ;  /* 0x00000002ff297431 */ /* 0x000fe400000001ff */
[----:B------:R-:W-:-:S05]  /*1820*/  FADD.FTZ R44, R43, R42 ;  /* 0x0000002a2b2c7221 */ /* 0x000fca0000010000 */
[----:B------:R-:W-:-:S07]  /*1830*/  MOV R48, R44 ;  /* 0x0000002c00307202 */ /* 0x000fce0000000f00 */
[----:B------:R-:W-:Y:S05]  /*1840*/  WARPSYNC.COLLECTIVE R22, `(.L_x_4582) ;  /* 0x0000000016087348 */ /* 0x000fea0003c00000 */
[----:B------:R0:W1:Y:S02]  /*1850*/  SHFL.BFLY P6, R42, R48, R41, R23 ;  /* 0x0c000029302a7389 */ /* 0x00006400000c0017 */
[----:B01----:R-:W-:Y:S05]  /*1860*/  ENDCOLLECTIVE ;  /* 0x000000000000791b */ /* 0x003fea0003800000 */
.L_x_4582:
[----:B------:R-:W-:Y:S02]  /*1870*/  HFMA2 R41, -RZ, RZ, 0, 2.384185791015625e-07 ;  /* 0x00000004ff297431 */ /* 0x000fe400000001ff */
[----:B------:R-:W-:-:S05]  /*1880*/  FADD.FTZ R45, R44, R42 ;  /* 0x0000002a2c2d7221 */ /* 0x000fca0000010000 */
[----:B------:R-:W-:-:S07]  /*1890*/  MOV R48, R45 ;  /* 0x0000002d00307202 */ /* 0x000fce0000000f00 */
[----:B------:R-:W-:Y:S05]  /*18a0*/  WARPSYNC.COLLECTIVE R22, `(.L_x_4583) ;  /* 0x0000000016087348 */ /* 0x000fea0003c00000 */
[----:B------:R0:W1:Y:S02]  /*18b0*/  SHFL.BFLY P6, R42, R48, R41, R23 ;  /* 0x0c000029302a7389 */ /* 0x00006400000c0017 */
[----:B01----:R-:W-:Y:S05]  /*18c0*/  ENDCOLLECTIVE ;  /* 0x000000000000791b */ /* 0x003fea0003800000 */
.L_x_4583:
[----:B------:R-:W-:Y:S02]  /*18d0*/  HFMA2 R41, -RZ, RZ, 0, 4.76837158203125e-07 ;  /* 0x00000008ff297431 */ /* 0x000fe400000001ff */
[----:B------:R-:W-:-:S05]  /*18e0*/  FADD.FTZ R45, R45, R42 ;  /* 0x0000002a2d2d7221 */ /* 0x000fca0000010000 */
[----:B------:R-:W-:-:S07]  /*18f0*/  MOV R48, R45 ;  /* 0x0000002d00307202 */ /* 0x000fce0000000f00 */
[----:B------:R-:W-:Y:S05]  /*1900*/  WARPSYNC.COLLECTIVE R22, `(.L_x_4584) ;  /* 0x0000000016087348 */ /* 0x000fea0003c00000 */
[----:B------:R0:W1:Y:S02]  /*1910*/  SHFL.BFLY P6, R42, R48, R41, R23 ;  /* 0x0c000029302a7389 */ /* 0x00006400000c0017 */
[----:B01----:R-:W-:Y:S05]  /*1920*/  ENDCOLLECTIVE ;  /* 0x000000000000791b */ /* 0x003fea0003800000 */
.L_x_4584:
[----:B------:R-:W-:Y:S02]  /*1930*/  HFMA2 R41, -RZ, RZ, 0, 9.5367431640625e-07 ;  /* 0x00000010ff297431 */ /* 0x000fe400000001ff */
[----:B------:R-:W-:-:S05]  /*1940*/  FADD.FTZ R43, R45, R42 ;  /* 0x0000002a2d2b7221 */ /* 0x000fca0000010000 */
[----:B------:R-:W-:-:S07]  /*1950*/  MOV R48, R43 ;  /* 0x0000002b00307202 */ /* 0x000fce0000000f00 */
[----:B------:R-:W-:Y:S05]  /*1960*/  WARPSYNC.COLLECTIVE R22, `(.L_x_4585) ;  /* 0x0000000016087348 */ /* 0x000fea0003c00000 */
[----:B------:R0:W1:Y:S02]  /*1970*/  SHFL.BFLY P6, R42, R48, R41, R23 ;  /* 0x0c000029302a7389 */ /* 0x00006400000c0017 */
[----:B01----:R-:W-:Y:S05]  /*1980*/  ENDCOLLECTIVE ;  /* 0x000000000000791b */ /* 0x003fea0003800000 */
.L_x_4585:
[----:B------:R-:W-:Y:S05]  /*1990*/  BRA `(.L_x_4586) ;  /* 0xfffffff400b07947 */ /* 0x000fea000383ffff */
.L_x_4587:
        /* <DEDUP_REMOVED lines=14> */
.L_x_5981:


//--------------------- .text._ZN10layer_norm31ln_parallel_residual_fwd_kernelINS_13Kernel_traitsI6__halfffffjLj256ELj1ELj4ELj1ELj16ENS_18Kernel_traits_baseILj256ES2_ffffjLj128EEEEELb0ELb1ELb1EEEvNS_9FwdParamsE --------------------------
	.section	.text._ZN10layer_norm31ln_parallel_residual_fwd_kernelINS_13Kernel_traitsI6__halfffffjLj256ELj1ELj4ELj1ELj16ENS_18Kernel_traits_baseILj256ES2_ffffjLj128EEEEELb0ELb1ELb1EEEvNS_9FwdParamsE,"ax",@progbits
	.align	128
        .global         _ZN10layer_norm31ln_parallel_residual_fwd_kernelINS_13Kernel_traitsI6__halfffffjLj256ELj1ELj4ELj1ELj16ENS_18Kernel_traits_baseILj256ES2_ffffjLj128EEEEELb0ELb1ELb1EEEvNS_9FwdParamsE
        .type           _ZN10layer_norm31ln_parallel_residual_fwd_kernelINS_13Kernel_traitsI6__halfffffjLj256ELj1ELj4ELj1ELj16ENS_18Kernel_traits_baseILj256ES2_ffffjLj128EEEEELb0ELb1ELb1EEEvNS_9FwdParamsE,@function
        .size           _ZN10layer_norm31ln_parallel_residual_fwd_kernelINS_13Kernel_traitsI6__halfffffjLj256ELj1ELj4ELj1ELj16ENS_18Kernel_traits_baseILj256ES2_ffffjLj128EEEEELb0ELb1ELb1EEEvNS_9FwdParamsE,(.L_x_5982 - _ZN10layer_norm31ln_parallel_residual_fwd_kernelINS_13Kernel_traitsI6__halfffffjLj256ELj1ELj4ELj1ELj16ENS_18Kernel_traits_baseILj256ES2_ffffjLj128EEEEELb0ELb1ELb1EEEvNS_9FwdParamsE)
        .other          _ZN10layer_norm31ln_parallel_residual_fwd_kernelINS_13Kernel_traitsI6__halfffffjLj256ELj1ELj4ELj1ELj16ENS_18Kernel_traits_baseILj256ES2_ffffjLj128EEEEELb0ELb1ELb1EEEvNS_9FwdParamsE,@"STO_CUDA_ENTRY STV_DEFAULT"
_ZN10layer_norm31ln_parallel_residual_fwd_kernelINS_13Kernel_traitsI6__halfffffjLj256ELj1ELj4ELj1ELj16ENS_18Kernel_traits_baseILj256ES2_ffffjLj128EEEEELb0ELb1ELb1EEEvNS_9FwdParamsE:
.text._ZN10layer_norm31ln_parallel_residual_fwd_kernelINS_13Kernel_traitsI6__halfffffjLj256ELj1ELj4ELj1ELj16ENS_18Kernel_traits_baseILj256ES2_ffffjLj128EEEEELb0ELb1ELb1EEEvNS_9FwdParamsE:
[----:B------:R-:W-:Y:S01]  /*0000*/  LDC R1, c[0x0][0x37c] ;  /* 0x0000df00ff017b82 */ /* 0x000fe20000000800 */
[----:B------:R-:W0:Y:S01]  /*0010*/  LDCU.64 UR4, c[0x0][0x438] ;  /* 0x00008700ff0477ac */ /* 0x000e220008000a00 */
[----:B------:R-:W1:Y:S06]  /*0020*/  S2R R42, SR_TID.X ;  /* 0x00000000002a7919 */ /* 0x000e6c0000002100 */
[----:B------:R-:W2:Y:S01]  /*0030*/  LDC.64 R2, c[0x0][0x3d0] ;  /* 0x0000f400ff027b82 */ /* 0x000ea20000000a00 */
[----:B------:R-:W3:Y:S01]  /*0040*/  LDCU.64 UR6, c[0x0][0x358] ;  /* 0x00006b00ff0677ac */ /* 0x000ee20008000a00 */
[----:B------:R-:W4:Y:S06]  /*0050*/  LDCU.64 UR8, c[0x0][0x3a0] ;  /* 0x00007400ff0877ac */ /* 0x000f2c0008000a00 */
[----:B------:R-:W4:Y:S01]  /*0060*/  LDC.64 R14, c[0x0][0x398] ;  /* 0x0000e600ff0e7b82 */ /* 0x000f220000000a00 */
[----:B0-----:R-:W-:-:S04]  /*0070*/  ISETP.NE.U32.AND P2, PT, RZ, UR4, PT ;  /* 0x00000004ff007c0c */ /* 0x001fc8000bf45070 */
[----:B------:R-:W-:Y:S02]  /*0080*/  ISETP.NE.AND.EX P2, PT, RZ, UR5, PT, P2 ;  /* 0x00000005ff007c0c */ /* 0x000fe4000bf45320 */
[----:B-1----:R-:W-:Y:S01]  /*0090*/  LOP3.LUT R0, R42, 0x1f, RZ, 0xc0, !PT ;  /* 0x0000001f2a007812 */ /* 0x002fe200078ec0ff */
[----:B------:R-:W0:Y:S01]  /*00a0*/  S2UR UR4, SR_CTAID.X ;  /* 0x00000000000479c3 */ /* 0x000e220000002500 */
[----:B------:R-:W1:Y:S03]  /*00b0*/  LDCU UR5, c[0x0][0x384] ;  /* 0x00007080ff0577ac */ /* 0x000e660008000800 */
[----:B--2---:R-:W-:-:S06]  /*00c0*/  IMAD.WIDE.U32 R2, R0, 0x8, R2 ;  /* 0x0000000800027825 */ /* 0x004fcc00078e0002 */
[----:B------:R-:W2:Y:S01]  /*00d0*/  @P2 LDC.64 R8, c[0x0][0x438] ;  /* 0x00010e00ff082b82 */ /* 0x000ea20000000a00 */
[----:B---3--:R-:W3:Y:S01]  /*00e0*/  LDG.E.64 R6, desc[UR6][R2.64] ;  /* 0x0000000602067981 */ /* 0x008ee2000c1e1b00 */
[----:B------:R-:W-:Y:S02]  /*00f0*/  SHF.R.U32.HI R42, RZ, 0x5, R42 ;  /* 0x00000005ff2a7819 */ /* 0x000fe4000001162a */
[----:B----4-:R-:W-:Y:S01]  /*0100*/  LOP3.LUT P0, RZ, R14, UR8, RZ, 0xfc, !PT ;  /* 0x000000080eff7c12 */ /* 0x010fe2000f80fcff */
[----:B------:R3:W5:Y:S01]  /*0110*/  LDG.E.64 R4, desc[UR6][R2.64+0x100] ;  /* 0x0001000602047981 */ /* 0x000762000c1e1b00 */
[----:B--2---:R-:W-:-:S05]  /*0120*/  @P2 IMAD.WIDE.U32 R8, R0, 0x8, R8 ;  /* 0x0000000800082825 */ /* 0x004fca00078e0008 */
[----:B------:R2:W5:Y:S04]  /*0130*/  @P2 LDG.E.64 R12, desc[UR6][R8.64] ;  /* 0x00000006080c2981 */ /* 0x000568000c1e1b00 */
[----:B------:R2:W5:Y:S01]  /*0140*/  @P2 LDG.E.64 R10, desc[UR6][R8.64+0x100] ;  /* 0x00010006080a2981 */ /* 0x000562000c1e1b00 */
[----:B0-----:R-:W-:Y:S01]  /*0150*/  USHF.L.U32 UR4, UR4, 0x2, URZ ;  /* 0x0000000204047899 */ /* 0x001fe200080006ff */
[----:B------:R-:W-:-:S05]  /*0160*/  LOP3.LUT P0, RZ, R15, UR9, RZ, 0xfc, P0 ;  /* 0x000000090fff7c12 */ /* 0x000fca000800fcff */
[----:B------:R-:W-:-:S04]  /*0170*/  LOP3.LUT R42, R42, UR4, RZ, 0xfc, !PT ;  /* 0x000000042a2a7c12 */ /* 0x000fc8000f8efcff */
[----:B-1----:R-:W-:Y:S02]  /*0180*/  ISETP.GE.AND P1, PT, R42, UR5, PT ;  /* 0x000000052a007c0c */ /* 0x002fe4000bf26270 */
[-C--:B---3--:R-:W-:Y:S02]  /*0190*/  @P2 MOV R2, R6.reuse ;  /* 0x0000000600022202 */ /* 0x088fe40000000f00 */
[-C--:B------:R-:W-:Y:S02]  /*01a0*/  @P2 MOV R3, R7.reuse ;  /* 0x0000000700032202 */ /* 0x080fe40000000f00 */
[----:B------:R-:W-:Y:S02]  /*01b0*/  @!P2 MOV R2, R6 ;  /* 0x000000060002a202 */ /* 0x000fe40000000f00 */
[----:B------:R-:W-:-:S05]  /*01c0*/  @!P2 MOV R3, R7 ;  /* 0x000000070003a202 */ /* 0x000fca0000000f00 */
[----:B--2---:R-:W-:Y:S05]  /*01d0*/  @P1 EXIT ;  /* 0x000000000000194d */ /* 0x004fea0003800000 */
[----:B------:R-:W0:Y:S01]  /*01e0*/  LDCU.U8 UR4, c[0x0][0x410] ;  /* 0x00008200ff0477ac */ /* 0x000e220008000000 */
[----:B-----5:R-:W-:Y:S02]  /*01f0*/  @!P2 CS2R R12, SRZ ;  /* 0x00000000000ca805 */ /* 0x020fe4000001ff00 */
[----:B------:R-:W-:Y:S02]  /*0200*/  @!P2 CS2R R10, SRZ ;  /* 0x00000000000aa805 */ /* 0x000fe4000001ff00 */
[----:B------:R-:W-:Y:S01]  /*0210*/  MOV R7, R2 ;  /* 0x0000000200077202 */ /* 0x000fe20000000f00 */
[----:B------:R-:W1:Y:S01]  /*0220*/  LDCU UR5, c[0x0][0x388] ;  /* 0x00007100ff0577ac */ /* 0x000e620008000800 */
[----:B------:R-:W-:Y:S02]  /*0230*/  MOV R6, R3 ;  /* 0x0000000300067202 */ /* 0x000fe40000000f00 */
        /* <DEDUP_REMOVED lines=30> */
[----:B-1----:R-:W-:-:S07]  /*0420*/  HADD2.F32 R40, -RZ, R40.H0_H0 ;  /* 0x20000028ff287230 */ /* 0x002fce0000004100 */
.L_x_4595:
[----:B------:R-:W1:Y:S01]  /*0430*/  LDC.64 R24, c[0x0][0x3a0] ;  /* 0x0000e800ff187b82 */ /* 0x000e620000000a00 */
[----:B------:R-:W-:-:S05]  /*0440*/  IMAD R20, R42, UR5, RZ ;  /* 0x000000052a147c24 */ /* 0x000fca000f8e02ff */
[----:B------:R-:W-:Y:S02]  /*0450*/  SHF.R.S32.HI R21, RZ, 0x1f, R20 ;  /* 0x0000001fff157819 */ /* 0x000fe40000011414 */
[----:B------:R-:W3:Y:S02]  /*0460*/  LDC.64 R36, c[0x0][0x390] ;  /* 0x0000e400ff247b82 */ /* 0x000ee40000000a00 */
[----:B------:R-:W-:-:S04]  /*0470*/  LEA.HI R21, R21, R20, RZ, 0x2 ;  /* 0x0000001415157211 */ /* 0x000fc800078f10ff */
[----:B------:R-:W-:Y:S02]  /*0480*/  LEA.HI.SX32 R45, R21, R0, 0x1e ;  /* 0x00000000152d7211 */ /* 0x000fe400078ff2ff */
[----:B------:R-:W4:Y:S01]  /*0490*/  @P1 LDC.64 R38, c[0x0][0x398] ;  /* 0x0000e600ff261b82 */ /* 0x000f220000000a00 */
[----:B-1----:R-:W-:-:S04]  /*04a0*/  ISETP.NE.U32.AND P2, PT, R24, RZ, PT ;  /* 0x000000ff1800720c */ /* 0x002fc80003f45070 */
[----:B------:R-:W-:Y:S01]  /*04b0*/  ISETP.NE.AND.EX P2, PT, R25, RZ, PT, P2 ;  /* 0x000000ff1900720c */ /* 0x000fe20003f45320 */
[----:B---3--:R-:W-:-:S06]  /*04c0*/  IMAD.WIDE.U32 R20, R45, 0x10, R36 ;  /* 0x000000102d147825 */ /* 0x008fcc00078e0024 */
[----:B------:R-:W5:Y:S01]  /*04d0*/  LDG.E.128 R20, desc[UR6][R20.64] ;  /* 0x0000000614147981 */ /* 0x000f62000c1e1d00 */
[----:B----4-:R-:W-:-:S05]  /*04e0*/  @P1 IMAD.WIDE.U32 R38, R45, 0x10, R38 ;  /* 0x000000102d261825 */ /* 0x010fca00078e0026 */
[----:B------:R-:W1:Y:S01]  /*04f0*/  @P2 LDC.64 R26, c[0x0][0x3a0] ;  /* 0x0000e800ff1a2b82 */ /* 0x000e620000000a00 */
[----:B------:R3:W5:Y:S01]  /*0500*/  @P1 LDG.E.128 R8, desc[UR6][R38.64] ;  /* 0x0000000626081981 */ /* 0x000762000c1e1d00 */
[----:B-1----:R-:W-:-:S05]  /*0510*/  @P2 IMAD.WIDE.U32 R26, R45, 0x10, R26 ;  /* 0x000000102d1a2825 */ /* 0x002fca00078e001a */
[----:B------:R3:W5:Y:S01]  /*0520*/  @P2 LDG.E.128 R12, desc[UR6][R26.64] ;  /* 0x000000061a0c2981 */ /* 0x000762000c1e1d00 */
[----:B------:R-:W-:Y:S04]  /*0530*/  BSSY.RECONVERGENT B0, `(.L_x_4588) ;  /* 0x0000025000007945 */ /* 0x000fe80003800200 */
[----:B------:R-:W-:Y:S05]  /*0540*/  @!P1 BRA `(.L_x_4589) ;  /* 0x00000000005c9947 */ /* 0x000fea0003800000 */
[----:B------:R-:W-:Y:S05]  /*0550*/  @!P2 BRA `(.L_x_4590) ;  /* 0x000000000034a947 */ /* 0x000fea0003800000 */
[----:B-----5:R-:W-:Y:S01]  /*0560*/  FADD.FTZ R17, R20, R8 ;  /* 0x0000000814117221 */ /* 0x020fe20000010000 */
[----:B------:R-:W-:Y:S01]  /*0570*/  FADD.FTZ R16, R21, R9 ;  /* 0x0000000915107221 */ /* 0x000fe20000010000 */
[----:B------:R-:W-:Y:S01]  /*0580*/  FADD.FTZ R19, R22, R10 ;  /* 0x0000000a16137221 */ /* 0x000fe20000010000 */
[----:B---3--:R-:W-:Y:S01]  /*0590*/  FADD.FTZ R26, R23, R11 ;  /* 0x0000000b171a7221 */ /* 0x008fe20000010000 */
        /* <DEDUP_REMOVED lines=9> */
.L_x_4590:
[----:B-----5:R-:W-:Y:S01]  /*0630*/  FADD.FTZ R44, R20, R8 ;  /* 0x00000008142c7221 */ /* 0x020fe20000010000 */
[----:B---3--:R-:W-:Y:S01]  /*0640*/  FADD.FTZ R39, R21, R9 ;  /* 0x0000000915277221 */ /* 0x008fe20000010000 */
[----:B------:R-:W-:Y:S01]  /*0650*/  FADD.FTZ R38, R22, R10 ;  /* 0x0000000a16267221 */ /* 0x000fe20000010000 */
[----:B------:R-:W-:Y:S02]  /*0660*/  FADD.FTZ R26, R23, R11 ;  /* 0x0000000b171a7221 */ /* 0x000fe40000010000 */
[----:B------:R-:W-:Y:S02]  /*0670*/  MOV R16, R44 ;  /* 0x0000002c00107202 */ /* 0x000fe40000000f00 */
[----:B------:R-:W-:Y:S02]  /*0680*/  MOV R17, R39 ;  /* 0x0000002700117202 */ /* 0x000fe40000000f00 */
[----:B------:R-:W-:Y:S02]  /*0690*/  MOV R18, R38 ;  /* 0x0000002600127202 */ /* 0x000fe40000000f00 */
[----:B------:R-:W-:Y:S01]  /*06a0*/  MOV R19, R26 ;  /* 0x0000001a00137202 */ /* 0x000fe20000000f00 */
[----:B------:R-:W-:Y:S06]  /*06b0*/  BRA `(.L_x_4591) ;  /* 0x0000000000307947 */ /* 0x000fec0003800000 */
.L_x_4589:
[----:B-----5:R-:W-:Y:S01]  /*06c0*/  @P2 FADD.FTZ R16, R20, R12 ;  /* 0x0000000c14102221 */ /* 0x020fe20000010000 */
[----:B------:R-:W-:Y:S01]  /*06d0*/  @P2 FADD.FTZ R17, R21, R13 ;  /* 0x0000000d15112221 */ /* 0x000fe20000010000 */
[----:B------:R-:W-:Y:S01]  /*06e0*/  @P2 FADD.FTZ R18, R22, R14 ;  /* 0x0000000e16122221 */ /* 0x000fe20000010000 */
[----:B------:R-:W-:Y:S02]  /*06f0*/  @P2 FADD.FTZ R19, R23, R15 ;  /* 0x0000000f17132221 */ /* 0x000fe40000010000 */
[----:B------:R-:W-:Y:S02]  /*0700*/  @P2 MOV R44, R16 ;  /* 0x00000010002c2202 */ /* 0x000fe40000000f00 */
[----:B---3--:R-:W-:Y:S02]  /*0710*/  @P2 MOV R39, R17 ;  /* 0x0000001100272202 */ /* 0x008fe40000000f00 */
[----:B------:R-:W-:Y:S02]  /*0720*/  @P2 MOV R38, R18 ;  /* 0x0000001200262202 */ /* 0x000fe40000000f00 */
[----:B------:R-:W-:-:S02]  /*0730*/  @P2 MOV R26, R19 ;  /* 0x00000013001a2202 */ /* 0x000fc40000000f00 */
[----:B------:R-:W-:Y:S02]  /*0740*/  @!P2 MOV R44, R20 ;  /* 0x00000014002ca202 */ /* 0x000fe40000000f00 */
[----:B------:R-:W-:Y:S02]  /*0750*/  @!P2 MOV R39, R21 ;  /* 0x000000150027a202 */ /* 0x000fe40000000f00 */
[----:B------:R-:W-:Y:S02]  /*0760*/  @!P2 MOV R38, R22 ;  /* 0x000000160026a202 */ /* 0x000fe40000000f00 */
[----:B------:R-:W-:-:S07]  /*0770*/  @!P2 MOV R26, R23 ;  /* 0x00000017001aa202 */ /* 0x000fce0000000f00 */
.L_x_4591:
[----:B0-2---:R-:W-:Y:S05]  /*0780*/  BSYNC.RECONVERGENT B0 ;  /* 0x0000000000007941 */ /* 0x005fea0003800200 */
.L_x_4588:
[----:B------:R-:W-:Y:S01]  /*0790*/  UISETP.NE.U32.AND UP0, UPT, UR10, URZ, UPT ;  /* 0x000000ff0a00728c */ /* 0x000fe2000bf05070 */
[----:B------:R-:W0:Y:S01]  /*07a0*/  @P0 LDC.64 R48, c[0x0][0x3a8] ;  /* 0x0000ea00ff300b82 */ /* 0x000e220000000a00 */
[----:B------:R-:W-:Y:S02]  /*07b0*/  IADD3 R27, PT, PT, R45, 0x20, RZ ;  /* 0x000000202d1b7810 */ /* 0x000fe40007ffe0ff */
[----:B------:R-:W-:-:S03]  /*07c0*/  UISETP.NE.AND.EX UP0, UPT, UR11, URZ, UPT, UP0 ;  /* 0x000000ff0b00728c */ /* 0x000fc6000bf05300 */
[----:B------:R-:W-:Y:S02]  /*07d0*/  IMAD.WIDE.U32 R22, R27, 0x10, R36 ;  /* 0x000000101b167825 */ /* 0x000fe400078e0024 */
[----:B------:R-:W1:Y:S01]  /*07e0*/  @P2 LDC.64 R46, c[0x0][0x3a0] ;  /* 0x0000e800ff2e2b82 */ /* 0x000e620000000a00 */
[----:B------:R-:W-:-:S13]  /*07f0*/  PLOP3.LUT P1, PT, PT, PT, UP0, 0x80, 0x8 ;  /* 0x000000000008781c */ /* 0x000fda0003f2f008 */
[----:B------:R-:W2:Y:S01]  /*0800*/  @P1 LDC.64 R20, c[0x0][0x398] ;  /* 0x0000e600ff141b82 */ /* 0x000ea20000000a00 */
[----:B0-----:R-:W-:-:S05]  /*0810*/  @P0 IMAD.WIDE.U32 R48, R45, 0x10, R48 ;  /* 0x000000102d300825 */ /* 0x001fca00078e0030 */
[----:B------:R0:W-:Y:S01]  /*0820*/  @P0 STG.E.128 desc[UR6][R48.64], R16 ;  /* 0x0000001030000986 */ /* 0x0001e2000c101d06 */
[----:B-1----:R-:W-:-:S05]  /*0830*/  @P2 IMAD.WIDE.U32 R46, R27, 0x10, R46 ;  /* 0x000000101b2e2825 */ /* 0x002fca00078e002e */
[----:B------:R0:W5:Y:S01]  /*0840*/  @P2 LDG.E.128 R12, desc[UR6][R46.64] ;  /* 0x000000062e0c2981 */ /* 0x000162000c1e1d00 */
[----:B--2---:R-:W-:-:S03]  /*0850*/  @P1 IMAD.WIDE.U32 R36, R27, 0x10, R20 ;  /* 0x000000101b241825 */ /* 0x004fc600078e0014 */
[----:B------:R-:W5:Y:S04]  /*0860*/  LDG.E.128 R20, desc[UR6][R22.64] ;  /* 0x0000000616147981 */ /* 0x000f68000c1e1d00 */
[----:B------:R0:W5:Y:S01]  /*0870*/  @P1 LDG.E.128 R8, desc[UR6][R36.64] ;  /* 0x0000000624081981 */ /* 0x000162000c1e1d00 */
[----:B------:R-:W-:-:S04]  /*0880*/  UISETP.NE.U32.AND UP0, UPT, UR10, URZ, UPT ;  /* 0x000000ff0a00728c */ /* 0x000fc8000bf05070 */
[----:B------:R-:W-:-:S09]  /*0890*/  UISETP.NE.AND.EX UP0, UPT, UR11, URZ, UPT, UP0 ;  /* 0x000000ff0b00728c */ /* 0x000fd2000bf05300 */
[----:B0-----:R-:W-:Y:S05]  /*08a0*/  BRA.U UP0, `(.L_x_4592) ;  /* 0x00000001003c7547 */ /* 0x001fea000b800000 */
[----:B------:R-:W-:-:S04]  /*08b0*/  ISETP.NE.U32.AND P2, PT, R24, RZ, PT ;  /* 0x000000ff1800720c */ /* 0x000fc80003f45070 */
[----:B------:R-:W-:-:S13]  /*08c0*/  ISETP.NE.AND.EX P2, PT, R25, RZ, PT, P2 ;  /* 0x000000ff1900720c */ /* 0x000fda0003f45320 */
        /* <DEDUP_REMOVED lines=13> */
.L_x_4592:
[----:B------:R-:W-:-:S04]  /*09a0*/  ISETP.NE.U32.AND P2, PT, R24, RZ, PT ;  /* 0x000000ff1800720c */ /* 0x000fc80003f45070 */
[----:B------:R-:W-:-:S13]  /*09b0*/  ISETP.NE.AND.EX P2, PT, R25, RZ, PT, P2 ;  /* 0x000000ff1900720c */ /* 0x000fda0003f45320 */
        /* <DEDUP_REMOVED lines=21> */
.L_x_4593:
        /* <DEDUP_REMOVED lines=51> */
.L_x_4607:
[C---:B------:R-:W-:Y:S01]  /*0e40*/  FMUL.FTZ R24, R23.reuse, R23 ;  /* 0x0000001717187220 */ /* 0x040fe20000410000 */
[----:B-1----:R-:W-:Y:S01]  /*0e50*/  FADD.FTZ R47, R52, R47 ;  /* 0x0000002f342f7221 */ /* 0x002fe20000010000 */
[----:B------:R-:W1:Y:S01]  /*0e60*/  @!P2 LDC.64 R20, c[0x0][0x3c0] ;  /* 0x0000f000ff14ab82 */ /* 0x000e620000000a00 */
[----:B------:R-:W-:Y:S02]  /*0e70*/  FSEL R51, R23, RZ, !P3 ;  /* 0x000000ff17337208 */ /* 0x000fe40005800000 */
[----:B------:R-:W-:Y:S01]  /*0e80*/  FSEL R37, R24, RZ, P3 ;  /* 0x000000ff18257208 */ /* 0x000fe20001800000 */
[----:B------:R-:W-:Y:S02]  /*0e90*/  FFMA.FTZ R22, R47, R22, UR8 ;  /* 0x000000082f167e23 */ /* 0x000fe40008010016 */
[C---:B------:R-:W-:Y:S01]  /*0ea0*/  FADD.FTZ R24, -R51.reuse, R39 ;  /* 0x0000002733187221 */ /* 0x040fe20000010100 */
[C---:B0-----:R-:W-:Y:S01]  /*0eb0*/  FADD.FTZ R52, -R51.reuse, R44 ;  /* 0x0000002c33347221 */ /* 0x041fe20000010100 */
[----:B------:R-:W-:Y:S01]  /*0ec0*/  FADD.FTZ R43, R22, R37 ;  /* 0x00000025162b7221 */ /* 0x000fe20000010000 */
[----:B------:R-:W0:Y:S01]  /*0ed0*/  @!P2 LDC.64 R46, c[0x0][0x3c8] ;  /* 0x0000f200ff2eab82 */ /* 0x000e220000000a00 */
[C---:B------:R-:W-:Y:S01]  /*0ee0*/  FADD.FTZ R22, -R51.reuse, R38 ;  /* 0x0000002633167221 */ /* 0x040fe20000010100 */
[C---:B------:R-:W-:Y:S01]  /*0ef0*/  FADD.FTZ R38, -R51.reuse, R26 ;  /* 0x0000001a33267221 */ /* 0x040fe20000010100 */
[C---:B------:R-:W-:Y:S01]  /*0f00*/  FADD.FTZ R50, -R51.reuse, R50 ;  /* 0x0000003233327221 */ /* 0x040fe20000010100 */
[C---:B------:R-:W-:Y:S01]  /*0f10*/  FADD.FTZ R48, -R51.reuse, R48 ;  /* 0x0000003033307221 */ /* 0x040fe20000010100 */
[----:B------:R-:W2:Y:S01]  /*0f20*/  MUFU.RSQ R43, R43 ;  /* 0x0000002b002b7308 */ /* 0x000ea20000001400 */
[----:B------:R-:W-:-:S02]  /*0f30*/  FADD.FTZ R26, -R51, R49 ;  /* 0x00000031331a7221 */ /* 0x000fc40000010100 */
[----:B------:R-:W3:Y:S01]  /*0f40*/  LDC.64 R36, c[0x0][0x428] ;  /* 0x00010a00ff247b82 */ /* 0x000ee20000000a00 */
[----:B-1----:R-:W-:-:S05]  /*0f50*/  @!P2 IMAD.WIDE R20, R42, 0x4, R20 ;  /* 0x000000042a14a825 */ /* 0x002fca00078e0214 */
[----:B------:R1:W-:Y:S01]  /*0f60*/  @!P2 STG.E desc[UR6][R20.64], R23 ;  /* 0x000000171400a986 */ /* 0x0003e2000c101906 */
[C---:B--2---:R-:W-:Y:S01]  /*0f70*/  FMUL.FTZ R24, R43.reuse, R24 ;  /* 0x000000182b187220 */ /* 0x044fe20000410000 */
[C---:B------:R-:W-:Y:S01]  /*0f80*/  FMUL.FTZ R22, R43.reuse, R22 ;  /* 0x000000162b167220 */ /* 0x040fe20000410000 */
[C---:B------:R-:W-:Y:S01]  /*0f90*/  FMUL.FTZ R48, R43.reuse, R48 ;  /* 0x000000302b307220 */ /* 0x040fe20000410000 */
[----:B------:R-:W-:Y:S01]  /*0fa0*/  FMUL.FTZ R26, R43, R26 ;  /* 0x0000001a2b1a7220 */ /* 0x000fe20000410000 */
[----:B0-----:R-:W-:-:S04]  /*0fb0*/  @!P2 IMAD.WIDE R46, R42, 0x4, R46 ;  /* 0x000000042a2ea825 */ /* 0x001fc800078e022e */
[----:B------:R-:W-:Y:S01]  /*0fc0*/  FFMA.FTZ R22, R22, R6, R3 ;  /* 0x0000000616167223 */ /* 0x000fe20000010003 */
[----:B------:R-:W-:Y:S01]  /*0fd0*/  FFMA.FTZ R26, R26, R30, R5 ;  /* 0x0000001e1a1a7223 */ /* 0x000fe20000010005 */
[----:B-1----:R-:W-:Y:S01]  /*0fe0*/  FMUL.FTZ R23, R43, R38 ;  /* 0x000000262b177220 */ /* 0x002fe20000410000 */
[----:B------:R-:W-:Y:S01]  /*0ff0*/  FADD.FTZ R20, -R51, R25 ;  /* 0x0000001933147221 */ /* 0x000fe20000010100 */
[----:B------:R-:W0:Y:S01]  /*1000*/  LDC.64 R38, c[0x0][0x380] ;  /* 0x0000e000ff267b82 */ /* 0x000e220000000a00 */
[----:B------:R-:W-:Y:S01]  /*1010*/  FMUL.FTZ R21, R43, R52 ;  /* 0x000000342b157220 */ /* 0x000fe20000410000 */
[----:B---3--:R-:W-:-:S04]  /*1020*/  IMAD.WIDE.U32 R44, R45, 0x10, R36 ;  /* 0x000000102d2c7825 */ /* 0x008fc800078e0024 */
[----:B------:R-:W-:Y:S01]  /*1030*/  FMUL.FTZ R25, R43, R50 ;  /* 0x000000322b197220 */ /* 0x000fe20000410000 */
[----:B------:R-:W-:Y:S01]  /*1040*/  FFMA.FTZ R23, R23, R29, R34 ;  /* 0x0000001d17177223 */ /* 0x000fe20000010022 */
[----:B------:R1:W-:Y:S01]  /*1050*/  @!P2 STG.E desc[UR6][R46.64], R43 ;  /* 0x0000002b2e00a986 */ /* 0x0003e2000c101906 */
[----:B------:R-:W-:-:S04]  /*1060*/  IMAD.WIDE.U32 R36, R27, 0x10, R36 ;  /* 0x000000101b247825 */ /* 0x000fc800078e0024 */
[----:B------:R-:W-:Y:S01]  /*1070*/  FMUL.FTZ R27, R43, R20 ;  /* 0x000000142b1b7220 */ /* 0x000fe20000410000 */
[----:B------:R-:W-:Y:S01]  /*1080*/  FFMA.FTZ R20, R21, R7, R2 ;  /* 0x0000000715147223 */ /* 0x000fe20000010002 */
[----:B------:R-:W-:Y:S01]  /*1090*/  FFMA.FTZ R21, R24, R28, R35 ;  /* 0x0000001c18157223 */ /* 0x000fe20000010023 */
[----:B------:R-:W-:Y:S01]  /*10a0*/  FFMA.FTZ R24, R25, R31, R4 ;  /* 0x0000001f19187223 */ /* 0x000fe20000010004 */
[----:B------:R-:W-:Y:S01]  /*10b0*/  FFMA.FTZ R25, R48, R32, R41 ;  /* 0x0000002030197223 */ /* 0x000fe20000010029 */
[----:B------:R-:W-:Y:S02]  /*10c0*/  FFMA.FTZ R27, R27, R33, R40 ;  /* 0x000000211b1b7223 */ /* 0x000fe40000010028 */
[----:B------:R1:W-:Y:S04]  /*10d0*/  STG.E.128 desc[UR6][R44.64], R20 ;  /* 0x000000142c007986 */ /* 0x0003e8000c101d06 */
[----:B------:R1:W-:Y:S01]  /*10e0*/  STG.E.128 desc[UR6][R36.64], R24 ;  /* 0x0000001824007986 */ /* 0x0003e2000c101d06 */
[----:B0-----:R-:W-:-:S04]  /*10f0*/  LEA R42, R38, R42, 0x2 ;  /* 0x0000002a262a7211 */ /* 0x001fc800078e10ff */
[----:B------:R-:W-:-:S13]  /*1100*/  ISETP.GE.AND P2, PT, R42, R39, PT ;  /* 0x000000272a00720c */ /* 0x000fda0003f46270 */
[----:B-1----:R-:W-:Y:S05]  /*1110*/  @!P2 BRA `(.L_x_4595) ;  /* 0xfffffff000c4a947 */ /* 0x002fea000383ffff */
[----:B------:R-:W-:Y:S05]  /*1120*/  EXIT ;  /* 0x000000000000794d */ /* 0x000fea0003800000 */
.L_x_4594:
        /* <DEDUP_REMOVED lines=8> */
.L_x_4597:
[----:B------:R-:W-:Y:S05]  /*11b0*/  BSYNC B0 ;  /* 0x0000000000007941 */ /* 0x000fea0003800000 */
.L_x_4596:
        /* <DEDUP_REMOVED lines=10> */
.L_x_4598:
[----:B------:R-:W-:Y:S01]  /*1260*/  HFMA2 R36, -RZ, RZ, 0, 2.384185791015625e-07 ;  /* 0x00000004ff247431 */ /* 0x000fe200000001ff */
[----:B------:R-:W-:-:S05]  /*1270*/  MOV R20, R51 ;  /* 0x0000003300147202 */ /* 0x000fca0000000f00 */
[----:B------:R-:W-:-:S05]  /*1280*/  FADD.FTZ R43, R37, R20 ;  /* 0x00000014252b7221 */ /* 0x000fca0000010000 */
[----:B------:R-:W-:-:S07]  /*1290*/  MOV R53, R43 ;  /* 0x0000002b00357202 */ /* 0x000fce0000000f00 */
[----:B------:R-:W-:Y:S05]  /*12a0*/  WARPSYNC.COLLECTIVE R21, `(.L_x_4599) ;  /* 0x0000000015087348 */ /* 0x000fea0003c00000 */
[----:B------:R0:W1:Y:S02]  /*12b0*/  SHFL.BFLY P4, R51, R53, R36, R24 ;  /* 0x0c00002435337389 */ /* 0x0000640000080018 */
[----:B01----:R-:W-:Y:S05]  /*12c0*/  ENDCOLLECTIVE ;  /* 0x000000000000791b */ /* 0x003fea0003800000 */
.L_x_4599:
[----:B------:R-:W-:Y:S01]  /*12d0*/  HFMA2 R36, -RZ, RZ, 0, 4.76837158203125e-07 ;  /* 0x00000008ff247431 */ /* 0x000fe200000001ff */
[----:B------:R-:W-:-:S05]  /*12e0*/  MOV R20, R51 ;  /* 0x0000003300147202 */ /* 0x000fca0000000f00 */
[----:B------:R-:W-:-:S05]  /*12f0*/  FADD.FTZ R46, R43, R20 ;  /* 0x000000142b2e7221 */ /* 0x000fca0000010000 */
[----:B------:R-:W-:-:S07]  /*1300*/  MOV R53, R46 ;  /* 0x0000002e00357202 */ /* 0x000fce0000000f00 */
[----:B------:R-:W-:Y:S05]  /*1310*/  WARPSYNC.COLLECTIVE R21, `(.L_x_4600) ;  /* 0x0000000015087348 */ /* 0x000fea0003c00000 */
[----:B------:R0:W1:Y:S02]  /*1320*/  SHFL.BFLY P4, R51, R53, R36, R24 ;  /* 0x0c00002435337389 */ /* 0x0000640000080018 */
[----:B01----:R-:W-:Y:S05]  /*1330*/  ENDCOLLECTIVE ;  /* 0x000000000000791b */ /* 0x003fea0003800000 */
.L_x_4600:
[----:B------:R-:W-:Y:S01]  /*1340*/  HFMA2 R36, -RZ, RZ, 0, 9.5367431640625e-07 ;  /* 0x00000010ff247431 */ /* 0x000fe200000001ff */
[----:B------:R-:W-:-:S05]  /*1350*/  MOV R47, R51 ;  /* 0x00000033002f7202 */ /* 0x000fca0000000f00 */
[----:B------:R-:W-:-:S05]  /*1360*/  FADD.FTZ R47, R46, R47 ;  /* 0x0000002f2e2f7221 */ /* 0x000fca0000010000 */
[----:B------:R-:W-:-:S07]  /*1370*/  MOV R53, R47 ;  /* 0x0000002f00357202 */ /* 0x000fce0000000f00 */
[----:B------:R-:W-:Y:S05]  /*1380*/  WARPSYNC.COLLECTIVE R21, `(.L_x_4601) ;  /* 0x0000000015087348 */ /* 0x000fea0003c00000 */
[----:B------:R0:W1:Y:S02]  /*1390*/  SHFL.BFLY P4, R51, R53, R36, R24 ;  /* 0x0c00002435337389 */ /* 0x0000640000080018 */
[----:B01----:R-:W-:Y:S05]  /*13a0*/  ENDCOLLECTIVE ;  /* 0x000000000000791b */ /* 0x003fea0003800000 */
.L_x_4601:
        /* <DEDUP_REMOVED lines=25> */
.L_x_4602:
[----:B------:R-:W-:Y:S01]  /*1540*/  HFMA2 R36, -RZ, RZ, 0, 1.1920928955078125e-07 ;  /* 0x00000002ff247431 */ /* 0x000fe200000001ff */
[----:B------:R-:W-:-:S05]  /*1550*/  MOV R37, R51 ;  /* 0x0000003300257202 */ /* 0x000fca0000000f00 */
[----:B------:R-:W-:-:S05]  /*1560*/  FADD.FTZ R37, R20, R37 ;  /* 0x0000002514257221 */ /* 0x000fca0000010000 */
[----:B------:R-:W-:-:S07]  /*1570*/  MOV R53, R37 ;  /* 0x0000002500357202 */ /* 0x000fce0000000f00 */
[----:B------:R-:W-:Y:S05]  /*1580*/  WARPSYNC.COLLECTIVE R21, `(.L_x_4603) ;  /* 0x0000000015087348 */ /* 0x000fea0003c00000 */
[----:B------:R0:W1:Y:S02]  /*1590*/  SHFL.BFLY P4, R51, R53, R36, R24 ;  /* 0x0c00002435337389 */ /* 0x0000640000080018 */
[----:B01----:R-:W-:Y:S05]  /*15a0*/  ENDCOLLECTIVE ;  /* 0x000000000000791b */ /* 0x003fea0003800000 */
.L_x_4603:
[----:B------:R-:W-:Y:S01]  /*15b0*/  HFMA2 R36, -RZ, RZ, 0, 2.384185791015625e-07 ;  /* 0x00000004ff247431 */ /* 0x000fe200000001ff */
[----:B------:R-:W-:-:S05]  /*15c0*/  MOV R46, R51 ;  /* 0x00000033002e7202 */ /* 0x000fca0000000f00 */
[----:B------:R-:W-:-:S05]  /*15d0*/  FADD.FTZ R46, R37, R46 ;  /* 0x0000002e252e7221 */ /* 0x000fca0000010000 */
[----:B------:R-:W-:-:S07]  /*15e0*/  MOV R53, R46 ;  /* 0x0000002e00357202 */ /* 0x000fce0000000f00 */
[----:B------:R-:W-:Y:S05]  /*15f0*/  WARPSYNC.COLLECTIVE R21, `(.L_x_4604) ;  /* 0x0000000015087348 */ /* 0x000fea0003c00000 */
[----:B------:R0:W1:Y:S02]  /*1600*/  SHFL.BFLY P4, R51, R53, R36, R24 ;  /* 0x0c00002435337389 */ /* 0x0000640000080018 */
[----:B01----:R-:W-:Y:S05]  /*1610*/  ENDCOLLECTIVE ;  /* 0x000000000000791b */ /* 0x003fea0003800000 */
.L_x_4604:
[----:B------:R-:W-:Y:S01]  /*1620*/  HFMA2 R36, -RZ, RZ, 0, 4.76837158203125e-07 ;  /* 0x00000008ff247431 */ /* 0x000fe200000001ff */
[----:B------:R-:W-:-:S05]  /*1630*/  MOV R43, R51 ;  /* 0x00000033002b7202 */ /* 0x000fca0000000f00 */
[----:B------:R-:W-:-:S05]  /*1640*/  FADD.FTZ R43, R46, R43 ;  /* 0x0000002b2e2b7221 */ /* 0x000fca0000010000 */
[----:B------:R-:W-:-:S07]  /*1650*/  MOV R53, R43 ;  /* 0x0000002b00357202 */ /* 0x000fce0000000f00 */
[----:B------:R-:W-:Y:S05]  /*1660*/  WARPSYNC.COLLECTIVE R21, `(.L_x_4605) ;  /* 0x0000000015087348 */ /* 0x000fea0003c00000 */
[----:B------:R0:W1:Y:S02]  /*1670*/  SHFL.BFLY P4, R51, R53, R36, R24 ;  /* 0x0c00002435337389 */ /* 0x0000640000080018 */
[----:B01----:R-:W-:Y:S05]  /*1680*/  ENDCOLLECTIVE ;  /* 0x000000000000791b */ /* 0x003fea0003800000 */
.L_x_4605:
[----:B------:R-:W-:Y:S01]  /*1690*/  HFMA2 R36, -RZ, RZ, 0, 9.5367431640625e-07 ;  /* 0x00000010ff247431 */ /* 0x000fe200000001ff */
[----:B------:R-:W-:-:S05]  /*16a0*/  MOV R52, R51 ;  /* 0x0000003300347202 */ /* 0x000fca0000000f00 */
[----:B------:R-:W-:-:S05]  /*16b0*/  FADD.FTZ R52, R43, R52 ;  /* 0x000000342b347221 */ /* 0x000fca0000010000 */
[----:B------:R-:W-:-:S07]  /*16c0*/  MOV R53, R52 ;  /* 0x0000003400357202 */ /* 0x000fce0000000f00 */
[----:B------:R-:W-:Y:S05]  /*16d0*/  WARPSYNC.COLLECTIVE R21, `(.L_x_4606) ;  /* 0x0000000015087348 */ /* 0x000fea0003c00000 */
[----:B------:R0:W1:Y:S02]  /*16e0*/  SHFL.BFLY P4, R51, R53, R36, R24 ;  /* 0x0c00002435337389 */ /* 0x0000640000080018 */
[----:B01----:R-:W-:Y:S05]  /*16f0*/  ENDCOLLECTIVE ;  /* 0x000000000000791b */ /* 0x003fea0003800000 */
.L_x_4606:
[----:B------:R-:W-:Y:S01]  /*1700*/  MOV R47, R51 ;  /* 0x00000033002f7202 */ /* 0x000fe20000000f00 */
[----:B------:R-:W-:Y:S06]  /*1710*/  BRA `(.L_x_4607) ;  /* 0xfffffff400c87947 */ /* 0x000fec000383ffff */
.L_x_4608:
        /* <DEDUP_REMOVED lines=14> */
.L_x_5982:


//--------------------- .text._ZN10layer_norm31ln_parallel_residual_fwd_kernelINS_13Kernel_traitsI6__halfffffjLj256ELj1ELj4ELj1ELj16ENS_18Kernel_traits_baseILj256ES2_ffffjLj128EEEEELb1ELb0ELb0EEEvNS_9FwdParamsE --------------------------
	.section	.text._ZN10layer_norm31ln_parallel_residual_fwd_kernelINS_13Kernel_traitsI6__halfffffjLj256ELj1ELj4ELj1ELj16ENS_18Kernel_traits_baseILj256ES2_ffffjLj128EEEEELb1ELb0ELb0EEEvNS_9FwdParamsE,"ax",@progbits
	.align	128
        .global         _ZN10layer_norm31ln_parallel_residual_fwd_kernelINS_13Kernel_traitsI6__halfffffjLj256ELj1ELj4ELj1ELj16ENS_18Kernel_traits_baseILj256ES2_ffffjLj128EEEEELb1ELb0ELb0EEEvNS_9FwdParamsE
        .type           _ZN10layer_norm31ln_parallel_residual_fwd_kernelINS_13Kernel_traitsI6__halfffffjLj256ELj1ELj4ELj1ELj16ENS_18Kernel_traits_baseILj256ES2_ffffjLj128EEEEELb1ELb0ELb0EEEvNS_9FwdParamsE,@function
        .size           _ZN10layer_norm31ln_parallel_residual_fwd_kernelINS_13Kernel_traitsI6__halfffffjLj256ELj1ELj4ELj1ELj16ENS_18Kernel_traits_baseILj256ES2_ffffjLj128EEEEELb1ELb0ELb0EEEvNS_9FwdParamsE,(.L_x_5983 - _ZN10layer_norm31ln_parallel_residual_fwd_kernelINS_13Kernel_traitsI6__halfffffjLj256ELj1ELj4ELj1ELj16ENS_18Kernel_traits_baseILj256ES2_ffffjLj128EEEEELb1ELb0ELb0EEEvNS_9FwdParamsE)
        .other          _ZN10layer_norm31ln_parallel_residual_fwd_kernelINS_13Kernel_traitsI6__halfffffjLj256ELj1ELj4ELj1ELj16ENS_18Kernel_traits_baseILj256ES2_ffffjLj128EEEEELb1ELb0ELb0EEEvNS_9FwdParamsE,@"STO_CUDA_ENTRY STV_DEFAULT"
_ZN10layer_norm31ln_parallel_residual_fwd_kernelINS_13Kernel_traitsI6__halfffffjLj256ELj1ELj4ELj1ELj16ENS_18Kernel_traits_baseILj256ES2_ffffjLj128EEEEELb1ELb0ELb0EEEvNS_9FwdParamsE:
.text._ZN10layer_norm31ln_parallel_residual_fwd_kernelINS_13Kernel_traitsI6__halfffffjLj256ELj1ELj4ELj1ELj16ENS_18Kernel_traits_baseILj256ES2_ffffjLj128EEEEELb1ELb0ELb0EEEvNS_9FwdParamsE:
[----:B------:R-:W-:Y:S01]  /*0000*/  LDC R1, c[0x0][0x37c] ;  /* 0x0000df00ff017b82 */ /* 0x000fe20000000800 */
[----:B------:R-:W0:Y:S07]  /*0010*/  LDCU.U8 UR4, c[0x0][0x464] ;  /* 0x00008c80ff0477ac */ /* 0x000e2e0008000000 */
[----:B------:R-:W1:Y:S01]  /*0020*/  LDC R36, c[0x0][0x458] ;  /* 0x00011600ff247b82 */ /* 0x000e620000000800 */
[----:B------:R-:W2:Y:S01]  /*0030*/  LDCU.64 UR6, c[0x0][0x450] ;  /* 0x00008a00ff0677ac */ /* 0x000ea20008000a00 */
[----:B------:R-:W3:Y:S06]  /*0040*/  LDCU.64 UR8, c[0x0][0x358] ;  /* 0x00006b00ff0877ac */ /* 0x000eec0008000a00 */
[----:B------:R-:W1:Y:S01]  /*0050*/  LDC R37, c[0x0][0x45c] ;  /* 0x00011700ff257b82 */ /* 0x000e620000000800 */
[----:B------:R-:W4:Y:S01]  /*0060*/  S2R R42, SR_TID.X ;  /* 0x00000000002a7919 */ /* 0x000f220000002100 */
[----:B------:R-:W5:Y:S06]  /*0070*/  LDCU.64 UR10, c[0x0][0x438] ;  /* 0x00008700ff0a77ac */ /* 0x000f6c0008000a00 */
[----:B------:R-:W4:Y:S01]  /*0080*/  LDC R9, c[0x0][0x388] ;  /* 0x0000e200ff097b82 */ /* 0x000f220000000800 */
[----:B0-----:R-:W-:Y:S01]  /*0090*/  ISETP.NE.AND P0, PT, RZ, UR4, PT ;  /* 0x00000004ff007c0c */ /* 0x001fe2000bf05270 */
[----:B--2---:R-:W-:-:S02]  /*00a0*/  IMAD.U32 R2, RZ, RZ, UR6 ;  /* 0x00000006ff027e24 */ /* 0x004fc4000f8e00ff */
[----:B------:R-:W-:-:S10]  /*00b0*/  IMAD.U32 R3, RZ, RZ, UR7 ;  /* 0x00000007ff037e24 */ /* 0x000fd4000f8e00ff */
[----:B---3--:R-:W2:Y:S01]  /*00c0*/  @P0 LDG.E.64 R2, desc[UR8][R2.64] ;  /* 0x0000000802020981 */ /* 0x008ea2000c1e1b00 */
[----:B------:R-:W0:Y:S03]  /*00d0*/  @P0 LDC R7, c[0x0][0x460] ;  /* 0x00011800ff070b82 */ /* 0x000e260000000800 */
[----:B-1----:R-:W0:Y:S01]  /*00e0*/  @P0 LDG.E.64 R4, desc[UR8][R36.64] ;  /* 0x0000000824040981 */ /* 0x002e22000c1e1b00 */
[----:B-----5:R-:W-:Y:S01]  /*00f0*/  UISETP.NE.U32.AND UP0, UPT, UR10, URZ, UPT ;  /* 0x000000ff0a00728c */ /* 0x020fe2000bf05070 */
[----:B------:R-:W-:Y:S03]  /*0100*/  BSSY.RECONVERGENT B0, `(.L_x_4609) ;  /* 0x000009d000007945 */ /* 0x000fe60003800200 */
[----:B------:R-:W1:Y:S01]  /*0110*/  S2UR UR5, SR_CTAID.X ;  /* 0x00000000000579c3 */ /* 0x000e620000002500 */
[----:B------:R-:W-:Y:S01]  /*0120*/  UISETP.NE.AND.EX UP0, UPT, UR11, URZ, UPT, UP0 ;  /* 0x000000ff0b00728c */ /* 0x000fe2000bf05300 */
[----:B----4-:R-:W-:-:S02]  /*0130*/  SHF.R.S32.HI R0, RZ, 0x1f, R9 ;  /* 0x0000001fff007819 */ /* 0x010fc40000011409 */
[----:B------:R-:W-:Y:S02]  /*0140*/  SHF.R.U32.HI R41, RZ, 0x5, R42 ;  /* 0x00000005ff297819 */ /* 0x000fe4000001162a */
[----:B------:R-:W-:Y:S02]  /*0150*/  LEA.HI R0, R0, R9, RZ, 0x2 ;  /* 0x0000000900007211 */ /* 0x000fe400078f10ff */
[----:B------:R-:W3:Y:S01]  /*0160*/  LDC R43, c[0x0][0x360] ;  /* 0x0000d800ff2b7b82 */ /* 0x000ee20000000800 */
[----:B-1----:R-:W-:-:S06]  /*0170*/  USHF.L.U32 UR4, UR5, 0x2, URZ ;  /* 0x0000000205047899 */ /* 0x002fcc00080006ff */
[----:B------:R-:W-:Y:S01]  /*0180*/  LOP3.LUT R41, R41, UR4, RZ, 0xfc, !PT ;  /* 0x0000000429297c12 */ /* 0x000fe2000f8efcff */
[----:B---3--:R-:W-:Y:S01]  /*0190*/  IMAD R43, R43, UR5, R42 ;  /* 0x000000052b2b7c24 */ /* 0x008fe2000f8e022a */
[----:B--2---:R-:W-:Y:S02]  /*01a0*/  @P0 R2UR UR6, R2 ;  /* 0x00000000020602ca */ /* 0x004fe400000e0000 */
[----:B------:R-:W-:Y:S02]  /*01b0*/  @P0 R2UR UR7, R3 ;  /* 0x00000000030702ca */ /* 0x000fe400000e0000 */
[----:B0-----:R-:W-:Y:S02]  /*01c0*/  @P0 IADD3 R36, P1, PT, R4, R7, RZ ;  /* 0x0000000704240210 */ /* 0x001fe40007f3e0ff */
[----:B------:R-:W-:Y:S02]  /*01d0*/  LOP3.LUT R3, R42, 0x1f, RZ, 0xc, !PT ;  /* 0x0000001f2a037812 */ /* 0x000fe400078e0cff */
[----:B------:R-:W-:-:S02]  /*01e0*/  @P0 IADD3.X R37, PT, PT, RZ, R5, RZ, P1, !PT ;  /* 0x00000005ff250210 */ /* 0x000fc40000ffe4ff */
[----:B------:R-:W-:Y:S02]  /*01f0*/  LEA.HI.SX32 R44, R0, R3, 0x1e ;  /* 0x00000003002c7211 */ /* 0x000fe400078ff2ff */
[----:B------:R-:W-:Y:S01]  /*0200*/  LOP3.LUT R42, R42, 0x1f, RZ, 0xc0, !PT ;  /* 0x0000001f2a2a7812 */ /* 0x000fe200078ec0ff */
[----:B------:R-:W-:Y:S01]  /*0210*/  UIADD3 UR15, UPT, UPT, UR6, -0x61c88647, URZ ;  /* 0x9e3779b9060f7890 */ /* 0x000fe2000fffe0ff */
[--C-:B------:R-:W-:Y:S01]  /*0220*/  SHF.R.U64 R40, R36, 0x2, R37.reuse ;  /* 0x0000000224287819 */ /* 0x100fe20000001225 */
[----:B------:R-:W-:Y:S01]  /*0230*/  UIADD3 UR16, UPT, UPT, UR7, -0x4498517b, URZ ;  /* 0xbb67ae8507107890 */ /* 0x000fe2000fffe0ff */
[----:B------:R-:W-:Y:S01]  /*0240*/  SHF.R.U32.HI R39, RZ, 0x2, R37 ;  /* 0x00000002ff277819 */ /* 0x000fe20000011625 */
[----:B------:R-:W-:Y:S02]  /*0250*/  UIADD3 UR17, UPT, UPT, UR6, 0x3c6ef372, URZ ;  /* 0x3c6ef37206117890 */ /* 0x000fe4000fffe0ff */
[----:B------:R-:W-:Y:S02]  /*0260*/  UIADD3 UR18, UPT, UPT, UR7, 0x76cf5d0a, URZ ;  /* 0x76cf5d0a07127890 */ /* 0x000fe4000fffe0ff */
[----:B------:R-:W-:-:S02]  /*0270*/  UIADD3 UR19, UPT, UPT, UR6, -0x255992d5, URZ ;  /* 0xdaa66d2b06137890 */ /* 0x000fc4000fffe0ff */
[----:B------:R-:W-:Y:S02]  /*0280*/  UIADD3 UR20, UPT, UPT, UR7, 0x32370b8f, URZ ;  /* 0x32370b8f07147890 */ /* 0x000fe4000fffe0ff */
[----:B------:R-:W-:Y:S02]  /*0290*/  UIADD3 UR21, UPT, UPT, UR6, 0x78dde6e4, URZ ;  /* 0x78dde6e406157890 */ /* 0x000fe4000fffe0ff */
[----:B------:R-:W-:Y:S02]  /*02a0*/  UIADD3 UR22, UPT, UPT, UR7, -0x126145ec, URZ ;  /* 0xed9eba1407167890 */ /* 0x000fe4000fffe0ff */
[----:B------:R-:W-:Y:S02]  /*02b0*/  UIADD3 UR23, UPT, UPT, UR6, 0x1715609d, URZ ;  /* 0x1715609d06177890 */ /* 0x000fe4000fffe0ff */
[----:B------:R-:W-:Y:S02]  /*02c0*/  UIADD3 UR24, UPT, UPT, UR7, -0x56f99767, URZ ;  /* 0xa906689907187890 */ /* 0x000fe4000fffe0ff */
[----:B------:R-:W-:-:S02]  /*02d0*/  UIADD3 UR25, UPT, UPT, UR6, -0x4ab325aa, URZ ;  /* 0xb54cda5606197890 */ /* 0x000fc4000fffe0ff */
[----:B------:R-:W-:Y:S02]  /*02e0*/  UIADD3 UR26, UPT, UPT, UR7, 0x646e171e, URZ ;  /* 0x646e171e071a7890 */ /* 0x000fe4000fffe0ff */
[----:B------:R-:W-:Y:S02]  /*02f0*/  UIADD3 UR27, UPT, UPT, UR6, 0x5384540f, URZ ;  /* 0x5384540f061b7890 */ /* 0x000fe4000fffe0ff */
[----:B------:R-:W-:Y:S02]  /*0300*/  UIADD3 UR28, UPT, UPT, UR7, 0x1fd5c5a3, URZ ;  /* 0x1fd5c5a3071c7890 */ /* 0x000fe4000fffe0ff */
[----:B------:R-:W-:Y:S02]  /*0310*/  UIADD3 UR29, UPT, UPT, UR6, -0xe443238, URZ ;  /* 0xf1bbcdc8061d7890 */ /* 0x000fe4000fffe0ff */
[----:B------:R-:W-:Y:S02]  /*0320*/  UIADD3 UR30, UPT, UPT, UR7, -0x24c28bd8, URZ ;  /* 0xdb3d7428071e7890 */ /* 0x000fe4000fffe0ff */
[----:B------:R-:W-:-:S02]  /*0330*/  UIADD3 UR31, UPT, UPT, UR6, -0x700cb87f, URZ ;  /* 0x8ff34781061f7890 */ /* 0x000fc4000fffe0ff */
[----:B------:R-:W-:Y:S01]  /*0340*/  UIADD3 UR32, UPT, UPT, UR7, -0x695add53, URZ ;  /* 0x96a522ad07207890 */ /* 0x000fe2000fffe0ff */
[----:B------:R-:W-:Y:S11]  /*0350*/  BRA.U UP0, `(.L_x_4610) ;  /* 0x0000000100e87547 */ /* 0x000ff6000b800000 */
        /* <DEDUP_REMOVED lines=12> */
[----:B------:R-:W-:Y:S01]  /*0420*/  @P0 CS2R R2, SRZ ;  /* 0x0000000000020805 */ /* 0x000fe2000001ff00 */
[----:B------:R-:W-:Y:S01]  /*0430*/  IMAD.MOV.U32 R13, RZ, RZ, R42 ;  /* 0x000000ffff0d7224 */ /* 0x000fe200078e002a */
[----:B------:R-:W-:-:S04]  /*0440*/  @P0 LOP3.LUT R13, R42, 0x20, RZ, 0xfc, !PT ;  /* 0x000000202a0d0812 */ /* 0x000fc800078efcff */
[----:B------:R-:W-:Y:S01]  /*0450*/  IMAD.MOV.U32 R28, RZ, RZ, R2 ;  /* 0x000000ffff1c7224 */ /* 0x000fe200078e0002 */
[----:B------:R-:W-:-:S04]  /*0460*/  MOV R29, R3 ;  /* 0x00000003001d7202 */ /* 0x000fc80000000f00 */
        /* <DEDUP_REMOVED lines=8> */
[----:B------:R-:W-:Y:S01]  /*04f0*/  CS2R R32, SRZ ;  /* 0x0000000000207805 */ /* 0x000fe2000001ff00 */
[----:B------:R-:W-:Y:S02]  /*0500*/  IMAD.MOV.U32 R28, RZ, RZ, R2 ;  /* 0x000000ffff1c7224 */ /* 0x000fe400078e0002 */
[----:B------:R-:W-:Y:S01]  /*0510*/  IMAD.MOV.U32 R29, RZ, RZ, R3 ;  /* 0x000000ffff1d7224 */ /* 0x000fe200078e0003 */
[----:B------:R-:W-:Y:S06]  /*0520*/  BRA `(.L_x_4612) ;  /* 0x0000000400687947 */ /* 0x000fec0003800000 */
.L_x_4611:
        /* <DEDUP_REMOVED lines=11> */
[----:B------:R-:W5:Y:S01]  /*05e0*/  LDG.E.64 R6, desc[UR8][R6.64] ;  /* 0x0000000806067981 */ /* 0x000f62000c1e1b00 */
[----:B--2---:R-:W-:-:S06]  /*05f0*/  IMAD.WIDE.U32 R28, R42, 0x8, R28 ;  /* 0x000000082a1c7825 */ /* 0x004fcc00078e001c */
[----:B------:R-:W5:Y:S01]  /*0600*/  LD.E.64 R28, desc[UR8][R28.64] ;  /* 0x000000081c1c7980 */ /* 0x000f62000c101b00 */
[----:B------:R-:W-:Y:S02]  /*0610*/  LOP3.LUT R13, R42, 0x20, RZ, 0xfc, !PT ;  /* 0x000000202a0d7812 */ /* 0x000fe400078efcff */
[----:B------:R-:W-:-:S07]  /*0620*/  CS2R R2, SRZ ;  /* 0x0000000000027805 */ /* 0x000fce000001ff00 */
.L_x_4614:
[----:B------:R-:W-:Y:S05]  /*0630*/  BSYNC.RECONVERGENT B1 ;  /* 0x0000000000017941 */ /* 0x000fea0003800200 */
.L_x_4613:
        /* <DEDUP_REMOVED lines=10> */
[----:B------:R-:W-:Y:S01]  /*06e0*/  CS2R R30, SRZ ;  /* 0x00000000001e7805 */ /* 0x000fe2000001ff00 */
[----:B------:R-:W-:Y:S06]  /*06f0*/  BRA `(.L_x_4612) ;  /* 0x0000000000f47947 */ /* 0x000fec0003800000 */
.L_x_4610:
[----:B------:R-:W0:Y:S02]  /*0700*/  LDCU.64 UR4, c[0x0][0x440] ;  /* 0x00008800ff0477ac */ /* 0x000e240008000a00 */
[----:B0-----:R-:W-:-:S04]  /*0710*/  UISETP.NE.U32.AND UP0, UPT, UR4, URZ, UPT ;  /* 0x000000ff0400728c */ /* 0x001fc8000bf05070 */
[----:B------:R-:W-:-:S09]  /*0720*/  UISETP.NE.AND.EX UP0, UPT, UR5, URZ, UPT, UP0 ;  /* 0x000000ff0500728c */ /* 0x000fd2000bf05300 */
[----:B------:R-:W-:Y:S05]  /*0730*/  BRA.U !UP0, `(.L_x_4615) ;  /* 0x0000000108847547 */ /* 0x000fea000b800000 */
[C---:B------:R-:W-:Y:S01]  /*0740*/  ISETP.GE.U32.AND P0, PT, R44.reuse, 0x20, PT ;  /* 0x000000202c00780c */ /* 0x040fe20003f06070 */
[----:B------:R-:W-:Y:S01]  /*0750*/  BSSY.RECONVERGENT B1, `(.L_x_4616) ;  /* 0x0000011000017945 */ /* 0x000fe20003800200 */
[----:B------:R-:W-:Y:S01]  /*0760*/  ISETP.GE.U32.AND P1, PT, R44, 0x40, PT ;  /* 0x000000402c00780c */ /* 0x000fe20003f26070 */
[----:B------:R-:W-:-:S10]  /*0770*/  IMAD.MOV.U32 R13, RZ, RZ, R42 ;  /* 0x000000ffff0d7224 */ /* 0x000fd400078e002a */
        /* <DEDUP_REMOVED lines=8> */
[----:B------:R-:W5:Y:S01]  /*0800*/  LDG.E.64 R6, desc[UR8][R6.64] ;  /* 0x0000000806067981 */ /* 0x000f62000c1e1b00 */
[----:B--2---:R-:W-:-:S06]  /*0810*/  IMAD.WIDE.U32 R2, R42, 0x8, R2 ;  /* 0x000000082a027825 */ /* 0x004fcc00078e0002 */
[----:B------:R-:W5:Y:S01]  /*0820*/  LD.E.64 R2, desc[UR8][R2.64] ;  /* 0x0000000802027980 */ /* 0x000f62000c101b00 */
[----:B---3--:R-:W-:-:S05]  /*0830*/  IMAD.WIDE.U32 R8, R42, 0x8, R8 ;  /* 0x000000082a087825 */ /* 0x008fca00078e0008 */
[----:B------:R0:W5:Y:S01]  /*0840*/  LD.E.64 R28, desc[UR8][R8.64] ;  /* 0x00000008081c7980 */ /* 0x000162000c101b00 */
[----:B------:R-:W-:-:S07]  /*0850*/  LOP3.LUT R13, R42, 0x20, RZ, 0xfc, !PT ;  /* 0x000000202a0d7812 */ /* 0x000fce00078efcff */
.L_x_4617:
[----:B------:R-:W-:Y:S05]  /*0860*/  BSYNC.RECONVERGENT B1 ;  /* 0x0000000000017941 */ /* 0x000fea0003800200 */
.L_x_4616:
[----:B------:R-:W-:Y:S05]  /*0870*/  @!P1 BRA `(.L_x_4612) ;  /* 0x0000000000949947 */ /* 0x000fea0003800000 */
[----:B------:R-:W1:Y:S08]  /*0880*/  LDC.64 R10, c[0x0][0x3d0] ;  /* 0x0000f400ff0a7b82 */ /* 0x000e700000000a00 */
[----:B0-----:R-:W0:Y:S08]  /*0890*/  LDC.64 R8, c[0x0][0x3d8] ;  /* 0x0000f600ff087b82 */ /* 0x001e300000000a00 */
[----:B------:R-:W2:Y:S08]  /*08a0*/  LDC.64 R30, c[0x0][0x438] ;  /* 0x00010e00ff1e7b82 */ /* 0x000eb00000000a00 */
[----:B------:R-:W3:Y:S01]  /*08b0*/  LDC.64 R32, c[0x0][0x440] ;  /* 0x00011000ff207b82 */ /* 0x000ee20000000a00 */
[----:B-1----:R-:W-:-:S06]  /*08c0*/  IMAD.WIDE.U32 R10, R13, 0x8, R10 ;  /* 0x000000080d0a7825 */ /* 0x002fcc00078e000a */
[----:B------:R-:W5:Y:S01]  /*08d0*/  LDG.E.64 R10, desc[UR8][R10.64] ;  /* 0x000000080a0a7981 */ /* 0x000f62000c1e1b00 */
[----:B0-----:R-:W-:-:S06]  /*08e0*/  IMAD.WIDE.U32 R8, R13, 0x8, R8 ;  /* 0x000000080d087825 */ /* 0x001fcc00078e0008 */
[----:B------:R-:W5:Y:S01]  /*08f0*/  LDG.E.64 R8, desc[UR8][R8.64] ;  /* 0x0000000808087981 */ /* 0x000f62000c1e1b00 */
[----:B--2---:R-:W-:-:S06]  /*0900*/  IMAD.WIDE.U32 R30, R13, 0x8, R30 ;  /* 0x000000080d1e7825 */ /* 0x004fcc00078e001e */
[----:B------:R-:W5:Y:S01]  /*0910*/  LD.E.64 R30, desc[UR8][R30.64] ;  /* 0x000000081e1e7980 */ /* 0x000f62000c101b00 */
[----:B---3--:R-:W-:-:S06]  /*0920*/  IMAD.WIDE.U32 R32, R13, 0x8, R32 ;  /* 0x000000080d207825 */ /* 0x008fcc00078e0020 */
[----:B------:R-:W5:Y:S01]  /*0930*/  LD.E.64 R32, desc[UR8][R32.64] ;  /* 0x0000000820207980 */ /* 0x000f62000c101b00 */
[----:B------:R-:W-:Y:S05]  /*0940*/  BRA `(.L_x_4612) ;  /* 0x0000000000607947 */ /* 0x000fea0003800000 */
.L_x_4615:
[C---:B------:R-:W-:Y:S01]  /*0950*/  ISETP.GE.U32.AND P1, PT, R44.reuse, 0x40, PT ;  /* 0x000000402c00780c */ /* 0x040fe20003f26070 */
[----:B------:R-:W0:Y:S01]  /*0960*/  LDC.64 R14, c[0x0][0x3d0] ;  /* 0x0000f400ff0e7b82 */ /* 0x000e220000000a00 */
[----:B------:R-:W-:Y:S01]  /*0970*/  ISETP.GE.U32.AND P0, PT, R44, 0x20, PT ;  /* 0x000000202c00780c */ /* 0x000fe20003f06070 */
[----:B------:R-:W-:-:S06]  /*0980*/  IMAD.MOV.U32 R27, RZ, RZ, R42 ;  /* 0x000000ffff1b7224 */ /* 0x000fcc00078e002a */
        /* <DEDUP_REMOVED lines=20> */
.L_x_4612:
[----:B------:R-:W-:Y:S05]  /*0ad0*/  BSYNC.RECONVERGENT B0 ;  /* 0x0000000000007941 */ /* 0x000fea0003800200 */
.L_x_4609:
[----:B------:R-:W2:Y:S02]  /*0ae0*/  LDCU UR4, c[0x0][0x384] ;  /* 0x00007080ff0477ac */ /* 0x000ea40008000800 */
[----:B--2---:R-:W-:-:S13]  /*0af0*/  ISETP.GE.AND P1, PT, R41, UR4, PT ;  /* 0x0000000429007c0c */ /* 0x004fda000bf26270 */
[----:B------:R-:W-:Y:S05]  /*0b00*/  @P1 EXIT ;  /* 0x000000000000194d */ /* 0x000fea0003800000 */
[----:B-----5:R-:W-:Y:S01]  /*0b10*/  MOV R63, R4 ;  /* 0x00000004003f7202 */ /* 0x020fe20000000f00 */
[----:B------:R-:W-:Y:S01]  /*0b20*/  IMAD.HI.U32 R0, R43, -0x326172a9, RZ ;  /* 0xcd9e8d572b007827 */ /* 0x000fe200078e00ff */
[----:B------:R-:W-:Y:S01]  /*0b30*/  SHF.R.U64 R62, R4, 0x10, R5 ;  /* 0x00000010043e7819 */ /* 0x000fe20000001205 */
[----:B------:R-:W2:Y:S01]  /*0b40*/  LDCU.U8 UR4, c[0x0][0x410] ;  /* 0x00008200ff0477ac */ /* 0x000ea20008000000 */
[----:B------:R-:W-:Y:S01]  /*0b50*/  SHF.R.U64 R60, R6, 0x10, R7 ;  /* 0x00000010063c7819 */ /* 0x000fe20000001207 */
[----:B------:R-:W-:Y:S01]  /*0b60*/  IMAD.HI.U32 R4, R40, -0x2daee0ad, RZ ;  /* 0xd2511f5328047827 */ /* 0x000fe200078e00ff */
[----:B------:R-:W-:Y:S01]  /*0b70*/  LOP3.LUT R0, R39, UR6, R0, 0x96, !PT ;  /* 0x0000000627007c12 */ /* 0x000fe2000f8e9600 */
[----:B------:R-:W-:Y:S01]  /*0b80*/  BSSY B0, `(.L_x_4618) ;  /* 0x00008c4000007945 */ /* 0x000fe20003800000 */
[--C-:B-1----:R-:W-:Y:S01]  /*0b90*/  SHF.R.U32.HI R18, RZ, 0x10, R5.reuse ;  /* 0x00000010ff127819 */ /* 0x102fe20000011605 */
[----:B------:R-:W-:Y:S01]  /*0ba0*/  IMAD.MOV.U32 R61, RZ, RZ, R6 ;  /* 0x000000ffff3d7224 */ /* 0x000fe200078e0006 */
[----:B------:R-:W-:Y:S01]  /*0bb0*/  LOP3.LUT R6, R4, UR7, RZ, 0x3c, !PT ;  /* 0x0000000704067c12 */ /* 0x000fe2000f8e3cff */
[----:B------:R-:W-:Y:S01]  /*0bc0*/  IMAD.MOV.U32 R15, RZ, RZ, R5 ;  /* 0x000000ffff0f7224 */ /* 0x000fe200078e0005 */
[----:B------:R-:W-:Y:S01]  /*0bd0*/  MOV R16, R7 ;  /* 0x0000000700107202 */ /* 0x000fe20000000f00 */
[----:B------:R-:W-:Y:S01]  /*0be0*/  IMAD R12, R43, -0x326172a9, RZ ;  /* 0xcd9e8d572b0c7824 */ /* 0x000fe200078e02ff */
[----:B------:R-:W-:Y:S01]  /*0bf0*/  SHF.R.U32.HI R19, RZ, 0x10, R7 ;  /* 0x00000010ff137819 */ /* 0x000fe20000011607 */
[----:B------:R-:W-:Y:S01]  /*0c00*/  IMAD R14, R40, -0x2daee0ad, RZ ;  /* 0xd2511f53280e7824 */ /* 0x000fe200078e02ff */
[--C-:B------:R-:W-:Y:S01]  /*0c10*/  SHF.R.U64 R4, R10, 0x10, R11.reuse ;  /* 0x000000100a047819 */ /* 0x100fe2000000120b */
[----:B------:R-:W-:Y:S01]  /*0c20*/  IMAD.HI.U32 R5, R6, -0x326172a9, RZ ;  /* 0xcd9e8d5706057827 */ /* 0x000fe200078e00ff */
[----:B------:R-:W-:Y:S01]  /*0c30*/  SHF.R.U32.HI R54, RZ, 0x10, R11 ;  /* 0x00000010ff367819 */ /* 0x000fe2000001160b */
[----:B------:R-:W1:Y:S01]  /*0c40*/  LDCU UR5, c[0x0][0x408] ;  /* 0x00008100ff0577ac */ /* 0x000e620008000800 */
[----:B------:R-:W-:Y:S01]  /*0c50*/  SHF.R.U64 R52, R8, 0x10, R9 ;  /* 0x0000001008347819 */ /* 0x000fe20000001209 */
[----:B------:R-:W-:Y:S01]  /*0c60*/  IMAD.HI.U32 R7, R0, -0x2daee0ad, RZ ;  /* 0xd2511f5300077827 */ /* 0x000fe200078e00ff */
[----:B------:R-:W-:Y:S01]  /*0c70*/  LOP3.LUT R12, R12, UR15, R5, 0x96, !PT ;  /* 0x0000000f0c0c7c12 */ /* 0x000fe2000f8e9605 */
[----:B------:R-:W3:Y:S01]  /*0c80*/  LDCU UR33, c[0x0][0x388] ;  /* 0x00007100ff2177ac */ /* 0x000ee20008000800 */
[----:B------:R-:W-:Y:S01]  /*0c90*/  MOV R5, R8 ;  /* 0x0000000800057202 */ /* 0x000fe20000000f00 */
[----:B------:R-:W-:Y:S01]  /*0ca0*/  IMAD.MOV.U32 R17, RZ, RZ, R11 ;  /* 0x000000ffff117224 */ /* 0x000fe200078e000b */
[----:B------:R-:W-:Y:S01]  /*0cb0*/  LOP3.LUT R7, R14, UR16, R7, 0x96, !PT ;  /* 0x000000100e077c12 */ /* 0x000fe2000f8e9607 */
[----:B------:R-:W-:Y:S01]  /*0cc0*/  IMAD R11, R6, -0x326172a9, RZ ;  /* 0xcd9e8d57060b7824 */ /* 0x000fe200078e02ff */
[----:B------:R-:W-:Y:S01]  /*0cd0*/  PRMT R54, R54, 0x5410, R4 ;  /* 0x0000541036367816 */ /* 0x000fe20000000004 */
[----:B------:R-:W-:Y:S01]  /*0ce0*/  IMAD R13, R0, -0x2daee0ad, RZ ;  /* 0xd2511f53000d7824 */ /* 0x000fe200078e02ff */
[----:B------:R-:W-:Y:S01]  /*0cf0*/  SHF.R.U32.HI R0, RZ, 0x10, R9 ;  /* 0x00000010ff007819 */ /* 0x000fe20000011609 */
[----:B------:R-:W-:Y:S01]  /*0d00*/  IMAD.HI.U32 R6, R7, -0x326172a9, RZ ;  /* 0xcd9e8d5707067827 */ /* 0x000fe200078e00ff */
[----:B------:R-:W-:Y:S01]  /*0d10*/  SHF.R.U64 R51, R2, 0x10, R3 ;  /* 0x0000001002337819 */ /* 0x000fe20000001203 */
[----:B------:R-:W4:Y:S01]  /*0d20*/  LDCU UR14, c[0x0][0x448] ;  /* 0x00008900ff0e77ac */ /* 0x000f220008000800 */
[----:B------:R-:W-:Y:S01]  /*0d30*/  PRMT R52, R0, 0x5410, R52 ;  /* 0x0000541000347816 */ /* 0x000fe20000000034 */
[----:B0-----:R-:W-:Y:S01]  /*0d40*/  IMAD.HI.U32 R8, R12, -0x2daee0ad, RZ ;  /* 0xd2511f530c087827 */ /* 0x001fe200078e00ff */
[----:B------:R-:W-:Y:S01]  /*0d50*/  LOP3.LUT R6, R11, UR17, R6, 0x96, !PT ;  /* 0x000000110b067c12 */ /* 0x000fe2000f8e9606 */
[----:B------:R-:W0:Y:S01]  /*0d60*/  LDCU.64 UR10, c[0x0][0x398] ;  /* 0x00007300ff0a77ac */ /* 0x000e220008000a00 */
[----:B------:R-:W-:Y:S01]  /*0d70*/  PRMT R51, R51, 0x5410, R51 ;  /* 0x0000541033337816 */ /* 0x000fe20000000033 */
[----:B------:R-:W-:Y:S01]  /*0d80*/  IMAD.MOV.U32 R55, RZ, RZ, R10 ;  /* 0x000000ffff377224 */ /* 0x000fe200078e000a */
[----:B------:R-:W-:Y:S01]  /*0d90*/  LOP3.LUT R8, R13, UR18, R8, 0x96, !PT ;  /* 0x000000120d087c12 */ /* 0x000fe2000f8e9608 */
[----:B------:R-:W-:Y:S01]  /*0da0*/  IMAD.MOV.U32 R53, RZ, RZ, R9 ;  /* 0x000000ffff357224 */ /* 0x000fe200078e0009 */
[----:B------:R-:W-:Y:S01]  /*0db0*/  SHF.R.U32.HI R50, RZ, 0x10, R3 ;  /* 0x00000010ff327819 */ /* 0x000fe20000011603 */
[----:B------:R-:W-:Y:S01]  /*0dc0*/  IMAD R10, R7, -0x326172a9, RZ ;  /* 0xcd9e8d57070a7824 */ /* 0x000fe200078e02ff */
[----:B------:R-:W-:Y:S01]  /*0dd0*/  SHF.R.U64 R48, R30, 0x10, R31 ;  /* 0x000000101e307819 */ /* 0x000fe2000000121f */
[----:B------:R-:W-:Y:S01]  /*0de0*/  IMAD R12, R12, -0x2daee0ad, RZ ;  /* 0xd2511f530c0c7824 */ /* 0x000fe200078e02ff */
[----:B------:R-:W-:Y:S01]  /*0df0*/  PRMT R53, R53, 0x5410, R5 ;  /* 0x0000541035357816 */ /* 0x000fe20000000005 */
[----:B------:R-:W-:Y:S01]  /*0e00*/  IMAD.HI.U32 R9, R6, -0x2daee0ad, RZ ;  /* 0xd2511f5306097827 */ /* 0x000fe200078e00ff */
[----:B------:R-:W-:Y:S01]  /*0e10*/  PRMT R50, R50, 0x5410, R50 ;  /* 0x0000541032327816 */ /* 0x000fe20000000032 */
[----:B------:R-:W0:Y:S01]  /*0e20*/  LDCU.64 UR12, c[0x0][0x3a0] ;  /* 0x00007400ff0c77ac */ /* 0x000e220008000a00 */
[----:B------:R-:W-:Y:S01]  /*0e30*/  SHF.R.U64 R45, R32, 0x10, R33 ;  /* 0x00000010202d7819 */ /* 0x000fe20000001221 */
[----:B------:R-:W-:Y:S01]  /*0e40*/  IMAD.HI.U32 R7, R8, -0x326172a9, RZ ;  /* 0xcd9e8d5708077827 */ /* 0x000fe200078e00ff */
[----:B------:R-:W-:Y:S01]  /*0e50*/  LOP3.LUT R9, R12, UR20, R9, 0x96, !PT ;  /* 0x000000140c097c12 */ /* 0x000fe2000f8e9609 */
[----:B--2---:R-:W-:Y:S01]  /*0e60*/  UISETP.NE.AND UP1, UPT, UR4, URZ, UPT ;  /* 0x000000ff0400728c */ /* 0x004fe2000bf25270 */
[----:B------:R-:W-:Y:S01]  /*0e70*/  SHF.R.U32.HI R46, RZ, 0x10, R31 ;  /* 0x00000010ff2e7819 */ /* 0x000fe2000001161f */
[----:B------:R-:W-:Y:S01]  /*0e80*/  IMAD R11, R8, -0x326172a9, RZ ;  /* 0xcd9e8d57080b7824 */ /* 0x000fe200078e02ff */
[----:B------:R-:W-:Y:S01]  /*0e90*/  LOP3.LUT R7, R10, UR19, R7, 0x96, !PT ;  /* 0x000000130a077c12 */ /* 0x000fe2000f8e9607 */
[----:B------:R-:W-:Y:S01]  /*0ea0*/  IMAD R13, R6, -0x2daee0ad, RZ ;  /* 0xd2511f53060d7824 */ /* 0x000fe200078e02ff */
[----:B------:R-:W-:Y:S01]  /*0eb0*/  SHF.R.U32.HI R47, RZ, 0x10, R33 ;  /* 0x00000010ff2f7819 */ /* 0x000fe20000011621 */
[----:B------:R-:W-:Y:S01]  /*0ec0*/  IMAD.HI.U32 R6, R9, -0x326172a9, RZ ;  /* 0xcd9e8d5709067827 */ /* 0x000fe200078e00ff */
[----:B------:R-:W-:-:S02]  /*0ed0*/  PRMT R63, R15, 0x5410, R63 ;  /* 0x000054100f3f7816 */ /* 0x000fc4000000003f */
[----:B------:R-:W-:Y:S01]  /*0ee0*/  PRMT R62, R18, 0x5410, R62 ;  /* 0x00005410123e7816 */ /* 0x000fe2000000003e */
        /* <DEDUP_REMOVED lines=19> */
[----:B------:R-:W-:Y:S01]  /*1020*/  LOP3.LUT R36, R36, 0x3, RZ, 0xc0, !PT ;  /* 0x0000000324247812 */ /* 0x000fe200078ec0ff */
[----:B------:R-:W-:Y:S01]  /*1030*/  IMAD.HI.U32 R6, R4, -0x2daee0ad, RZ ;  /* 0xd2511f5304067827 */ /* 0x000fe200078e00ff */
[----:B------:R-:W-:Y:S02]  /*1040*/  LOP3.LUT R5, R8, UR25, R5, 0x96, !PT ;  /* 0x0000001908057c12 */ /* 0x000fe4000f8e9605 */
[----:B------:R-:W-:Y:S01]  /*1050*/  SHF.R.U64 R8, R28, 0x10, R29 ;  /* 0x000000101c087819 */ /* 0x000fe2000000121d */
[----:B------:R-:W-:Y:S01]  /*1060*/  IMAD R7, R7, -0x326172a9, RZ ;  /* 0xcd9e8d5707077824 */ /* 0x000fe200078e02ff */
[----:B------:R-:W-:Y:S01]  /*1070*/  LOP3.LUT R6, R9, UR26, R6, 0x96, !PT ;  /* 0x0000001a09067c12 */ /* 0x000fe2000f8e9606 */
[----:B------:R-:W-:Y:S01]  /*1080*/  IMAD R9, R4, -0x2daee0ad, RZ ;  /* 0xd2511f5304097824 */ /* 0x000fe200078e02ff */
[----:B------:R-:W-:Y:S01]  /*1090*/  PRMT R51, R8, 0x7610, R51 ;  /* 0x0000761008337816 */ /* 0x000fe20000000033 */
[----:B------:R-:W-:-:S04]  /*10a0*/  IMAD.HI.U32 R4, R5, -0x2daee0ad, RZ ;  /* 0xd2511f5305047827 */ /* 0x000fc800078e00ff */
[C---:B------:R-:W-:Y:S01]  /*10b0*/  IMAD.HI.U32 R0, R6.reuse, -0x326172a9, RZ ;  /* 0xcd9e8d5706007827 */ /* 0x040fe200078e00ff */
[----:B------:R-:W-:Y:S02]  /*10c0*/  LOP3.LUT R4, R9, UR28, R4, 0x96, !PT ;  /* 0x0000001c09047c12 */ /* 0x000fe4000f8e9604 */
[----:B------:R-:W-:Y:S01]  /*10d0*/  SHF.R.U32.HI R9, RZ, 0x10, R29 ;  /* 0x00000010ff097819 */ /* 0x000fe2000001161d */
        /* <DEDUP_REMOVED lines=17> */
.L_x_4753:
[----:B------:R-:W-:Y:S01]  /*11f0*/  IMAD R20, R41, UR33, RZ ;  /* 0x0000002129147c24 */ /* 0x000fe2000f8e02ff */
[----:B------:R-:W-:Y:S04]  /*1200*/  BSSY.RECONVERGENT B1, `(.L_x_4619) ;  /* 0x00003e1000017945 */ /* 0x000fe80003800200 */
[----:B------:R-:W-:-:S04]  /*1210*/  SHF.R.S32.HI R21, RZ, 0x1f, R20 ;  /* 0x0000001fff157819 */ /* 0x000fc80000011414 */
[----:B------:R-:W-:-:S04]  /*1220*/  LEA.HI R21, R21, R20, RZ, 0x2 ;  /* 0x0000001415157211 */ /* 0x000fc800078f10ff */
[----:B------:R-:W-:-:S04]  /*1230*/  LEA.HI.SX32 R49, R21, R42, 0x1e ;  /* 0x0000002a15317211 */ /* 0x000fc800078ff2ff */
[----:B------:R-:W-:Y:S01]  /*1240*/  MOV R20, R49 ;  /* 0x0000003100147202 */ /* 0x000fe20000000f00 */
[----:B-1----:R-:W-:Y:S06]  /*1250*/  @!P0 BRA `(.L_x_4620) ;  /* 0x0000003c006c8947 */ /* 0x002fec0003800000 */
        /* <DEDUP_REMOVED lines=32> */
.L_x_4624:
        /* <DEDUP_REMOVED lines=13> */
.L_x_4626:
[----:B------:R-:W-:Y:S05]  /*1530*/  BSYNC.RECONVERGENT B3 ;  /* 0x0000000000037941 */ /* 0x000fea0003800200 */
.L_x_4625:
        /* <DEDUP_REMOVED lines=42> */
.L_x_4623:
[----:B------:R-:W-:Y:S05]  /*17e0*/  BSYNC.RECONVERGENT B2 ;  /* 0x0000000000027941 */ /* 0x000fea0003800200 */
.L_x_4622:
[----:B------:R-:W0:Y:S01]  /*17f0*/  LDC R22, c[0x0][0x404] ;  /* 0x00010100ff167b82 */ /* 0x000e220000000800 */
[----:B------:R-:W-:Y:S01]  /*1800*/  ISETP.NE.AND P3, PT, R21, 0x1, PT ;  /* 0x000000011500780c */ /* 0x000fe20003f65270 */
[----:B------:R-:W-:Y:S01]  /*1810*/  BSSY.RECONVERGENT B2, `(.L_x_4627) ;  /* 0x0000049000027945 */ /* 0x000fe20003800200 */
[----:B------:R-:W-:Y:S01]  /*1820*/  I2FP.F32.U32 R24, R23 ;  /* 0x0000001700187245 */ /* 0x000fe20000201000 */
[----:B------:R-:W-:-:S04]  /*1830*/  IMAD.MOV.U32 R23, RZ, RZ, 0x2f800000 ;  /* 0x2f800000ff177424 */ /* 0x000fc800078e00ff */
[----:B------:R-:W-:Y:S01]  /*1840*/  FFMA.FTZ R25, R24, R23, 1.1641532182693481445e-10 ;  /* 0x2f00000018197423 */ /* 0x000fe20000010017 */
[----:B------:R-:W-:-:S04]  /*1850*/  IMAD.MOV.U32 R24, RZ, RZ, R0 ;  /* 0x000000ffff187224 */ /* 0x000fc800078e0000 */
[----:B0-----:R-:W-:Y:S01]  /*1860*/  FSETP.LE.FTZ.AND P2, PT, R25, R22, PT ;  /* 0x000000161900720b */ /* 0x001fe20003f53000 */
[----:B------:R-:W-:Y:S01]  /*1870*/  HFMA2 R25, -RZ, RZ, 0, 1.1920928955078125e-07 ;  /* 0x00000002ff197431 */ /* 0x000fe200000001ff */
[----:B------:R-:W-:Y:S11]  /*1880*/  @!P3 BRA `(.L_x_4628) ;  /* 0x000000040004b947 */ /* 0x000ff60003800000 */
        /* <DEDUP_REMOVED lines=8> */
.L_x_4629:
        /* <DEDUP_REMOVED lines=13> */
.L_x_4631:
[----:B------:R-:W-:Y:S05]  /*19e0*/  BSYNC.RECONVERGENT B3 ;  /* 0x0000000000037941 */ /* 0x000fea0003800200 */
.L_x_4630:
        /* <DEDUP_REMOVED lines=43> */
.L_x_4628:
[----:B------:R-:W-:Y:S05]  /*1ca0*/  BSYNC.RECONVERGENT B2 ;  /* 0x0000000000027941 */ /* 0x000fea0003800200 */
.L_x_4627:
[----:B------:R-:W-:Y:S01]  /*1cb0*/  ISETP.NE.AND P4, PT, R25, 0x1, PT ;  /* 0x000000011900780c */ /* 0x000fe20003f85270 */
[----:B------:R-:W-:Y:S01]  /*1cc0*/  BSSY.RECONVERGENT B2, `(.L_x_4632) ;  /* 0x0000048000027945 */ /* 0x000fe20003800200 */
[----:B------:R-:W-:-:S05]  /*1cd0*/  I2FP.F32.U32 R24, R24 ;  /* 0x0000001800187245 */ /* 0x000fca0000201000 */
[----:B------:R-:W-:Y:S01]  /*1ce0*/  FFMA.FTZ R21, R24, R23, 1.1641532182693481445e-10 ;  /* 0x2f00000018157423 */ /* 0x000fe20000010017 */
[----:B------:R-:W-:-:S04]  /*1cf0*/  IMAD.MOV.U32 R24, RZ, RZ, 0x2 ;  /* 0x00000002ff187424 */ /* 0x000fc800078e00ff */
[----:B------:R-:W-:Y:S02]  /*1d00*/  FSETP.LE.FTZ.AND P3, PT, R21, R22, PT ;  /* 0x000000161500720b */ /* 0x000fe40003f73000 */
[----:B------:R-:W-:Y:S01]  /*1d10*/  MOV R21, R0 ;  /* 0x0000000000157202 */ /* 0x000fe20000000f00 */
[----:B------:R-:W-:Y:S10]  /*1d20*/  @!P4 BRA `(.L_x_4633) ;  /* 0x000000040004c947 */ /* 0x000ff40003800000 */
        /* <DEDUP_REMOVED lines=8> */
.L_x_4634:
        /* <DEDUP_REMOVED lines=13> */
.L_x_4636:
[----:B------:R-:W-:Y:S05]  /*1e80*/  BSYNC.RECONVERGENT B3 ;  /* 0x0000000000037941 */ /* 0x000fea0003800200 */
.L_x_4635:
        /* <DEDUP_REMOVED lines=43> */
.L_x_4633:
[----:B------:R-:W-:Y:S05]  /*2140*/  BSYNC.RECONVERGENT B2 ;  /* 0x0000000000027941 */ /* 0x000fea0003800200 */
.L_x_4632:
[----:B------:R-:W-:Y:S01]  /*2150*/  ISETP.NE.AND P5, PT, R24, 0x1, PT ;  /* 0x000000011800780c */ /* 0x000fe20003fa5270 */
[----:B------:R-:W-:Y:S01]  /*2160*/  BSSY.RECONVERGENT B2, `(.L_x_4637) ;  /* 0x0000048000027945 */ /* 0x000fe20003800200 */
[----:B------:R-:W-:Y:S01]  /*2170*/  I2FP.F32.U32 R26, R21 ;  /* 0x00000015001a7245 */ /* 0x000fe20000201000 */
[----:B------:R-:W-:-:S04]  /*2180*/  IMAD.MOV.U32 R36, RZ, RZ, 0x2 ;  /* 0x00000002ff247424 */ /* 0x000fc800078e00ff */
[----:B------:R-:W-:-:S05]  /*2190*/  FFMA.FTZ R21, R26, R23, 1.1641532182693481445e-10 ;  /* 0x2f0000001a157423 */ /* 0x000fca0000010017 */
[----:B------:R-:W-:Y:S01]  /*21a0*/  FSETP.LE.FTZ.AND P4, PT, R21, R22, PT ;  /* 0x000000161500720b */ /* 0x000fe20003f93000 */
[----:B------:R-:W-:Y:S01]  /*21b0*/  IMAD.MOV.U32 R21, RZ, RZ, R0 ;  /* 0x000000ffff157224 */ /* 0x000fe200078e0000 */
[----:B------:R-:W-:Y:S11]  /*21c0*/  @!P5 BRA `(.L_x_4638) ;  /* 0x000000040004d947 */ /* 0x000ff60003800000 */
        /* <DEDUP_REMOVED lines=8> */
.L_x_4639:
        /* <DEDUP_REMOVED lines=13> */
.L_x_4641:
[----:B------:R-:W-:Y:S05]  /*2320*/  BSYNC.RECONVERGENT B3 ;  /* 0x0000000000037941 */ /* 0x000fea0003800200 */
.L_x_4640:
        /* <DEDUP_REMOVED lines=43> */
.L_x_4638:
[----:B------:R-:W-:Y:S05]  /*25e0*/  BSYNC.RECONVERGENT B2 ;  /* 0x0000000000027941 */ /* 0x000fea0003800200 */
.L_x_4637:
[----:B------:R-:W-:Y:S01]  /*25f0*/  I2FP.F32.U32 R24, R21 ;  /* 0x0000001500187245 */ /* 0x000fe20000201000 */
[----:B-----5:R-:W-:Y:S01]  /*2600*/  FMUL.FTZ R14, R14, UR5 ;  /* 0x000000050e0e7c20 */ /* 0x020fe20008410000 */
[----:B------:R-:W-:Y:S01]  /*2610*/  FMUL.FTZ R12, R12, UR5 ;  /* 0x000000050c0c7c20 */ /* 0x000fe20008410000 */
[----:B------:R-:W-:Y:S01]  /*2620*/  FMUL.FTZ R13, R13, UR5 ;  /* 0x000000050d0d7c20 */ /* 0x000fe20008410000 */
[----:B------:R-:W-:Y:S01]  /*2630*/  FMUL.FTZ R15, R15, UR5 ;  /* 0x000000050f0f7c20 */ /* 0x000fe20008410000 */
[----:B------:R-:W-:Y:S01]  /*2640*/  FFMA.FTZ R21, R24, R23, 1.1641532182693481445e-10 ;  /* 0x2f00000018157423 */ /* 0x000fe20000010017 */
[----:B------:R-:W-:Y:S02]  /*2650*/  FSEL R14, R14, RZ, P4 ;  /* 0x000000ff0e0e7208 */ /* 0x000fe40002000000 */
[----:B------:R-:W-:Y:S02]  /*2660*/  FSEL R12, R12, RZ, P2 ;  /* 0x000000ff0c0c7208 */ /* 0x000fe40001000000 */
[----:B------:R-:W-:Y:S01]  /*2670*/  FSETP.GTU.FTZ.AND P6, PT, R21, R22, PT ;  /* 0x000000161500720b */ /* 0x000fe20003fdc000 */
[----:B------:R-:W-:Y:S01]  /*2680*/  @P1 FADD.FTZ R14, R10, R14 ;  /* 0x0000000e0a0e1221 */ /* 0x000fe20000010000 */
[----:B------:R-:W-:Y:S01]  /*2690*/  FSEL R13, R13, RZ, P3 ;  /* 0x000000ff0d0d7208 */ /* 0x000fe20001800000 */
[----:B------:R-:W-:Y:S01]  /*26a0*/  @P1 FADD.FTZ R12, R8, R12 ;  /* 0x0000000c080c1221 */ /* 0x000fe20000010000 */
[----:B------:R-:W-:-:S02]  /*26b0*/  FSEL R15, R15, RZ, !P6 ;  /* 0x000000ff0f0f7208 */ /* 0x000fc40007000000 */
[----:B------:R-:W-:Y:S01]  /*26c0*/  PLOP3.LUT P5, PT, P6, PT, PT, 0x8, 0x80 ;  /* 0x000000000080781c */ /* 0x000fe200037ae170 */
[----:B------:R-:W-:Y:S02]  /*26d0*/  @P1 FADD.FTZ R13, R9, R13 ;  /* 0x0000000d090d1221 */ /* 0x000fe40000010000 */
[----:B------:R-:W-:Y:S01]  /*26e0*/  @P1 FADD.FTZ R15, R11, R15 ;  /* 0x0000000f0b0f1221 */ /* 0x000fe20000010000 */
[----:B------:R-:W-:Y:S09]  /*26f0*/  BRA `(.L_x_4642) ;  /* 0x0000002400dc7947 */ /* 0x000ff20003800000 */
.L_x_4621:
        /* <DEDUP_REMOVED lines=16> */
.L_x_4645:
        /* <DEDUP_REMOVED lines=13> */
.L_x_4647:
[----:B------:R-:W-:Y:S05]  /*28d0*/  BSYNC.RECONVERGENT B3 ;  /* 0x0000000000037941 */ /* 0x000fea0003800200 */
.L_x_4646:
        /* <DEDUP_REMOVED lines=41> */
[----:B------:R-:W-:-:S07]  /*2b70*/  IMAD.MOV.U32 R21, RZ, RZ, R34 ;  /* 0x000000ffff157224 */ /* 0x000fce00078e0022 */
.L_x_4644:
[----:B------:R-:W-:Y:S05]  /*2b80*/  BSYNC.RECONVERGENT B2 ;  /* 0x0000000000027941 */ /* 0x000fea0003800200 */
.L_x_4643:
[----:B------:R-:W0:Y:S01]  /*2b90*/  LDC R24, c[0x0][0x404] ;  /* 0x00010100ff187b82 */ /* 0x000e220000000800 */
[----:B------:R-:W-:Y:S01]  /*2ba0*/  ISETP.NE.AND P3, PT, R25, 0x1, PT ;  /* 0x000000011900780c */ /* 0x000fe20003f65270 */
[----:B------:R-:W-:Y:S01]  /*2bb0*/  BSSY.RECONVERGENT B2, `(.L_x_4648) ;  /* 0x000004b000027945 */ /* 0x000fe20003800200 */
[----:B------:R-:W-:Y:S01]  /*2bc0*/  I2FP.F32.U32 R22, R21 ;  /* 0x0000001500167245 */ /* 0x000fe20000201000 */
[----:B------:R-:W-:Y:S02]  /*2bd0*/  IMAD.MOV.U32 R21, RZ, RZ, 0x2f800000 ;  /* 0x2f800000ff157424 */ /* 0x000fe400078e00ff */
[----:B------:R-:W-:Y:S02]  /*2be0*/  IMAD.MOV.U32 R26, RZ, RZ, 0x2 ;  /* 0x00000002ff1a7424 */ /* 0x000fe400078e00ff */
[----:B------:R-:W1:Y:S01]  /*2bf0*/  LDC R23, c[0x0][0x408] ;  /* 0x00010200ff177b82 */ /* 0x000e620000000800 */
[----:B------:R-:W-:Y:S01]  /*2c00*/  FFMA.FTZ R27, R22, R21, 1.1641532182693481445e-10 ;  /* 0x2f000000161b7423 */ /* 0x000fe20000010015 */
[----:B------:R-:W-:-:S04]  /*2c10*/  MOV R22, R0 ;  /* 0x0000000000167202 */ /* 0x000fc80000000f00 */
[----:B0-----:R-:W-:Y:S01]  /*2c20*/  FSETP.LE.FTZ.AND P2, PT, R27, R24, PT ;  /* 0x000000181b00720b */ /* 0x001fe20003f53000 */
[----:B-1---5:R-:W-:Y:S01]  /*2c30*/  FMUL.FTZ R12, R12, R23 ;  /* 0x000000170c0c7220 */ /* 0x022fe20000410000 */
[----:B------:R-:W-:Y:S11]  /*2c40*/  @!P3 BRA `(.L_x_4649) ;  /* 0x000000040004b947 */ /* 0x000ff60003800000 */
        /* <DEDUP_REMOVED lines=8> */
.L_x_4650:
        /* <DEDUP_REMOVED lines=13> */
.L_x_4652:
[----:B------:R-:W-:Y:S05]  /*2da0*/  BSYNC.RECONVERGENT B3 ;  /* 0x0000000000037941 */ /* 0x000fea0003800200 */
.L_x_4651:
        /* <DEDUP_REMOVED lines=43> */
.L_x_4649:
[----:B------:R-:W-:Y:S05]  /*3060*/  BSYNC.RECONVERGENT B2 ;  /* 0x0000000000027941 */ /* 0x000fea0003800200 */
.L_x_4648:
[----:B------:R-:W-:Y:S01]  /*3070*/  ISETP.NE.AND P3, PT, R26, 0x1, PT ;  /* 0x000000011a00780c */ /* 0x000fe20003f65270 */
[----:B------:R-:W-:Y:S01]  /*3080*/  BSSY.RECONVERGENT B2, `(.L_x_4653) ;  /* 0x0000047000027945 */ /* 0x000fe20003800200 */
[----:B------:R-:W-:Y:S01]  /*3090*/  I2FP.F32.U32 R34, R22 ;  /* 0x0000001600227245 */ /* 0x000fe20000201000 */
[----:B------:R-:W-:Y:S02]  /*30a0*/  IMAD.MOV.U32 R27, RZ, RZ, 0x2 ;  /* 0x00000002ff1b7424 */ /* 0x000fe400078e00ff */
[----:B------:R-:W-:Y:S02]  /*30b0*/  IMAD.MOV.U32 R22, RZ, RZ, R0 ;  /* 0x000000ffff167224 */ /* 0x000fe400078e0000 */
[----:B------:R-:W-:-:S06]  /*30c0*/  FFMA.FTZ R25, R34, R21, 1.1641532182693481445e-10 ;  /* 0x2f00000022197423 */ /* 0x000fcc0000010015 */
        /* <DEDUP_REMOVED lines=9> */
.L_x_4655:
        /* <DEDUP_REMOVED lines=13> */
.L_x_4657:
[----:B------:R-:W-:Y:S05]  /*3230*/  BSYNC.RECONVERGENT B3 ;  /* 0x0000000000037941 */ /* 0x000fea0003800200 */
.L_x_4656:
        /* <DEDUP_REMOVED lines=43> */
.L_x_4654:
[----:B------:R-:W-:Y:S05]  /*34f0*/  BSYNC.RECONVERGENT B2 ;  /* 0x0000000000027941 */ /* 0x000fea0003800200 */
.L_x_4653:
[----:B------:R-:W-:Y:S01]  /*3500*/  ISETP.NE.AND P4, PT, R27, 0x1, PT ;  /* 0x000000011b00780c */ /* 0x000fe20003f85270 */
[----:B------:R-:W-:Y:S01]  /*3510*/  BSSY.RECONVERGENT B2, `(.L_x_4658) ;  /* 0x0000049000027945 */ /* 0x000fe20003800200 */
[----:B------:R-:W-:Y:S01]  /*3520*/  I2FP.F32.U32 R22, R22 ;  /* 0x0000001600167245 */ /* 0x000fe20000201000 */
[----:B------:R-:W-:Y:S02]  /*3530*/  HFMA2 R34, -RZ, RZ, 0, 1.1920928955078125e-07 ;  /* 0x00000002ff227431 */ /* 0x000fe400000001ff */
[----:B------:R-:W-:Y:S02]  /*3540*/  FMUL.FTZ R13, R13, R23 ;  /* 0x000000170d0d7220 */ /* 0x000fe40000410000 */
[----:B------:R-:W-:Y:S01]  /*3550*/  FFMA.FTZ R57, R22, R21, 1.1641532182693481445e-10 ;  /* 0x2f00000016397423 */ /* 0x000fe20000010015 */
[----:B------:R-:W-:-:S04]  /*3560*/  IMAD.MOV.U32 R22, RZ, RZ, R0 ;  /* 0x000000ffff167224 */ /* 0x000fc800078e0000 */
[----:B------:R-:W-:Y:S01]  /*3570*/  FSETP.LE.FTZ.AND P3, PT, R57, R24, PT ;  /* 0x000000183900720b */ /* 0x000fe20003f73000 */
[----:B------:R-:W-:-:S12]  /*3580*/  @!P4 BRA `(.L_x_4659) ;  /* 0x000000040004c947 */ /* 0x000fd80003800000 */
        /* <DEDUP_REMOVED lines=8> */
.L_x_4660:
        /* <DEDUP_REMOVED lines=13> */
.L_x_4662:
[----:B------:R-:W-:Y:S05]  /*36e0*/  BSYNC.RECONVERGENT B3 ;  /* 0x0000000000037941 */ /* 0x000fea0003800200 */
.L_x_4661:
        /* <DEDUP_REMOVED lines=43> */
.L_x_4659:
[----:B------:R-:W-:Y:S05]  /*39a0*/  BSYNC.RECONVERGENT B2 ;  /* 0x0000000000027941 */ /* 0x000fea0003800200 */
.L_x_4658:
[----:B------:R-:W-:Y:S01]  /*39b0*/  ISETP.NE.AND P4, PT, R34, 0x1, PT ;  /* 0x000000012200780c */ /* 0x000fe20003f85270 */
[----:B------:R-:W-:Y:S01]  /*39c0*/  BSSY.RECONVERGENT B2, `(.L_x_4663) ;  /* 0x0000047000027945 */ /* 0x000fe20003800200 */
[----:B------:R-:W-:Y:S01]  /*39d0*/  I2FP.F32.U32 R22, R22 ;  /* 0x0000001600167245 */ /* 0x000fe20000201000 */
[----:B------:R-:W-:Y:S01]  /*39e0*/  IMAD.MOV.U32 R26, RZ, RZ, 0x2 ;  /* 0x00000002ff1a7424 */ /* 0x000fe200078e00ff */
[----:B------:R-:W-:-:S03]  /*39f0*/  MOV R27, R0 ;  /* 0x00000000001b7202 */ /* 0x000fc60000000f00 */
[----:B------:R-:W-:-:S06]  /*3a00*/  FFMA.FTZ R22, R22, R21, 1.1641532182693481445e-10 ;  /* 0x2f00000016167423 */ /* 0x000fcc0000010015 */
        /* <DEDUP_REMOVED lines=9> */
.L_x_4665:
        /* <DEDUP_REMOVED lines=13> */
.L_x_4667:
[----:B------:R-:W-:Y:S05]  /*3b70*/  BSYNC.RECONVERGENT B3 ;  /* 0x0000000000037941 */ /* 0x000fea0003800200 */
.L_x_4666:
        /* <DEDUP_REMOVED lines=43> */
.L_x_4664:
[----:B------:R-:W-:Y:S05]  /*3e30*/  BSYNC.RECONVERGENT B2 ;  /* 0x0000000000027941 */ /* 0x000fea0003800200 */
.L_x_4663:
[----:B------:R-:W-:Y:S01]  /*3e40*/  ISETP.NE.AND P5, PT, R26, 0x1, PT ;  /* 0x000000011a00780c */ /* 0x000fe20003fa5270 */
[----:B------:R-:W-:Y:S01]  /*3e50*/  BSSY.RECONVERGENT B2, `(.L_x_4668) ;  /* 0x0000049000027945 */ /* 0x000fe20003800200 */
[----:B------:R-:W-:Y:S01]  /*3e60*/  I2FP.F32.U32 R34, R27 ;  /* 0x0000001b00227245 */ /* 0x000fe20000201000 */
[----:B------:R-:W-:Y:S01]  /*3e70*/  FMUL.FTZ R14, R14, R23 ;  /* 0x000000170e0e7220 */ /* 0x000fe20000410000 */
[----:B------:R-:W-:-:S03]  /*3e80*/  IMAD.MOV.U32 R36, RZ, RZ, 0x2 ;  /* 0x00000002ff247424 */ /* 0x000fc600078e00ff */
        /* <DEDUP_REMOVED lines=12> */
.L_x_4670:
        /* <DEDUP_REMOVED lines=13> */
.L_x_4672:
[----:B------:R-:W-:Y:S05]  /*4020*/  BSYNC.RECONVERGENT B3 ;  /* 0x0000000000037941 */ /* 0x000fea0003800200 */
.L_x_4671:
        /* <DEDUP_REMOVED lines=43> */
.L_x_4669:
[----:B------:R-:W-:Y:S05]  /*42e0*/  BSYNC.RECONVERGENT B2 ;  /* 0x0000000000027941 */ /* 0x000fea0003800200 */
.L_x_4668:
[----:B------:R-:W-:Y:S01]  /*42f0*/  ISETP.NE.AND P5, PT, R36, 0x1, PT ;  /* 0x000000012400780c */ /* 0x000fe20003fa5270 */
[----:B------:R-:W-:Y:S01]  /*4300*/  BSSY.RECONVERGENT B2, `(.L_x_4673) ;  /* 0x0000047000027945 */ /* 0x000fe20003800200 */
[----:B------:R-:W-:Y:S01]  /*4310*/  I2FP.F32.U32 R34, R27 ;  /* 0x0000001b00227245 */ /* 0x000fe20000201000 */
[----:B------:R-:W-:Y:S02]  /*4320*/  HFMA2 R26, -RZ, RZ, 0, 1.1920928955078125e-07 ;  /* 0x00000002ff1a7431 */ /* 0x000fe400000001ff */
[----:B------:R-:W-:Y:S02]  /*4330*/  IMAD.MOV.U32 R27, RZ, RZ, R0 ;  /* 0x000000ffff1b7224 */ /* 0x000fe400078e0000 */
[----:B------:R-:W-:-:S06]  /*4340*/  FFMA.FTZ R34, R34, R21, 1.1641532182693481445e-10 ;  /* 0x2f00000022227423 */ /* 0x000fcc0000010015 */
        /* <DEDUP_REMOVED lines=9> */
.L_x_4675:
        /* <DEDUP_REMOVED lines=13> */
.L_x_4677:
[----:B------:R-:W-:Y:S05]  /*44b0*/  BSYNC.RECONVERGENT B3 ;  /* 0x0000000000037941 */ /* 0x000fea0003800200 */
.L_x_4676:
        /* <DEDUP_REMOVED lines=43> */
.L_x_4674:
[----:B------:R-:W-:Y:S05]  /*4770*/  BSYNC.RECONVERGENT B2 ;  /* 0x0000000000027941 */ /* 0x000fea0003800200 */
.L_x_4673:
[----:B------:R-:W-:Y:S01]  /*4780*/  ISETP.NE.AND P6, PT, R26, 0x1, PT ;  /* 0x000000011a00780c */ /* 0x000fe20003fc5270 */
[----:B------:R-:W-:Y:S01]  /*4790*/  BSSY.RECONVERGENT B2, `(.L_x_4678) ;  /* 0x000004b000027945 */ /* 0x000fe20003800200 */
[----:B------:R-:W-:Y:S02]  /*47a0*/  I2FP.F32.U32 R36, R27 ;  /* 0x0000001b00247245 */ /* 0x000fe40000201000 */
[----:B------:R-:W-:-:S03]  /*47b0*/  MOV R56, R0 ;  /* 0x0000000000387202 */ /* 0x000fc60000000f00 */
[----:B------:R-:W-:Y:S01]  /*47c0*/  FFMA.FTZ R27, R36, R21, 1.1641532182693481445e-10 ;  /* 0x2f000000241b7423 */ /* 0x000fe20000010015 */
[----:B------:R-:W-:-:S04]  /*47d0*/  IMAD.MOV.U32 R36, RZ, RZ, 0x2 ;  /* 0x00000002ff247424 */ /* 0x000fc800078e00ff */
[----:B------:R-:W-:Y:S01]  /*47e0*/  FSETP.LE.FTZ.AND P5, PT, R27, R24, PT ;  /* 0x000000181b00720b */ /* 0x000fe20003fb3000 */
[----:B------:R-:W-:Y:S01]  /*47f0*/  FMUL.FTZ R27, R15, R23 ;  /* 0x000000170f1b7220 */ /* 0x000fe20000410000 */
        /* <DEDUP_REMOVED lines=9> */
.L_x_4680:
        /* <DEDUP_REMOVED lines=8> */
[----:B------:R-:W-:Y:S02]  /*4910*/  @!P6 VIADD R43, R43, 0x1 ;  /* 0x000000012b2be836 */ /* 0x000fe40000000000 */
[----:B------:R-:W-:Y:S02]  /*4920*/  @!P6 VIADD R15, R35, 0x1 ;  /* 0x00000001230fe836 */ /* 0x000fe40000000000 */
[----:B------:R-:W-:Y:S01]  /*4930*/  @!P6 IMAD.MOV.U32 R39, RZ, RZ, RZ ;  /* 0x000000ffff27e224 */ /* 0x000fe200078e00ff */
[----:B------:R-:W-:-:S13]  /*4940*/  ISETP.NE.AND P0, PT, R43, RZ, !P6 ;  /* 0x000000ff2b00720c */ /* 0x000fda0007705270 */
[----:B------:R-:W-:Y:S02]  /*4950*/  @P0 IADD3 R15, PT, PT, R35, RZ, RZ ;  /* 0x000000ff230f0210 */ /* 0x000fe40007ffe0ff */
[----:B------:R-:W-:-:S03]  /*4960*/  ISETP.NE.AND P0, PT, R0, RZ, PT ;  /* 0x000000ff0000720c */ /* 0x000fc60003f05270 */
[----:B------:R-:W-:-:S10]  /*4970*/  @!P6 IMAD.MOV.U32 R35, RZ, RZ, R15 ;  /* 0x000000ffff23e224 */ /* 0x000fd400078e000f */
.L_x_4682:
[----:B------:R-:W-:Y:S05]  /*4980*/  BSYNC.RECONVERGENT B3 ;  /* 0x0000000000037941 */ /* 0x000fea0003800200 */
.L_x_4681:
        /* <DEDUP_REMOVED lines=41> */
[----:B------:R-:W-:Y:S02]  /*4c20*/  HFMA2 R36, -RZ, RZ, 0, 0 ;  /* 0x00000000ff247431 */ /* 0x000fe400000001ff */
[----:B------:R-:W-:-:S07]  /*4c30*/  IMAD.MOV.U32 R20, RZ, RZ, R58 ;  /* 0x000000ffff147224 */ /* 0x000fce00078e003a */
.L_x_4679:
[----:B------:R-:W-:Y:S05]  /*4c40*/  BSYNC.RECONVERGENT B2 ;  /* 0x0000000000027941 */ /* 0x000fea0003800200 */
.L_x_4678:
[-C--:B------:R-:W-:Y:S01]  /*4c50*/  FMUL.FTZ R15, R4, R23.reuse ;  /* 0x00000017040f7220 */ /* 0x080fe20000410000 */
[----:B------:R-:W-:Y:S01]  /*4c60*/  FSETP.GTU.FTZ.AND P6, PT, R25, R24, PT ;  /* 0x000000181900720b */ /* 0x000fe20003fdc000 */
[-C--:B------:R-:W-:Y:S01]  /*4c70*/  FMUL.FTZ R26, R5, R23.reuse ;  /* 0x00000017051a7220 */ /* 0x080fe20000410000 */
[----:B------:R-:W-:Y:S01]  /*4c80*/  I2FP.F32.U32 R56, R56 ;  /* 0x0000003800387245 */ /* 0x000fe20000201000 */
[-C--:B------:R-:W-:Y:S01]  /*4c90*/  FMUL.FTZ R57, R6, R23.reuse ;  /* 0x0000001706397220 */ /* 0x080fe20000410000 */
[----:B------:R-:W-:Y:S01]  /*4ca0*/  FSEL R15, R15, RZ, !P6 ;  /* 0x000000ff0f0f7208 */ /* 0x000fe20007000000 */
[----:B------:R-:W-:Y:S01]  /*4cb0*/  FMUL.FTZ R23, R7, R23 ;  /* 0x0000001707177220 */ /* 0x000fe20000410000 */
[----:B------:R-:W-:Y:S01]  /*4cc0*/  SEL R25, RZ, 0x1, P6 ;  /* 0x00000001ff197807 */ /* 0x000fe20003000000 */
[----:B------:R-:W-:Y:S01]  /*4cd0*/  FFMA.FTZ R56, R56, R21, 1.1641532182693481445e-10 ;  /* 0x2f00000038387423 */ /* 0x000fe20000010015 */
[----:B------:R-:W-:Y:S02]  /*4ce0*/  FSETP.GTU.FTZ.AND P6, PT, R22, R24, PT ;  /* 0x000000181600720b */ /* 0x000fe40003fdc000 */
[----:B------:R-:W-:-:S02]  /*4cf0*/  FSEL R12, R12, RZ, P2 ;  /* 0x000000ff0c0c7208 */ /* 0x000fc40001000000 */
[----:B------:R-:W-:Y:S02]  /*4d00*/  FSEL R26, R26, RZ, !P6 ;  /* 0x000000ff1a1a7208 */ /* 0x000fe40007000000 */
[----:B------:R-:W-:Y:S01]  /*4d10*/  SEL R22, RZ, 0x1, P6 ;  /* 0x00000001ff167807 */ /* 0x000fe20003000000 */
[----:B------:R-:W-:Y:S01]  /*4d20*/  FADD.FTZ R12, R12, R15 ;  /* 0x0000000f0c0c7221 */ /* 0x000fe20000010000 */
[----:B------:R-:W-:Y:S02]  /*4d30*/  FSETP.GTU.FTZ.AND P6, PT, R34, R24, PT ;  /* 0x000000182200720b */ /* 0x000fe40003fdc000 */
[----:B------:R-:W-:Y:S01]  /*4d40*/  FSEL R14, R14, RZ, P4 ;  /* 0x000000ff0e0e7208 */ /* 0x000fe20002000000 */
[----:B------:R-:W-:Y:S01]  /*4d50*/  @P1 FADD.FTZ R12, R8, R12 ;  /* 0x0000000c080c1221 */ /* 0x000fe20000010000 */
[----:B------:R-:W-:Y:S02]  /*4d60*/  FSEL R34, R57, RZ, !P6 ;  /* 0x000000ff39227208 */ /* 0x000fe40007000000 */
[----:B------:R-:W-:-:S02]  /*4d70*/  SEL R21, RZ, 0x1, P6 ;  /* 0x00000001ff157807 */ /* 0x000fc40003000000 */
[----:B------:R-:W-:Y:S01]  /*4d80*/  FSETP.GTU.FTZ.AND P6, PT, R56, R24, PT ;  /* 0x000000183800720b */ /* 0x000fe20003fdc000 */
[----:B------:R-:W-:Y:S01]  /*4d90*/  FADD.FTZ R14, R14, R34 ;  /* 0x000000220e0e7221 */ /* 0x000fe20000010000 */
[----:B------:R-:W-:Y:S02]  /*4da0*/  FSEL R13, R13, RZ, P3 ;  /* 0x000000ff0d0d7208 */ /* 0x000fe40001800000 */
[----:B------:R-:W-:Y:S01]  /*4db0*/  FSEL R27, R27, RZ, P5 ;  /* 0x000000ff1b1b7208 */ /* 0x000fe20002800000 */
[----:B------:R-:W-:Y:S01]  /*4dc0*/  @P1 FADD.FTZ R14, R10, R14 ;  /* 0x0000000e0a0e1221 */ /* 0x000fe20000010000 */
[----:B------:R-:W-:Y:S01]  /*4dd0*/  FSEL R23, R23, RZ, !P6 ;  /* 0x000000ff17177208 */ /* 0x000fe20007000000 */
[----:B------:R-:W-:Y:S01]  /*4de0*/  FADD.FTZ R13, R13, R26 ;  /* 0x0000001a0d0d7221 */ /* 0x000fe20000010000 */
[----:B------:R-:W-:Y:S02]  /*4df0*/  PRMT R47, R21, 0x7610, R47 ;  /* 0x00007610152f7816 */ /* 0x000fe4000000002f */
[----:B------:R-:W-:Y:S01]  /*4e00*/  SEL R21, RZ, 0x1, P6 ;  /* 0x00000001ff157807 */ /* 0x000fe20003000000 */
[----:B------:R-:W-:Y:S01]  /*4e10*/  FADD.FTZ R15, R23, R27 ;  /* 0x0000001b170f7221 */ /* 0x000fe20000010000 */
[----:B------:R-:W-:Y:S01]  /*4e20*/  PRMT R45, R25, 0x7610, R45 ;  /* 0x00007610192d7816 */ /* 0x000fe2000000002d */
[----:B------:R-:W-:Y:S01]  /*4e30*/  @P1 FADD.FTZ R13, R9, R13 ;  /* 0x0000000d090d1221 */ /* 0x000fe20000010000 */
[----:B------:R-:W-:Y:S01]  /*4e40*/  PRMT R46, R22, 0x7610, R46 ;  /* 0x00007610162e7816 */ /* 0x000fe2000000002e */
[----:B------:R-:W-:Y:S01]  /*4e50*/  @P1 FADD.FTZ R15, R11, R15 ;  /* 0x0000000f0b0f1221 */ /* 0x000fe20000010000 */
[----:B------:R-:W-:-:S07]  /*4e60*/  PRMT R48, R21, 0x7610, R48 ;  /* 0x0000761015307816 */ /* 0x000fce0000000030 */
.L_x_4642:
[----:B------:R-:W0:Y:S01]  /*4e70*/  LDC.64 R26, c[0x0][0x3a8] ;  /* 0x0000ea00ff1a7b82 */ /* 0x000e220000000a00 */
[----:B------:R-:W-:Y:S02]  /*4e80*/  SEL R21, RZ, 0x1000000, !P5 ;  /* 0x01000000ff157807 */ /* 0x000fe40006800000 */
[----:B------:R-:W-:Y:S02]  /*4e90*/  SEL R22, RZ, 0x10000, !P4 ;  /* 0x00010000ff167807 */ /* 0x000fe40006000000 */
[----:B------:R-:W-:-:S03]  /*4ea0*/  SEL R23, RZ, 0x100, !P3 ;  /* 0x00000100ff177807 */ /* 0x000fc60005800000 */
[----:B------:R-:W1:Y:S01]  /*4eb0*/  LDC.64 R24, c[0x0][0x3b0] ;  /* 0x0000ec00ff187b82 */ /* 0x000e620000000a00 */
[----:B------:R-:W-:Y:S02]  /*4ec0*/  IADD3 R21, PT, PT, R23, R21, R22 ;  /* 0x0000001517157210 */ /* 0x000fe40007ffe016 */
[----:B------:R-:W-:-:S05]  /*4ed0*/  SEL R22, RZ, 0x1, !P2 ;  /* 0x00000001ff167807 */ /* 0x000fca0005000000 */
[----:B------:R-:W-:Y:S02]  /*4ee0*/  IMAD.IADD R21, R21, 0x1, R22 ;  /* 0x0000000115157824 */ /* 0x000fe400078e0216 */
[----:B0-----:R-:W-:-:S05]  /*4ef0*/  IMAD.WIDE.U32 R26, R49, 0x10, R26 ;  /* 0x00000010311a7825 */ /* 0x001fca00078e001a */
[----:B------:R0:W-:Y:S01]  /*4f00*/  STG.E.128 desc[UR8][R26.64], R12 ;  /* 0x0000000c1a007986 */ /* 0x0001e2000c101d08 */
[----:B-1----:R-:W-:-:S05]  /*4f10*/  IMAD.WIDE.U32 R24, R49, 0x4, R24 ;  /* 0x0000000431187825 */ /* 0x002fca00078e0018 */
[----:B------:R0:W-:Y:S01]  /*4f20*/  STG.E desc[UR8][R24.64], R21 ;  /* 0x0000001518007986 */ /* 0x0001e2000c101908 */
[----:B------:R-:W-:Y:S05]  /*4f30*/  @!P0 BRA `(.L_x_4683) ;  /* 0x00000000002c8947 */ /* 0x000fea0003800000 */
[----:B0-----:R-:W0:Y:S01]  /*4f40*/  LDC.64 R24, c[0x0][0x3b8] ;  /* 0x0000ee00ff187b82 */ /* 0x001e220000000a00 */
[----:B------:R-:W-:Y:S01]  /*4f50*/  IMAD.U32 R23, R47, 0x10000, RZ ;  /* 0x000100002f177824 */ /* 0x000fe200078e00ff */
[----:B------:R-:W-:Y:S02]  /*4f60*/  LOP3.LUT R22, R48, 0xffff, RZ, 0xc0, !PT ;  /* 0x0000ffff30167812 */ /* 0x000fe400078ec0ff */
[----:B------:R-:W-:Y:S02]  /*4f70*/  LOP3.LUT R21, R46, 0xff, RZ, 0xc0, !PT ;  /* 0x000000ff2e157812 */ /* 0x000fe400078ec0ff */
[----:B------:R-:W-:-:S04]  /*4f80*/  LOP3.LUT R23, R23, 0xff0000, RZ, 0xc0, !PT ;  /* 0x00ff000017177812 */ /* 0x000fc800078ec0ff */
[----:B------:R-:W-:Y:S02]  /*4f90*/  LEA R22, R22, R23, 0x18 ;  /* 0x0000001716167211 */ /* 0x000fe400078ec0ff */
[----:B------:R-:W-:-:S03]  /*4fa0*/  LOP3.LUT R23, R45, 0xff, RZ, 0xc0, !PT ;  /* 0x000000ff2d177812 */ /* 0x000fc600078ec0ff */
[----:B------:R-:W-:-:S04]  /*4fb0*/  IMAD R21, R21, 0x100, R22 ;  /* 0x0000010015157824 */ /* 0x000fc800078e0216 */
[----:B------:R-:W-:Y:S02]  /*4fc0*/  IMAD.IADD R21, R21, 0x1, R23 ;  /* 0x0000000115157824 */ /* 0x000fe400078e0217 */
[----:B0-----:R-:W-:-:S05]  /*4fd0*/  IMAD.WIDE.U32 R24, R49, 0x4, R24 ;  /* 0x0000000431187825 */ /* 0x001fca00078e0018 */
[----:B------:R1:W-:Y:S02]  /*4fe0*/  STG.E desc[UR8][R24.64], R21 ;  /* 0x0000001518007986 */ /* 0x0003e4000c101908 */
.L_x_4683:
[----:B------:R-:W-:Y:S01]  /*4ff0*/  MOV R34, R20 ;  /* 0x0000001400227202 */ /* 0x000fe20000000f00 */
[----:B------:R-:W-:-:S07]  /*5000*/  VIADD R20, R49, 0x20 ;  /* 0x0000002031147836 */ /* 0x000fce0000000000 */
.L_x_4620:
[----:B------:R-:W-:Y:S05]  /*5010*/  BSYNC.RECONVERGENT B1 ;  /* 0x0000000000017941 */ /* 0x000fea0003800200 */
.L_x_4619:
[----:B------:R-:W-:Y:S01]  /*5020*/  ISETP.GE.U32.AND P0, PT, R44, 0x40, PT ;  /* 0x000000402c00780c */ /* 0x000fe20003f06070 */
[----:B------:R-:W-:Y:S03]  /*5030*/  BSSY.RECONVERGENT B1, `(.L_x_4684) ;  /* 0x00003dd000017945 */ /* 0x000fe60003800200 */
[----:B01----:R-:W-:-:S09]  /*5040*/  P2R R21, PR, RZ, 0x1 ;  /* 0x00000001ff157803 */ /* 0x003fd20000000000 */
[----:B------:R-:W-:Y:S05]  /*5050*/  @!P0 BRA `(.L_x_4685) ;  /* 0x0000003c00688947 */ /* 0x000fea0003800000 */
        /* <DEDUP_REMOVED lines=14> */
[----:B------:R-:W-:Y:S01]  /*5140*/  ISETP.NE.AND P2, PT, R36, 0x1, PT ;  /* 0x000000012400780c */ /* 0x000fe20003f45270 */
[----:B------:R-:W-:Y:S01]  /*5150*/  BSSY.RECONVERGENT B2, `(.L_x_4687) ;  /* 0x0000048000027945 */ /* 0x000fe20003800200 */
[----:B0-----:R-:W-:Y:S01]  /*5160*/  IMAD.MOV.U32 R23, RZ, RZ, 0x2 ;  /* 0x00000002ff177424 */ /* 0x001fe200078e00ff */
        /* <DEDUP_REMOVED lines=13> */
.L_x_4689:
        /* <DEDUP_REMOVED lines=13> */
.L_x_4691:
[----:B------:R-:W-:Y:S05]  /*5310*/  BSYNC.RECONVERGENT B3 ;  /* 0x0000000000037941 */ /* 0x000fea0003800200 */
.L_x_4690:
        /* <DEDUP_REMOVED lines=43> */
.L_x_4688:
[----:B------:R-:W-:Y:S05]  /*55d0*/  BSYNC.RECONVERGENT B2 ;  /* 0x0000000000027941 */ /* 0x000fea0003800200 */
.L_x_4687:
[----:B------:R-:W0:Y:S01]  /*55e0*/  LDC R25, c[0x0][0x404] ;  /* 0x00010100ff197b82 */ /* 0x000e220000000800 */
[----:B------:R-:W-:Y:S01]  /*55f0*/  ISETP.NE.AND P3, PT, R23, 0x1, PT ;  /* 0x000000011700780c */ /* 0x000fe20003f65270 */
[----:B------:R-:W-:Y:S01]  /*5600*/  BSSY.RECONVERGENT B2, `(.L_x_4692) ;  /* 0x000004b000027945 */ /* 0x000fe20003800200 */
[----:B------:R-:W-:Y:S01]  /*5610*/  I2FP.F32.U32 R27, R22 ;  /* 0x00000016001b7245 */ /* 0x000fe20000201000 */
[----:B------:R-:W-:Y:S01]  /*5620*/  IMAD.MOV.U32 R22, RZ, RZ, 0x2f800000 ;  /* 0x2f800000ff167424 */ /* 0x000fe200078e00ff */
[----:B------:R-:W-:-:S03]  /*5630*/  MOV R34, 0x2 ;  /* 0x0000000200227802 */ /* 0x000fc60000000f00 */
[----:B------:R-:W1:Y:S01]  /*5640*/  LDC R24, c[0x0][0x408] ;  /* 0x00010200ff187b82 */ /* 0x000e620000000800 */
[----:B------:R-:W-:-:S05]  /*5650*/  FFMA.FTZ R26, R27, R22, 1.1641532182693481445e-10 ;  /* 0x2f0000001b1a7423 */ /* 0x000fca0000010016 */
[----:B0-----:R-:W-:Y:S01]  /*5660*/  FSETP.LE.FTZ.AND P2, PT, R26, R25, PT ;  /* 0x000000191a00720b */ /* 0x001fe20003f53000 */
[----:B------:R-:W-:Y:S02]  /*5670*/  IMAD.MOV.U32 R26, RZ, RZ, R0 ;  /* 0x000000ffff1a7224 */ /* 0x000fe400078e0000 */
[----:B-1---5:R-:W-:Y:S01]  /*5680*/  FMUL.FTZ R16, R16, R24 ;  /* 0x0000001810107220 */ /* 0x022fe20000410000 */
[----:B------:R-:W-:Y:S09]  /*5690*/  @!P3 BRA `(.L_x_4693) ;  /* 0x000000040004b947 */ /* 0x000ff20003800000 */
        /* <DEDUP_REMOVED lines=8> */
.L_x_4694:
        /* <DEDUP_REMOVED lines=13> */
.L_x_4696:
[----:B------:R-:W-:Y:S05]  /*57f0*/  BSYNC.RECONVERGENT B3 ;  /* 0x0000000000037941 */ /* 0x000fea0003800200 */
.L_x_4695:
        /* <DEDUP_REMOVED lines=43> */
.L_x_4693:
[----:B------:R-:W-:Y:S05]  /*5ab0*/  BSYNC.RECONVERGENT B2 ;  /* 0x0000000000027941 */ /* 0x000fea0003800200 */
.L_x_4692:
        /* <DEDUP_REMOVED lines=15> */
.L_x_4699:
        /* <DEDUP_REMOVED lines=13> */
.L_x_4701:
[----:B------:R-:W-:Y:S05]  /*5c80*/  BSYNC.RECONVERGENT B3 ;  /* 0x0000000000037941 */ /* 0x000fea0003800200 */
.L_x_4700:
        /* <DEDUP_REMOVED lines=43> */
.L_x_4698:
[----:B------:R-:W-:Y:S05]  /*5f40*/  BSYNC.RECONVERGENT B2 ;  /* 0x0000000000027941 */ /* 0x000fea0003800200 */
.L_x_4697:
        /* <DEDUP_REMOVED lines=17> */
.L_x_4704:
        /* <DEDUP_REMOVED lines=13> */
.L_x_4706:
[----:B------:R-:W-:Y:S05]  /*6130*/  BSYNC.RECONVERGENT B3 ;  /* 0x0000000000037941 */ /* 0x000fea0003800200 */
.L_x_4705:
        /* <DEDUP_REMOVED lines=43> */
.L_x_4703:
[----:B------:R-:W-:Y:S05]  /*63f0*/  BSYNC.RECONVERGENT B2 ;  /* 0x0000000000027941 */ /* 0x000fea0003800200 */
.L_x_4702:
        /* <DEDUP_REMOVED lines=15> */
.L_x_4709:
        /* <DEDUP_REMOVED lines=13> */
.L_x_4711:
[----:B------:R-:W-:Y:S05]  /*65c0*/  BSYNC.RECONVERGENT B3 ;  /* 0x0000000000037941 */ /* 0x000fea0003800200 */
.L_x_4710:
        /* <DEDUP_REMOVED lines=43> */
.L_x_4708:
[----:B------:R-:W-:Y:S05]  /*6880*/  BSYNC.RECONVERGENT B2 ;  /* 0x0000000000027941 */ /* 0x000fea0003800200 */
.L_x_4707:
[----:B------:R-:W-:Y:S01]  /*6890*/  ISETP.NE.AND P5, PT, R34, 0x1, PT ;  /* 0x000000012200780c */ /* 0x000fe20003fa5270 */
[----:B------:R-:W-:Y:S01]  /*68a0*/  BSSY.RECONVERGENT B2, `(.L_x_4712) ;  /* 0x0000049000027945 */ /* 0x000fe20003800200 */
[----:B------:R-:W-:Y:S01]  /*68b0*/  I2FP.F32.U32 R27, R27 ;  /* 0x0000001b001b7245 */ /* 0x000fe20000201000 */
[----:B------:R-:W-:-:S04]  /*68c0*/  HFMA2 R56, -RZ, RZ, 0, 1.1920928955078125e-07 ;  /* 0x00000002ff387431 */ /* 0x000fc800000001ff */
[----:B------:R-:W-:Y:S01]  /*68d0*/  FFMA.FTZ R36, R27, R22, 1.1641532182693481445e-10 ;  /* 0x2f0000001b247423 */ /* 0x000fe20000010016 */
[----:B------:R-:W-:Y:S01]  /*68e0*/  FMUL.FTZ R27, R18, R24 ;  /* 0x00000018121b7220 */ /* 0x000fe20000410000 */
[----:B------:R-:W-:-:S03]  /*68f0*/  IMAD.MOV.U32 R18, RZ, RZ, R0 ;  /* 0x000000ffff127224 */ /* 0x000fc600078e0000 */
        /* <DEDUP_REMOVED lines=10> */
.L_x_4714:
        /* <DEDUP_REMOVED lines=13> */
.L_x_4716:
[----:B------:R-:W-:Y:S05]  /*6a70*/  BSYNC.RECONVERGENT B3 ;  /* 0x0000000000037941 */ /* 0x000fea0003800200 */
.L_x_4715:
        /* <DEDUP_REMOVED lines=43> */
.L_x_4713:
[----:B------:R-:W-:Y:S05]  /*6d30*/  BSYNC.RECONVERGENT B2 ;  /* 0x0000000000027941 */ /* 0x000fea0003800200 */
.L_x_4712:
        /* <DEDUP_REMOVED lines=15> */
.L_x_4719:
        /* <DEDUP_REMOVED lines=13> */
.L_x_4721:
[----:B------:R-:W-:Y:S05]  /*6f00*/  BSYNC.RECONVERGENT B3 ;  /* 0x0000000000037941 */ /* 0x000fea0003800200 */
.L_x_4720:
        /* <DEDUP_REMOVED lines=43> */
.L_x_4718:
[----:B------:R-:W-:Y:S05]  /*71c0*/  BSYNC.RECONVERGENT B2 ;  /* 0x0000000000027941 */ /* 0x000fea0003800200 */
.L_x_4717:
[----:B------:R-:W-:Y:S01]  /*71d0*/  ISETP.NE.AND P6, PT, R34, 0x1, PT ;  /* 0x000000012200780c */ /* 0x000fe20003fc5270 */
[----:B------:R-:W-:Y:S01]  /*71e0*/  BSSY.RECONVERGENT B2, `(.L_x_4722) ;  /* 0x000004b000027945 */ /* 0x000fe20003800200 */
[----:B------:R-:W-:Y:S01]  /*71f0*/  I2FP.F32.U32 R57, R36 ;  /* 0x0000002400397245 */ /* 0x000fe20000201000 */
[----:B------:R-:W-:Y:S02]  /*7200*/  HFMA2 R36, -RZ, RZ, 0, 1.1920928955078125e-07 ;  /* 0x00000002ff247431 */ /* 0x000fe400000001ff */
[----:B------:R-:W-:Y:S01]  /*7210*/  FMUL.FTZ R56, R19, R24 ;  /* 0x0000001813387220 */ /* 0x000fe20000410000 */
[----:B------:R-:W-:Y:S02]  /*7220*/  IMAD.MOV.U32 R19, RZ, RZ, R0 ;  /* 0x000000ffff137224 */ /* 0x000fe400078e0000 */
[----:B------:R-:W-:-:S05]  /*7230*/  FFMA.FTZ R57, R57, R22, 1.1641532182693481445e-10 ;  /* 0x2f00000039397423 */ /* 0x000fca0000010016 */
        /* <DEDUP_REMOVED lines=10> */
.L_x_4724:
        /* <DEDUP_REMOVED lines=15> */
.L_x_4726:
[----:B------:R-:W-:Y:S05]  /*73d0*/  BSYNC.RECONVERGENT B3 ;  /* 0x0000000000037941 */ /* 0x000fea0003800200 */
.L_x_4725:
        /* <DEDUP_REMOVED lines=43> */
.L_x_4723:
[----:B------:R-:W-:Y:S05]  /*7690*/  BSYNC.RECONVERGENT B2 ;  /* 0x0000000000027941 */ /* 0x000fea0003800200 */
.L_x_4722:
[-C--:B------:R-:W-:Y:S01]  /*76a0*/  FMUL.FTZ R57, R4, R24.reuse ;  /* 0x0000001804397220 */ /* 0x080fe20000410000 */
[----:B------:R-:W-:Y:S01]  /*76b0*/  FSETP.GTU.FTZ.AND P6, PT, R26, R25, PT ;  /* 0x000000191a00720b */ /* 0x000fe20003fdc000 */
[----:B------:R-:W-:Y:S01]  /*76c0*/  FMUL.FTZ R34, R5, R24 ;  /* 0x0000001805227220 */ /* 0x000fe20000410000 */
[----:B------:R-:W-:Y:S02]  /*76d0*/  I2FP.F32.U32 R19, R19 ;  /* 0x0000001300137245 */ /* 0x000fe40000201000 */
[----:B------:R-:W-:Y:S02]  /*76e0*/  FSEL R57, R57, RZ, !P6 ;  /* 0x000000ff39397208 */ /* 0x000fe40007000000 */
[----:B------:R-:W-:Y:S01]  /*76f0*/  SEL R26, RZ, 0x1, P6 ;  /* 0x00000001ff1a7807 */ /* 0x000fe20003000000 */
[----:B------:R-:W-:Y:S01]  /*7700*/  FFMA.FTZ R22, R19, R22, 1.1641532182693481445e-10 ;  /* 0x2f00000013167423 */ /* 0x000fe20000010016 */
[----:B------:R-:W-:Y:S01]  /*7710*/  FSETP.GTU.FTZ.AND P6, PT, R23, R25, PT ;  /* 0x000000191700720b */ /* 0x000fe20003fdc000 */
[-C--:B------:R-:W-:Y:S01]  /*7720*/  FMUL.FTZ R19, R7, R24.reuse ;  /* 0x0000001807137220 */ /* 0x080fe20000410000 */
[----:B------:R-:W-:Y:S01]  /*7730*/  FMUL.FTZ R24, R6, R24 ;  /* 0x0000001806187220 */ /* 0x000fe20000410000 */
[----:B------:R-:W-:-:S02]  /*7740*/  FSEL R27, R27, RZ, P4 ;  /* 0x000000ff1b1b7208 */ /* 0x000fc40002000000 */
[----:B------:R-:W-:Y:S02]  /*7750*/  FSEL R34, R34, RZ, !P6 ;  /* 0x000000ff22227208 */ /* 0x000fe40007000000 */
[----:B------:R-:W-:Y:S02]  /*7760*/  SEL R23, RZ, 0x1, P6 ;  /* 0x00000001ff177807 */ /* 0x000fe40003000000 */
[-C--:B------:R-:W-:Y:S02]  /*7770*/  FSETP.GTU.FTZ.AND P6, PT, R22, R25.reuse, PT ;  /* 0x000000191600720b */ /* 0x080fe40003fdc000 */
[----:B------:R-:W-:Y:S02]  /*7780*/  FSEL R17, R17, RZ, P3 ;  /* 0x000000ff11117208 */ /* 0x000fe40001800000 */
[----:B------:R-:W-:Y:S02]  /*7790*/  FSEL R19, R19, RZ, !P6 ;  /* 0x000000ff13137208 */ /* 0x000fe40007000000 */
[----:B------:R-:W-:Y:S01]  /*77a0*/  SEL R22, RZ, 0x1, P6 ;  /* 0x00000001ff167807 */ /* 0x000fe20003000000 */
[----:B------:R-:W-:Y:S01]  /*77b0*/  FADD.FTZ R17, R17, R34 ;  /* 0x0000002211117221 */ /* 0x000fe20000010000 */
[----:B------:R-:W-:-:S02]  /*77c0*/  FSETP.GTU.FTZ.AND P6, PT, R18, R25, PT ;  /* 0x000000191200720b */ /* 0x000fc40003fdc000 */
[----:B------:R-:W-:Y:S01]  /*77d0*/  FSEL R16, R16, RZ, P2 ;  /* 0x000000ff10107208 */ /* 0x000fe20001000000 */
[----:B------:R-:W-:Y:S01]  /*77e0*/  @P1 FADD.FTZ R17, R9, R17 ;  /* 0x0000001109111221 */ /* 0x000fe20000010000 */
[----:B------:R-:W-:Y:S02]  /*77f0*/  FSEL R18, R24, RZ, !P6 ;  /* 0x000000ff18127208 */ /* 0x000fe40007000000 */
[----:B------:R-:W-:Y:S01]  /*7800*/  FSEL R56, R56, RZ, P5 ;  /* 0x000000ff38387208 */ /* 0x000fe20002800000 */
[----:B------:R-:W-:Y:S01]  /*7810*/  FADD.FTZ R16, R16, R57 ;  /* 0x0000003910107221 */ /* 0x000fe20000010000 */
[----:B------:R-:W-:Y:S01]  /*7820*/  SEL R24, RZ, 0x1, P6 ;  /* 0x00000001ff187807 */ /* 0x000fe20003000000 */
[----:B------:R-:W-:Y:S01]  /*7830*/  FADD.FTZ R18, R27, R18 ;  /* 0x000000121b127221 */ /* 0x000fe20000010000 */
[----:B------:R-:W-:Y:S01]  /*7840*/  PRMT R45, R26, 0x7610, R45 ;  /* 0x000076101a2d7816 */ /* 0x000fe2000000002d */
[----:B------:R-:W-:Y:S01]  /*7850*/  FADD.FTZ R19, R19, R56 ;  /* 0x0000003813137221 */ /* 0x000fe20000010000 */
[----:B------:R-:W-:Y:S01]  /*7860*/  @P1 FADD.FTZ R16, R8, R16 ;  /* 0x0000001008101221 */ /* 0x000fe20000010000 */
[----:B------:R-:W-:Y:S01]  /*7870*/  @P1 FADD.FTZ R18, R10, R18 ;  /* 0x000000120a121221 */ /* 0x000fe20000010000 */
[----:B------:R-:W-:Y:S01]  /*7880*/  PRMT R46, R23, 0x7610, R46 ;  /* 0x00007610172e7816 */ /* 0x000fe2000000002e */
[----:B------:R-:W-:Y:S01]  /*7890*/  @P1 FADD.FTZ R19, R11, R19 ;  /* 0x000000130b131221 */ /* 0x000fe20000010000 */
[----:B------:R-:W-:-:S02]  /*78a0*/  PRMT R47, R24, 0x7610, R47 ;  /* 0x00007610182f7816 */ /* 0x000fc4000000002f */
[----:B------:R-:W-:Y:S01]  /*78b0*/  PRMT R48, R22, 0x7610, R48 ;  /* 0x0000761016307816 */ /* 0x000fe20000000030 */
[----:B------:R-:W-:Y:S06]  /*78c0*/  BRA `(.L_x_4727) ;  /* 0x0000001000e87947 */ /* 0x000fec0003800000 */
.L_x_4686:
        /* <DEDUP_REMOVED lines=16> */
.L_x_4730:
        /* <DEDUP_REMOVED lines=13> */
.L_x_4732:
[----:B------:R-:W-:Y:S05]  /*7aa0*/  BSYNC.RECONVERGENT B3 ;  /* 0x0000000000037941 */ /* 0x000fea0003800200 */
.L_x_4731:
        /* <DEDUP_REMOVED lines=43> */
.L_x_4729:
[----:B------:R-:W-:Y:S05]  /*7d60*/  BSYNC.RECONVERGENT B2 ;  /* 0x0000000000027941 */ /* 0x000fea0003800200 */
.L_x_4728:
[----:B------:R-:W0:Y:S01]  /*7d70*/  LDC R23, c[0x0][0x404] ;  /* 0x00010100ff177b82 */ /* 0x000e220000000800 */
[----:B------:R-:W-:Y:S01]  /*7d80*/  ISETP.NE.AND P3, PT, R24, 0x1, PT ;  /* 0x000000011800780c */ /* 0x000fe20003f65270 */
[----:B------:R-:W-:Y:S01]  /*7d90*/  BSSY.RECONVERGENT B2, `(.L_x_4733) ;  /* 0x0000049000027945 */ /* 0x000fe20003800200 */
[----:B------:R-:W-:Y:S01]  /*7da0*/  I2FP.F32.U32 R25, R22 ;  /* 0x0000001600197245 */ /* 0x000fe20000201000 */
[----:B------:R-:W-:-:S04]  /*7db0*/  IMAD.MOV.U32 R22, RZ, RZ, 0x2f800000 ;  /* 0x2f800000ff167424 */ /* 0x000fc800078e00ff */
[----:B------:R-:W-:Y:S01]  /*7dc0*/  FFMA.FTZ R26, R25, R22, 1.1641532182693481445e-10 ;  /* 0x2f000000191a7423 */ /* 0x000fe20000010016 */
[----:B------:R-:W-:-:S04]  /*7dd0*/  IMAD.MOV.U32 R25, RZ, RZ, R0 ;  /* 0x000000ffff197224 */ /* 0x000fc800078e0000 */
[----:B0-----:R-:W-:Y:S02]  /*7de0*/  FSETP.LE.FTZ.AND P2, PT, R26, R23, PT ;  /* 0x000000171a00720b */ /* 0x001fe40003f53000 */
[----:B------:R-:W-:Y:S01]  /*7df0*/  MOV R26, 0x2 ;  /* 0x00000002001a7802 */ /* 0x000fe20000000f00 */
[----:B------:R-:W-:Y:S10]  /*7e00*/  @!P3 BRA `(.L_x_4734) ;  /* 0x000000040004b947 */ /* 0x000ff40003800000 */
        /* <DEDUP_REMOVED lines=8> */
.L_x_4735:
        /* <DEDUP_REMOVED lines=13> */
.L_x_4737:
[----:B------:R-:W-:Y:S05]  /*7f60*/  BSYNC.RECONVERGENT B3 ;  /* 0x0000000000037941 */ /* 0x000fea0003800200 */
.L_x_4736:
        /* <DEDUP_REMOVED lines=43> */
.L_x_4734:
[----:B------:R-:W-:Y:S05]  /*8220*/  BSYNC.RECONVERGENT B2 ;  /* 0x0000000000027941 */ /* 0x000fea0003800200 */
.L_x_4733:
        /* <DEDUP_REMOVED lines=16> */
.L_x_4740:
        /* <DEDUP_REMOVED lines=13> */
.L_x_4742:
[----:B------:R-:W-:Y:S05]  /*8400*/  BSYNC.RECONVERGENT B3 ;  /* 0x0000000000037941 */ /* 0x000fea0003800200 */
.L_x_4741:
        /* <DEDUP_REMOVED lines=43> */
.L_x_4739:
[----:B------:R-:W-:Y:S05]  /*86c0*/  BSYNC.RECONVERGENT B2 ;  /* 0x0000000000027941 */ /* 0x000fea0003800200 */
.L_x_4738:
[----:B------:R-:W-:Y:S01]  /*86d0*/  ISETP.NE.AND P5, PT, R25, 0x1, PT ;  /* 0x000000011900780c */ /* 0x000fe20003fa5270 */
[----:B------:R-:W-:Y:S01]  /*86e0*/  BSSY.RECONVERGENT B2, `(.L_x_4743) ;  /* 0x0000048000027945 */ /* 0x000fe20003800200 */
[----:B------:R-:W-:Y:S01]  /*86f0*/  I2FP.F32.U32 R27, R24 ;  /* 0x00000018001b7245 */ /* 0x000fe20000201000 */
[----:B------:R-:W-:-:S04]  /*8700*/  HFMA2 R36, -RZ, RZ, 0, 1.1920928955078125e-07 ;  /* 0x00000002ff247431 */ /* 0x000fc800000001ff */
        /* <DEDUP_REMOVED lines=12> */
.L_x_4745:
        /* <DEDUP_REMOVED lines=13> */
.L_x_4747:
[----:B------:R-:W-:Y:S05]  /*88a0*/  BSYNC.RECONVERGENT B3 ;  /* 0x0000000000037941 */ /* 0x000fea0003800200 */
.L_x_4746:
        /* <DEDUP_REMOVED lines=43> */
.L_x_4744:
[----:B------:R-:W-:Y:S05]  /*8b60*/  BSYNC.RECONVERGENT B2 ;  /* 0x0000000000027941 */ /* 0x000fea0003800200 */
.L_x_4743:
        /* <DEDUP_REMOVED lines=15> */
[----:B------:R-:W-:-:S10]  /*8c60*/  @P1 FADD.FTZ R19, R11, R19 ;  /* 0x000000130b131221 */ /* 0x000fd40000010000 */
.L_x_4727:
[----:B------:R-:W0:Y:S01]  /*8c70*/  LDC.64 R56, c[0x0][0x3a8] ;  /* 0x0000ea00ff387b82 */ /* 0x000e220000000a00 */
[----:B------:R-:W-:Y:S02]  /*8c80*/  SEL R22, RZ, 0x1000000, !P5 ;  /* 0x01000000ff167807 */ /* 0x000fe40006800000 */
[----:B------:R-:W-:Y:S02]  /*8c90*/  SEL R23, RZ, 0x10000, !P4 ;  /* 0x00010000ff177807 */ /* 0x000fe40006000000 */
[----:B------:R-:W-:Y:S02]  /*8ca0*/  SEL R24, RZ, 0x100, !P3 ;  /* 0x00000100ff187807 */ /* 0x000fe40005800000 */
[----:B------:R-:W-:Y:S01]  /*8cb0*/  MOV R34, R21 ;  /* 0x0000001500227202 */ /* 0x000fe20000000f00 */
        /* <DEDUP_REMOVED lines=9> */
[----:B------:R-:W1:Y:S01]  /*8d50*/  LDC.64 R24, c[0x0][0x3b8] ;  /* 0x0000ee00ff187b82 */ /* 0x000e620000000a00 */
[----:B------:R-:W-:Y:S01]  /*8d60*/  IMAD.U32 R23, R47, 0x10000, RZ ;  /* 0x000100002f177824 */ /* 0x000fe200078e00ff */
[----:B0-----:R-:W-:Y:S02]  /*8d70*/  LOP3.LUT R22, R48, 0xffff, RZ, 0xc0, !PT ;  /* 0x0000ffff30167812 */ /* 0x001fe400078ec0ff */
[----:B------:R-:W-:Y:S02]  /*8d80*/  LOP3.LUT R21, R46, 0xff, RZ, 0xc0, !PT ;  /* 0x000000ff2e157812 */ /* 0x000fe400078ec0ff */
[----:B------:R-:W-:-:S04]  /*8d90*/  LOP3.LUT R23, R23, 0xff0000, RZ, 0xc0, !PT ;  /* 0x00ff000017177812 */ /* 0x000fc800078ec0ff */
[----:B------:R-:W-:Y:S02]  /*8da0*/  LEA R23, R22, R23, 0x18 ;  /* 0x0000001716177211 */ /* 0x000fe400078ec0ff */
[----:B------:R-:W-:-:S03]  /*8db0*/  LOP3.LUT R22, R45, 0xff, RZ, 0xc0, !PT ;  /* 0x000000ff2d167812 */ /* 0x000fc600078ec0ff */
[----:B------:R-:W-:-:S05]  /*8dc0*/  IMAD R21, R21, 0x100, R23 ;  /* 0x0000010015157824 */ /* 0x000fca00078e0217 */
[----:B------:R-:W-:Y:S01]  /*8dd0*/  IADD3 R21, PT, PT, R21, R22, RZ ;  /* 0x0000001615157210 */ /* 0x000fe20007ffe0ff */
[----:B-1----:R-:W-:-:S05]  /*8de0*/  IMAD.WIDE.U32 R24, R20, 0x4, R24 ;  /* 0x0000000414187825 */ /* 0x002fca00078e0018 */
[----:B------:R1:W-:Y:S02]  /*8df0*/  STG.E desc[UR8][R24.64], R21 ;  /* 0x0000001518007986 */ /* 0x0003e4000c101908 */
.L_x_4685:
[----:B------:R-:W-:Y:S05]  /*8e00*/  BSYNC.RECONVERGENT B1 ;  /* 0x0000000000017941 */ /* 0x000fea0003800200 */
.L_x_4684:
[----:B------:R-:W-:Y:S01]  /*8e10*/  FADD.FTZ R20, RZ, R12 ;  /* 0x0000000cff147221 */ /* 0x000fe20000010000 */
[C---:B------:R-:W-:Y:S01]  /*8e20*/  ISETP.GE.U32.AND P0, PT, R44.reuse, 0x20, PT ;  /* 0x000000202c00780c */ /* 0x040fe20003f06070 */
[----:B------:R-:W-:Y:S01]  /*8e30*/  UMOV UR4, 0xffffffff ;  /* 0xffffffff00047882 */ /* 0x000fe20000000000 */
[----:B------:R-:W-:Y:S01]  /*8e40*/  ISETP.GT.U32.AND P1, PT, R44, 0x3f, PT ;  /* 0x0000003f2c00780c */ /* 0x000fe20003f24070 */
[----:B-1----:R-:W-:Y:S01]  /*8e50*/  FADD.FTZ R21, R13, R20 ;  /* 0x000000140d157221 */ /* 0x002fe20000010000 */
        /* <DEDUP_REMOVED lines=9> */
[----:B------:R-:W1:Y:S02]  /*8ef0*/  SHFL.BFLY PT, R20, R24, 0x1, 0x1f ;  /* 0x0c201f0018147f89 */ /* 0x000e6400000e0000 */
[----:B-1----:R-:W-:-:S05]  /*8f00*/  FADD.FTZ R24, R24, R20 ;  /* 0x0000001418187221 */ /* 0x002fca0000010000 */
[----:B------:R-:W1:Y:S02]  /*8f10*/  SHFL.BFLY PT, R23, R24, 0x2, 0x1f ;  /* 0x0c401f0018177f89 */ /* 0x000e6400000e0000 */
[----:B-1----:R-:W-:-:S05]  /*8f20*/  FADD.FTZ R24, R24, R23 ;  /* 0x0000001718187221 */ /* 0x002fca0000010000 */
[----:B------:R-:W1:Y:S02]  /*8f30*/  SHFL.BFLY PT, R23, R24, 0x4, 0x1f ;  /* 0x0c801f0018177f89 */ /* 0x000e6400000e0000 */
[----:B-1----:R-:W-:-:S05]  /*8f40*/  FADD.FTZ R24, R24, R23 ;  /* 0x0000001718187221 */ /* 0x002fca0000010000 */
[----:B------:R-:W1:Y:S02]  /*8f50*/  SHFL.BFLY PT, R23, R24, 0x8, 0x1f ;  /* 0x0d001f0018177f89 */ /* 0x000e6400000e0000 */
[----:B-1----:R-:W-:Y:S02]  /*8f60*/  FADD.FTZ R24, R24, R23 ;  /* 0x0000001718187221 */ /* 0x002fe40000010000 */
[----:B------:R-:W1:Y:S03]  /*8f70*/  LDC R23, c[0x0][0x400] ;  /* 0x00010000ff177b82 */ /* 0x000e660000000800 */
[----:B0-----:R-:W0:Y:S02]  /*8f80*/  SHFL.BFLY PT, R27, R24, 0x10, 0x1f ;  /* 0x0e001f00181b7f89 */ /* 0x001e2400000e0000 */
        /* <DEDUP_REMOVED lines=11> */
[----:B------:R-:W-:-:S04]  /*9040*/  FADD.FTZ R21, R18, -R57 ;  /* 0x8000003912157221 */ /* 0x000fc80000010000 */
[----:B------:R-:W-:Y:S01]  /*9050*/  FSEL R24, R22, RZ, P0 ;  /* 0x000000ff16187208 */ /* 0x000fe20000000000 */
[----:B------:R-:W-:-:S04]  /*9060*/  FADD.FTZ R22, R17, -R57 ;  /* 0x8000003911167221 */ /* 0x000fc80000010000 */
        /* <DEDUP_REMOVED lines=14> */
.L_x_4765:
[----:B01----:R-:W-:Y:S01]  /*9150*/  FADD.FTZ R24, R24, R27 ;  /* 0x0000001b18187221 */ /* 0x003fe20000010000 */
[----:B------:R-:W-:Y:S01]  /*9160*/  FMUL.FTZ R20, R57, R57 ;  /* 0x0000003939147220 */ /* 0x000fe20000410000 */
[----:B------:R-:W-:Y:S01]  /*9170*/  PLOP3.LUT P1, PT, PT, PT, UP1, 0x40, 0x4 ;  /* 0x000000000004781c */ /* 0x000fe20003f2e818 */
[----:B------:R-:W0:Y:S01]  /*9180*/  @!P2 LDC.64 R26, c[0x0][0x3c0] ;  /* 0x0000f000ff1aab82 */ /* 0x000e220000000a00 */
[----:B------:R-:W-:Y:S01]  /*9190*/  FFMA.FTZ R23, R24, R23, UR14 ;  /* 0x0000000e18177e23 */ /* 0x000fe20008010017 */
[----:B------:R-:W-:Y:S01]  /*91a0*/  BSSY.RECONVERGENT B1, `(.L_x_4749) ;  /* 0x0000033000017945 */ /* 0x000fe20003800200 */
[----:B------:R-:W-:Y:S02]  /*91b0*/  FSEL R20, R20, RZ, !P1 ;  /* 0x000000ff14147208 */ /* 0x000fe40004800000 */
[----:B------:R-:W-:-:S03]  /*91c0*/  PLOP3.LUT P1, PT, PT, PT, UP1, 0x40, 0x4 ;  /* 0x000000000004781c */ /* 0x000fc60003f2e818 */
[----:B------:R-:W1:Y:S01]  /*91d0*/  @!P2 LDC.64 R24, c[0x0][0x3c8] ;  /* 0x0000f200ff18ab82 */ /* 0x000e620000000a00 */
[----:B------:R-:W-:-:S04]  /*91e0*/  FADD.FTZ R20, R23, R20 ;  /* 0x0000001417147221 */ /* 0x000fc80000010000 */
[----:B------:R-:W2:Y:S01]  /*91f0*/  MUFU.RSQ R56, R20 ;  /* 0x0000001400387308 */ /* 0x000ea20000001400 */
[----:B0-----:R-:W-:-:S05]  /*9200*/  @!P2 IMAD.WIDE R26, R41, 0x4, R26 ;  /* 0x00000004291aa825 */ /* 0x001fca00078e021a */
[----:B------:R0:W-:Y:S01]  /*9210*/  @!P2 STG.E desc[UR8][R26.64], R57 ;  /* 0x000000391a00a986 */ /* 0x0001e2000c101908 */
[----:B-1----:R-:W-:-:S05]  /*9220*/  @!P2 IMAD.WIDE R24, R41, 0x4, R24 ;  /* 0x000000042918a825 */ /* 0x002fca00078e0218 */
[----:B--2---:R1:W-:Y:S01]  /*9230*/  @!P2 STG.E desc[UR8][R24.64], R56 ;  /* 0x000000381800a986 */ /* 0x0043e2000c101908 */
[----:B0-----:R-:W-:Y:S01]  /*9240*/  FSEL R57, R57, RZ, P1 ;  /* 0x000000ff39397208 */ /* 0x001fe20000800000 */
[----:B------:R-:W-:Y:S06]  /*9250*/  @!P0 BRA `(.L_x_4750) ;  /* 0x00000000009c8947 */ /* 0x000fec0003800000 */
[--C-:B-1----:R-:W-:Y:S01]  /*9260*/  FADD.FTZ R24, R12, -R57.reuse ;  /* 0x800000390c187221 */ /* 0x102fe20000010000 */
[----:B------:R-:W-:Y:S02]  /*9270*/  HADD2.F32 R21, -RZ, R63.H1_H1 ;  /* 0x3000003fff157230 */ /* 0x000fe40000004100 */
[----:B------:R-:W-:Y:S01]  /*9280*/  FADD.FTZ R25, R13, -R57 ;  /* 0x800000390d197221 */ /* 0x000fe20000010000 */
[----:B------:R-:W-:Y:S02]  /*9290*/  HADD2.F32 R20, -RZ, R2.H0_H0 ;  /* 0x20000002ff147230 */ /* 0x000fe40000004100 */
[C---:B------:R-:W-:Y:S01]  /*92a0*/  FMUL.FTZ R24, R56.reuse, R24 ;  /* 0x0000001838187220 */ /* 0x040fe20000410000 */
[----:B------:R-:W-:Y:S02]  /*92b0*/  HADD2.F32 R23, -RZ, R61.H1_H1 ;  /* 0x3000003dff177230 */ /* 0x000fe40000004100 */
[----:B------:R-:W-:Y:S01]  /*92c0*/  FMUL.FTZ R25, R56, R25 ;  /* 0x0000001938197220 */ /* 0x000fe20000410000 */
[----:B------:R-:W-:-:S02]  /*92d0*/  HADD2.F32 R26, -RZ, R28.H0_H0 ;  /* 0x2000001cff1a7230 */ /* 0x000fc40000004100 */
[C---:B------:R-:W-:Y:S01]  /*92e0*/  FFMA.FTZ R20, R24.reuse, R21, R20 ;  /* 0x0000001518147223 */ /* 0x040fe20000010014 */
[----:B------:R-:W-:Y:S02]  /*92f0*/  HADD2.F32 R21, -RZ, R62.H1_H1 ;  /* 0x3000003eff157230 */ /* 0x000fe40000004100 */
[--C-:B------:R-:W-:Y:S02]  /*9300*/  HADD2.F32 R22, -RZ, R51.reuse.H1_H1 ;  /* 0x30000033ff167230 */ /* 0x100fe40000004100 */
[----:B------:R-:W-:Y:S01]  /*9310*/  FFMA.FTZ R24, R24, R23, R26 ;  /* 0x0000001718187223 */ /* 0x000fe2000001001a */
[----:B------:R-:W-:Y:S02]  /*9320*/  HADD2.F32 R23, -RZ, R51.H0_H0 ;  /* 0x20000033ff177230 */ /* 0x000fe40000004100 */
[----:B------:R-:W-:Y:S01]  /*9330*/  FADD.FTZ R26, R14, -R57 ;  /* 0x800000390e1a7221 */ /* 0x000fe20000010000 */
[----:B------:R-:W-:Y:S02]  /*9340*/  HADD2.F32 R58, -RZ, R3.H0_H0 ;  /* 0x20000003ff3a7230 */ /* 0x000fe40000004100 */
[----:B------:R-:W-:Y:S01]  /*9350*/  FFMA.FTZ R21, R25, R21, R22 ;  /* 0x0000001519157223 */ /* 0x000fe20000010016 */
[----:B------:R-:W-:-:S02]  /*9360*/  HADD2.F32 R22, -RZ, R60.H1_H1 ;  /* 0x3000003cff167230 */ /* 0x000fc40000004100 */
[----:B------:R-:W-:Y:S01]  /*9370*/  FMUL.FTZ R26, R56, R26 ;  /* 0x0000001a381a7220 */ /* 0x000fe20000410000 */
[----:B------:R-:W-:Y:S02]  /*9380*/  HADD2.F32 R27, -RZ, R29.H0_H0 ;  /* 0x2000001dff1b7230 */ /* 0x000fe40000004100 */
[----:B------:R-:W-:Y:S02]  /*9390*/  HADD2.F32 R59, -RZ, R50.H0_H0 ;  /* 0x20000032ff3b7230 */ /* 0x000fe40000004100 */
[----:B------:R-:W-:Y:S01]  /*93a0*/  FFMA.FTZ R25, R25, R22, R23 ;  /* 0x0000001619197223 */ /* 0x000fe20000010017 */
[----:B------:R-:W-:Y:S02]  /*93b0*/  HADD2.F32 R22, -RZ, R63.H0_H0 ;  /* 0x2000003fff167230 */ /* 0x000fe40000004100 */
[----:B------:R-:W-:-:S03]  /*93c0*/  HADD2.F32 R23, -RZ, R61.H0_H0 ;  /* 0x2000003dff177230 */ /* 0x000fc60000004100 */
[C---:B------:R-:W-:Y:S01]  /*93d0*/  FFMA.FTZ R22, R26.reuse, R22, R58 ;  /* 0x000000161a167223 */ /* 0x040fe2000001003a */
[----:B------:R-:W-:Y:S02]  /*93e0*/  HADD2.F32 R58, -RZ, R50.H1_H1 ;  /* 0x30000032ff3a7230 */ /* 0x000fe40000004100 */
[----:B------:R-:W-:Y:S01]  /*93f0*/  FFMA.FTZ R26, R26, R23, R27 ;  /* 0x000000171a1a7223 */ /* 0x000fe2000001001b */
[----:B------:R-:W-:Y:S01]  /*9400*/  FADD.FTZ R27, R15, -R57 ;  /* 0x800000390f1b7221 */ /* 0x000fe20000010000 */
[----:B------:R-:W-:-:S03]  /*9410*/  HADD2.F32 R23, -RZ, R62.H0_H0 ;  /* 0x2000003eff177230 */ /* 0x000fc60000004100 */
[----:B------:R-:W-:-:S04]  /*9420*/  FMUL.FTZ R27, R56, R27 ;  /* 0x0000001b381b7220 */ /* 0x000fc80000410000 */
[----:B------:R-:W-:Y:S01]  /*9430*/  FFMA.FTZ R23, R27, R23, R58 ;  /* 0x000000171b177223 */ /* 0x000fe2000001003a */
[----:B------:R-:W-:-:S05]  /*9440*/  HADD2.F32 R58, -RZ, R60.H0_H0 ;  /* 0x2000003cff3a7230 */ /* 0x000fca0000004100 */
[----:B------:R-:W-:Y:S02]  /*9450*/  FFMA.FTZ R27, R27, R58, R59 ;  /* 0x0000003a1b1b7223 */ /* 0x000fe4000001003b */
[----:B------:R-:W0:Y:S02]  /*9460*/  LDC.64 R58, c[0x0][0x428] ;  /* 0x00010a00ff3a7b82 */ /* 0x000e240000000a00 */
[----:B0-----:R-:W-:-:S05]  /*9470*/  IMAD.WIDE.U32 R58, R49, 0x10, R58 ;  /* 0x00000010313a7825 */ /* 0x001fca00078e003a */
[----:B------:R0:W-:Y:S02]  /*9480*/  STG.E.128 desc[UR8][R58.64], R20 ;  /* 0x000000143a007986 */ /* 0x0001e4000c101d08 */
[----:B0-----:R-:W0:Y:S02]  /*9490*/  LDC.64 R20, c[0x0][0x430] ;  /* 0x00010c00ff147b82 */ /* 0x001e240000000a00 */
[----:B0-----:R-:W-:-:S04]  /*94a0*/  IMAD.WIDE.U32 R20, R49, 0x10, R20 ;  /* 0x0000001031147825 */ /* 0x001fc800078e0014 */
[----:B------:R-:W-:Y:S01]  /*94b0*/  VIADD R49, R49, 0x20 ;  /* 0x0000002031317836 */ /* 0x000fe20000000000 */
[----:B------:R0:W-:Y:S06]  /*94c0*/  STG.E.128 desc[UR8][R20.64], R24 ;  /* 0x0000001814007986 */ /* 0x0001ec000c101d08 */
.L_x_4750:
[----:B------:R-:W-:Y:S05]  /*94d0*/  BSYNC.RECONVERGENT B1 ;  /* 0x0000000000017941 */ /* 0x000fea0003800200 */
.L_x_4749:
[----:B------:R-:W-:Y:S01]  /*94e0*/  ISETP.GE.U32.AND P1, PT, R44, 0x40, PT ;  /* 0x000000402c00780c */ /* 0x000fe20003f26070 */
[----:B------:R-:W-:-:S12]  /*94f0*/  BSSY.RECONVERGENT B1, `(.L_x_4751) ;  /* 0x0000028000017945 */ /* 0x000fd80003800200 */
[----:B------:R-:W-:Y:S05]  /*9500*/  @!P1 BRA `(.L_x_4752) ;  /* 0x0000000000989947 */ /* 0x000fea0003800000 */
[----:B01----:R-:W0:Y:S01]  /*9510*/  LDC.64 R24, c[0x0][0x428] ;  /* 0x00010a00ff187b82 */ /* 0x003e220000000a00 */
[--C-:B------:R-:W-:Y:S01]  /*9520*/  FADD.FTZ R21, R16, -R57.reuse ;  /* 0x8000003910157221 */ /* 0x100fe20000010000 */
[--C-:B------:R-:W-:Y:S01]  /*9530*/  FADD.FTZ R27, R17, -R57.reuse ;  /* 0x80000039111b7221 */ /* 0x100fe20000010000 */
[--C-:B------:R-:W-:Y:S01]  /*9540*/  FADD.FTZ R26, R18, -R57.reuse ;  /* 0x80000039121a7221 */ /* 0x100fe20000010000 */
[----:B------:R-:W-:Y:S01]  /*9550*/  FADD.FTZ R20, R19, -R57 ;  /* 0x8000003913147221 */ /* 0x000fe20000010000 */
[C---:B------:R-:W-:Y:S01]  /*9560*/  FMUL.FTZ R57, R56.reuse, R21 ;  /* 0x0000001538397220 */ /* 0x040fe20000410000 */
[C---:B------:R-:W-:Y:S01]  /*9570*/  FMUL.FTZ R27, R56.reuse, R27 ;  /* 0x0000001b381b7220 */ /* 0x040fe20000410000 */
[C---:B------:R-:W-:Y:S01]  /*9580*/  FMUL.FTZ R26, R56.reuse, R26 ;  /* 0x0000001a381a7220 */ /* 0x040fe20000410000 */
[----:B------:R-:W-:Y:S01]  /*9590*/  FMUL.FTZ R56, R56, R20 ;  /* 0x0000001438387220 */ /* 0x000fe20000410000 */
[----:B------:R-:W-:Y:S02]  /*95a0*/  HADD2.F32 R20, -RZ, R55.H1_H1 ;  /* 0x30000037ff147230 */ /* 0x000fe40000004100 */
[----:B------:R-:W-:-:S02]  /*95b0*/  HADD2.F32 R23, -RZ, R30.H0_H0 ;  /* 0x2000001eff177230 */ /* 0x000fc40000004100 */
[----:B------:R-:W-:Y:S02]  /*95c0*/  HADD2.F32 R21, -RZ, R54.H1_H1 ;  /* 0x30000036ff157230 */ /* 0x000fe40000004100 */
[----:B------:R-:W-:Y:S02]  /*95d0*/  HADD2.F32 R22, -RZ, R48.H1_H1 ;  /* 0x30000030ff167230 */ /* 0x000fe40000004100 */
[----:B------:R-:W-:Y:S01]  /*95e0*/  FFMA.FTZ R20, R57, R20, R23 ;  /* 0x0000001439147223 */ /* 0x000fe20000010017 */
[----:B------:R-:W-:Y:S02]  /*95f0*/  HADD2.F32 R59, -RZ, R31.H0_H0 ;  /* 0x2000001fff3b7230 */ /* 0x000fe40000004100 */
[----:B------:R-:W-:Y:S02]  /*9600*/  HADD2.F32 R23, -RZ, R54.H0_H0 ;  /* 0x20000036ff177230 */ /* 0x000fe40000004100 */
[----:B------:R-:W-:Y:S01]  /*9610*/  FFMA.FTZ R21, R27, R21, R22 ;  /* 0x000000151b157223 */ /* 0x000fe20000010016 */
[----:B------:R-:W-:-:S02]  /*9620*/  HADD2.F32 R22, -RZ, R55.H0_H0 ;  /* 0x20000037ff167230 */ /* 0x000fc40000004100 */
[----:B------:R-:W-:Y:S02]  /*9630*/  HADD2.F32 R58, -RZ, R46.H1_H1 ;  /* 0x3000002eff3a7230 */ /* 0x000fe40000004100 */
[----:B0-----:R-:W-:-:S04]  /*9640*/  IMAD.WIDE.U32 R24, R49, 0x10, R24 ;  /* 0x0000001031187825 */ /* 0x001fc800078e0018 */
[----:B------:R-:W-:Y:S01]  /*9650*/  FFMA.FTZ R22, R26, R22, R59 ;  /* 0x000000161a167223 */ /* 0x000fe2000001003b */
[----:B------:R-:W-:Y:S02]  /*9660*/  FFMA.FTZ R23, R56, R23, R58 ;  /* 0x0000001738177223 */ /* 0x000fe4000001003a */
[----:B------:R-:W0:Y:S03]  /*9670*/  LDC.64 R58, c[0x0][0x430] ;  /* 0x00010c00ff3a7b82 */ /* 0x000e260000000a00 */
[----:B------:R1:W-:Y:S02]  /*9680*/  STG.E.128 desc[UR8][R24.64], R20 ;  /* 0x0000001418007986 */ /* 0x0003e4000c101d08 */
[----:B-1----:R-:W-:Y:S02]  /*9690*/  HADD2.F32 R21, -RZ, R53.H1_H1 ;  /* 0x30000035ff157230 */ /* 0x002fe40000004100 */
[----:B------:R-:W-:-:S02]  /*96a0*/  HADD2.F32 R20, -RZ, R32.H0_H0 ;  /* 0x20000020ff147230 */ /* 0x000fc40000004100 */
[--C-:B------:R-:W-:Y:S02]  /*96b0*/  HADD2.F32 R22, -RZ, R52.reuse.H1_H1 ;  /* 0x30000034ff167230 */ /* 0x100fe40000004100 */
[----:B------:R-:W-:Y:S02]  /*96c0*/  HADD2.F32 R23, -RZ, R53.H0_H0 ;  /* 0x20000035ff177230 */ /* 0x000fe40000004100 */
[----:B------:R-:W-:Y:S01]  /*96d0*/  FFMA.FTZ R20, R57, R21, R20 ;  /* 0x0000001539147223 */ /* 0x000fe20000010014 */
[----:B------:R-:W-:Y:S02]  /*96e0*/  HADD2.F32 R21, -RZ, R45.H1_H1 ;  /* 0x3000002dff157230 */ /* 0x000fe40000004100 */
[----:B------:R-:W-:Y:S02]  /*96f0*/  HADD2.F32 R24, -RZ, R52.H0_H0 ;  /* 0x20000034ff187230 */ /* 0x000fe40000004100 */
[----:B0-----:R-:W-:-:S04]  /*9700*/  IMAD.WIDE.U32 R58, R49, 0x10, R58 ;  /* 0x00000010313a7825 */ /* 0x001fc800078e003a */
[----:B------:R-:W-:Y:S01]  /*9710*/  FFMA.FTZ R21, R27, R22, R21 ;  /* 0x000000161b157223 */ /* 0x000fe20000010015 */
[----:B------:R-:W-:-:S05]  /*9720*/  HADD2.F32 R22, -RZ, R33.H0_H0 ;  /* 0x20000021ff167230 */ /* 0x000fca0000004100 */
[----:B------:R-:W-:Y:S01]  /*9730*/  FFMA.FTZ R22, R26, R23, R22 ;  /* 0x000000171a167223 */ /* 0x000fe20000010016 */
[----:B------:R-:W-:-:S05]  /*9740*/  HADD2.F32 R23, -RZ, R47.H1_H1 ;  /* 0x3000002fff177230 */ /* 0x000fca0000004100 */
[----:B------:R-:W-:-:S05]  /*9750*/  FFMA.FTZ R23, R56, R24, R23 ;  /* 0x0000001838177223 */ /* 0x000fca0000010017 */
[----:B------:R2:W-:Y:S02]  /*9760*/  STG.E.128 desc[UR8][R58.64], R20 ;  /* 0x000000143a007986 */ /* 0x0005e4000c101d08 */
.L_x_4752:
[----:B------:R-:W-:Y:S05]  /*9770*/  BSYNC.RECONVERGENT B1 ;  /* 0x0000000000017941 */ /* 0x000fea0003800200 */
.L_x_4751:
[----:B0-2---:R-:W0:Y:S02]  /*9780*/  LDC.64 R20, c[0x0][0x380] ;  /* 0x0000e000ff147b82 */ /* 0x005e240000000a00 */
[----:B0-----:R-:W-:-:S04]  /*9790*/  LEA R41, R20, R41, 0x2 ;  /* 0x0000002914297211 */ /* 0x001fc800078e10ff */
[----:B------:R-:W-:-:S13]  /*97a0*/  ISETP.GE.AND P1, PT, R41, R21, PT ;  /* 0x000000152900720c */ /* 0x000fda0003f26270 */
[----:B------:R-:W-:Y:S05]  /*97b0*/  @!P1 BRA `(.L_x_4753) ;  /* 0xffffff78008c9947 */ /* 0x000fea000383ffff */
[----:B------:R-:W-:Y:S05]  /*97c0*/  BSYNC B0 ;  /* 0x0000000000007941 */ /* 0x000fea0003800000 */
.L_x_4618:
[----:B------:R-:W-:Y:S05]  /*97d0*/  EXIT ;  /* 0x000000000000794d */ /* 0x000fea0003800000 */
.L_x_4748:
[----:B0-----:R-:W-:Y:S01]  /*97e0*/  HFMA2 R22, -RZ, RZ, 0, 5.9604644775390625e-08 ;  /* 0x00000001ff167431 */ /* 0x001fe200000001ff */
[----:B------:R-:W-:Y:S01]  /*97f0*/  BSSY B1, `(.L_x_4754) ;  /* 0x0000007000017945 */ /* 0x000fe20003800000 */
[----:B------:R-:W-:Y:S01]  /*9800*/  IMAD.MOV.U32 R25, RZ, RZ, R24 ;  /* 0x000000ffff197224 */ /* 0x000fe200078e0018 */
[----:B------:R-:W-:Y:S01]  /*9810*/  MOV R20, 0xffffffff ;  /* 0xffffffff00147802 */ /* 0x000fe20000000f00 */
[----:B------:R-:W-:-:S07]  /*9820*/  IMAD.MOV.U32 R21, RZ, RZ, 0x1f ;  /* 0x0000001fff157424 */ /* 0x000fce00078e00ff */
[----:B------:R-:W-:Y:S05]  /*9830*/  WARPSYNC.COLLECTIVE R20, `(.L_x_4755) ;  /* 0x0000000014087348 */ /* 0x000fea0003c00000 */
[----:B------:R0:W1:Y:S02]  /*9840*/  SHFL.BFLY P3, R20, R25, R22, R21 ;  /* 0x0c00001619147389 */ /* 0x0000640000060015 */
[----:B01----:R-:W-:Y:S05]  /*9850*/  ENDCOLLECTIVE ;  /* 0x000000000000791b */ /* 0x003fea0003800000 */
.L_x_4755:
[----:B------:R-:W-:Y:S05]  /*9860*/  BSYNC B1 ;  /* 0x0000000000017941 */ /* 0x000fea0003800000 */
.L_x_4754:
[----:B------:R-:W-:Y:S01]  /*9870*/  FADD.FTZ R24, R24, R20 ;  /* 0x0000001418187221 */ /* 0x000fe20000010000 */
[----:B------:R-:W-:Y:S01]  /*9880*/  MOV R20, 0xffffffff ;  /* 0xffffffff00147802 */ /* 0x000fe20000000f00 */
[----:B------:R-:W-:Y:S02]  /*9890*/  HFMA2 R22, -RZ, RZ, 0, 1.1920928955078125e-07 ;  /* 0x00000002ff167431 */ /* 0x000fe400000001ff */
[----:B------:R-:W-:Y:S02]  /*98a0*/  IMAD.MOV.U32 R21, RZ, RZ, 0x1f ;  /* 0x0000001fff157424 */ /* 0x000fe400078e00ff */
[----:B------:R-:W-:-:S07]  /*98b0*/  IMAD.MOV.U32 R25, RZ, RZ, R24 ;  /* 0x000000ffff197224 */ /* 0x000fce00078e0018 */
[----:B------:R-:W-:Y:S05]  /*98c0*/  WARPSYNC.COLLECTIVE R20, `(.L_x_4756) ;  /* 0x0000000014087348 */ /* 0x000fea0003c00000 */
[----:B------:R0:W1:Y:S02]  /*98d0*/  SHFL.BFLY P3, R20, R25, R22, R21 ;  /* 0x0c00001619147389 */ /* 0x0000640000060015 */
[----:B01----:R-:W-:Y:S05]  /*98e0*/  ENDCOLLECTIVE ;  /* 0x000000000000791b */ /* 0x003fea0003800000 */
.L_x_4756:
[----:B------:R-:W-:Y:S02]  /*98f0*/  IMAD.MOV.U32 R22, RZ, RZ, 0x4 ;  /* 0x00000004ff167424 */ /* 0x000fe400078e00ff */
[----:B------:R-:W-:Y:S01]  /*9900*/  IMAD.MOV.U32 R23, RZ, RZ, R20 ;  /* 0x000000ffff177224 */ /* 0x000fe200078e0014 */
[----:B------:R-:W-:-:S03]  /*9910*/  MOV R20, 0xffffffff ;  /* 0xffffffff00147802 */ /* 0x000fc60000000f00 */
[----:B------:R-:W-:-:S05]  /*9920*/  FADD.FTZ R24, R24, R23 ;  /* 0x0000001718187221 */ /* 0x000fca0000010000 */
[----:B------:R-:W-:-:S07]  /*9930*/  MOV R25, R24 ;  /* 0x0000001800197202 */ /* 0x000fce0000000f00 */
[----:B------:R-:W-:Y:S05]  /*9940*/  WARPSYNC.COLLECTIVE R20, `(.L_x_4757) ;  /* 0x0000000014087348 */ /* 0x000fea0003c00000 */
[----:B------:R0:W1:Y:S02]  /*9950*/  SHFL.BFLY P3, R20, R25, R22, R21 ;  /* 0x0c00001619147389 */ /* 0x0000640000060015 */
[----:B01----:R-:W-:Y:S05]  /*9960*/  ENDCOLLECTIVE ;  /* 0x000000000000791b */ /* 0x003fea0003800000 */
.L_x_4757:
        /* <DEDUP_REMOVED lines=8> */
.L_x_4758:
[----:B------:R-:W-:Y:S02]  /*99f0*/  IMAD.MOV.U32 R22, RZ, RZ, 0x10 ;  /* 0x00000010ff167424 */ /* 0x000fe400078e00ff */
[----:B------:R-:W-:Y:S01]  /*9a00*/  IMAD.MOV.U32 R23, RZ, RZ, R20 ;  /* 0x000000ffff177224 */ /* 0x000fe200078e0014 */
[----:B------:R-:W-:-:S03]  /*9a10*/  MOV R20, 0xffffffff ;  /* 0xffffffff00147802 */ /* 0x000fc60000000f00 */
[----:B------:R-:W-:Y:S02]  /*9a20*/  FADD.FTZ R24, R24, R23 ;  /* 0x0000001718187221 */ /* 0x000fe40000010000 */
[----:B------:R-:W0:Y:S03]  /*9a30*/  LDC R23, c[0x0][0x400] ;  /* 0x00010000ff177b82 */ /* 0x000e260000000800 */
[----:B------:R-:W-:-:S07]  /*9a40*/  MOV R25, R24 ;  /* 0x0000001800197202 */ /* 0x000fce0000000f00 */
[----:B0-----:R-:W-:Y:S05]  /*9a50*/  WARPSYNC.COLLECTIVE R20, `(.L_x_4759) ;  /* 0x0000000014087348 */ /* 0x001fea0003c00000 */
[----:B------:R1:W2:Y:S02]  /*9a60*/  SHFL.BFLY P3, R20, R25, R22, R21 ;  /* 0x0c00001619147389 */ /* 0x0002a40000060015 */
[----:B012---:R-:W-:Y:S05]  /*9a70*/  ENDCOLLECTIVE ;  /* 0x000000000000791b */ /* 0x007fea0003800000 */
.L_x_4759:
[----:B------:R-:W-:Y:S02]  /*9a80*/  IMAD.MOV.U32 R22, RZ, RZ, 0x1 ;  /* 0x00000001ff167424 */ /* 0x000fe400078e00ff */
[----:B------:R-:W-:-:S04]  /*9a90*/  IMAD.MOV.U32 R27, RZ, RZ, R20 ;  /* 0x000000ffff1b7224 */ /* 0x000fc800078e0014 */
        /* <DEDUP_REMOVED lines=19> */
[----:B------:R-:W-:Y:S02]  /*9bd0*/  IMAD.MOV.U32 R20, RZ, RZ, -0x1 ;  /* 0xffffffffff147424 */ /* 0x000fe400078e00ff */
[----:B------:R-:W-:Y:S02]  /*9be0*/  HFMA2 R21, -RZ, RZ, 0, 1.847743988037109375e-06 ;  /* 0x0000001fff157431 */ /* 0x000fe400000001ff */
[----:B------:R-:W-:-:S07]  /*9bf0*/  MOV R25, R24 ;  /* 0x0000001800197202 */ /* 0x000fce0000000f00 */
[----:B------:R-:W-:Y:S05]  /*9c00*/  WARPSYNC.COLLECTIVE R20, `(.L_x_4760) ;  /* 0x0000000014087348 */ /* 0x000fea0003c00000 */
[----:B------:R0:W1:Y:S02]  /*9c10*/  SHFL.BFLY P3, R20, R25, R22, R21 ;  /* 0x0c00001619147389 */ /* 0x0000640000060015 */
[----:B01----:R-:W-:Y:S05]  /*9c20*/  ENDCOLLECTIVE ;  /* 0x000000000000791b */ /* 0x003fea0003800000 */
.L_x_4760:
[----:B------:R-:W-:Y:S01]  /*9c30*/  HFMA2 R22, -RZ, RZ, 0, 1.1920928955078125e-07 ;  /* 0x00000002ff167431 */ /* 0x000fe200000001ff */
[----:B------:R-:W-:Y:S01]  /*9c40*/  MOV R27, R20 ;  /* 0x00000014001b7202 */ /* 0x000fe20000000f00 */
[----:B------:R-:W-:-:S04]  /*9c50*/  IMAD.MOV.U32 R20, RZ, RZ, -0x1 ;  /* 0xffffffffff147424 */ /* 0x000fc800078e00ff */
[----:B------:R-:W-:-:S04]  /*9c60*/  FADD.FTZ R24, R24, R27 ;  /* 0x0000001b18187221 */ /* 0x000fc80000010000 */
[----:B------:R-:W-:-:S07]  /*9c70*/  IMAD.MOV.U32 R25, RZ, RZ, R24 ;  /* 0x000000ffff197224 */ /* 0x000fce00078e0018 */
[----:B------:R-:W-:Y:S05]  /*9c80*/  WARPSYNC.COLLECTIVE R20, `(.L_x_4761) ;  /* 0x0000000014087348 */ /* 0x000fea0003c00000 */
[----:B------:R0:W1:Y:S02]  /*9c90*/  SHFL.BFLY P3, R20, R25, R22, R21 ;  /* 0x0c00001619147389 */ /* 0x0000640000060015 */
[----:B01----:R-:W-:Y:S05]  /*9ca0*/  ENDCOLLECTIVE ;  /* 0x000000000000791b */ /* 0x003fea0003800000 */
.L_x_4761:
[----:B------:R-:W-:Y:S01]  /*9cb0*/  HFMA2 R22, -RZ, RZ, 0, 2.384185791015625e-07 ;  /* 0x00000004ff167431 */ /* 0x000fe200000001ff */
[----:B------:R-:W-:Y:S01]  /*9cc0*/  MOV R27, R20 ;  /* 0x00000014001b7202 */ /* 0x000fe20000000f00 */
[----:B------:R-:W-:-:S04]  /*9cd0*/  IMAD.MOV.U32 R20, RZ, RZ, -0x1 ;  /* 0xffffffffff147424 */ /* 0x000fc800078e00ff */
[----:B------:R-:W-:-:S04]  /*9ce0*/  FADD.FTZ R24, R24, R27 ;  /* 0x0000001b18187221 */ /* 0x000fc80000010000 */
[----:B------:R-:W-:-:S07]  /*9cf0*/  IMAD.MOV.U32 R25, RZ, RZ, R24 ;  /* 0x000000ffff197224 */ /* 0x000fce00078e0018 */
[----:B------:R-:W-:Y:S05]  /*9d00*/  WARPSYNC.COLLECTIVE R20, `(.L_x_4762) ;  /* 0x0000000014087348 */ /* 0x000fea0003c00000 */
[----:B------:R0:W1:Y:S02]  /*9d10*/  SHFL.BFLY P3, R20, R25, R22, R21 ;  /* 0x0c00001619147389 */ /* 0x0000640000060015 */
[----:B01----:R-:W-:Y:S05]  /*9d20*/  ENDCOLLECTIVE ;  /* 0x000000000000791b */ /* 0x003fea0003800000 */
.L_x_4762:
[----:B------:R-:W-:Y:S01]  /*9d30*/  HFMA2 R22, -RZ, RZ, 0, 4.76837158203125e-07 ;  /* 0x00000008ff167431 */ /* 0x000fe200000001ff */
[----:B------:R-:W-:Y:S01]  /*9d40*/  MOV R27, R20 ;  /* 0x00000014001b7202 */ /* 0x000fe20000000f00 */
[----:B------:R-:W-:-:S04]  /*9d50*/  IMAD.MOV.U32 R20, RZ, RZ, -0x1 ;  /* 0xffffffffff147424 */ /* 0x000fc800078e00ff */
[----:B------:R-:W-:-:S04]  /*9d60*/  FADD.FTZ R24, R24, R27 ;  /* 0x0000001b18187221 */ /* 0x000fc80000010000 */
[----:B------:R-:W-:-:S07]  /*9d70*/  IMAD.MOV.U32 R25, RZ, RZ, R24 ;  /* 0x000000ffff197224 */ /* 0x000fce00078e0018 */
[----:B------:R-:W-:Y:S05]  /*9d80*/  WARPSYNC.COLLECTIVE R20, `(.L_x_4763) ;  /* 0x0000000014087348 */ /* 0x000fea0003c00000 */
[----:B------:R0:W1:Y:S02]  /*9d90*/  SHFL.BFLY P3, R20, R25, R22, R21 ;  /* 0x0c00001619147389 */ /* 0x0000640000060015 */
[----:B01----:R-:W-:Y:S05]  /*9da0*/  ENDCOLLECTIVE ;  /* 0x000000000000791b */ /* 0x003fea0003800000 */
.L_x_4763:
[----:B------:R-:W-:Y:S01]  /*9db0*/  HFMA2 R22, -RZ, RZ, 0, 9.5367431640625e-07 ;  /* 0x00000010ff167431 */ /* 0x000fe200000001ff */
[----:B------:R-:W-:Y:S01]  /*9dc0*/  MOV R27, R20 ;  /* 0x00000014001b7202 */ /* 0x000fe20000000f00 */
[----:B------:R-:W-:-:S04]  /*9dd0*/  IMAD.MOV.U32 R20, RZ, RZ, -0x1 ;  /* 0xffffffffff147424 */ /* 0x000fc800078e00ff */
[----:B------:R-:W-:-:S04]  /*9de0*/  FADD.FTZ R24, R24, R27 ;  /* 0x0000001b18187221 */ /* 0x000fc80000010000 */
[----:B------:R-:W-:-:S07]  /*9df0*/  IMAD.MOV.U32 R25, RZ, RZ, R24 ;  /* 0x000000ffff197224 */ /* 0x000fce00078e0018 */
[----:B------:R-:W-:Y:S05]  /*9e00*/  WARPSYNC.COLLECTIVE R20, `(.L_x_4764) ;  /* 0x0000000014087348 */ /* 0x000fea0003c00000 */
[----:B------:R0:W1:Y:S02]  /*9e10*/  SHFL.BFLY P3, R20, R25, R22, R21 ;  /* 0x0c00001619147389 */ /* 0x0000640000060015 */
[----:B01----:R-:W-:Y:S05]  /*9e20*/  ENDCOLLECTIVE ;  /* 0x000000000000791b */ /* 0x003fea0003800000 */
.L_x_4764:
[----:B------:R-:W-:Y:S01]  /*9e30*/  MOV R27, R20 ;  /* 0x00000014001b7202 */ /* 0x000fe20000000f00 */
[----:B------:R-:W-:Y:S06]  /*9e40*/  BRA `(.L_x_4765) ;  /* 0xfffffff000c07947 */ /* 0x000fec000383ffff */
.L_x_4766:
        /* <DEDUP_REMOVED lines=11> */
.L_x_5983:


//--------------------- .text._ZN10layer_norm31ln_parallel_residual_fwd_kernelINS_13Kernel_traitsI6__halfffffjLj256ELj1ELj4ELj1ELj16ENS_18Kernel_traits_baseILj256ES2_ffffjLj128EEEEELb1ELb0ELb1EEEvNS_9FwdParamsE --------------------------
	.section	.text._ZN10layer_norm31ln_parallel_residual_fwd_kernelINS_13Kernel_traitsI6__halfffffjLj256ELj1ELj4ELj1ELj16ENS_18Kernel_traits_baseILj256ES2_ffffjLj128EEEEELb1ELb0ELb1EEEvNS_9FwdParamsE,"ax",@progbits
	.align	128
        .global         _ZN10layer_norm31ln_parallel_residual_fwd_kernelINS_13Kernel_traitsI6__halfffffjLj256ELj1ELj4ELj1ELj16ENS_18Kernel_traits_baseILj256ES2_ffffjLj128EEEEELb1ELb0ELb1EEEvNS_9FwdParamsE
        .type           _ZN10layer_norm31ln_parallel_residual_fwd_kernelINS_13Kernel_traitsI6__halfffffjLj256ELj1ELj4ELj1ELj16ENS_18Kernel_traits_baseILj256ES2_ffffjLj128EEEEELb1ELb0ELb1EEEvNS_9FwdParamsE,@function
        .size           _ZN10layer_norm31ln_parallel_residual_fwd_kernelINS_13Kernel_traitsI6__halfffffjLj256ELj1ELj4ELj1ELj16ENS_18Kernel_traits_baseILj256ES2_ffffjLj128EEEEELb1ELb0ELb1EEEvNS_9FwdParamsE,(.L_x_5984 - _ZN10layer_norm31ln_parallel_residual_fwd_kernelINS_13Kernel_traitsI6__halfffffjLj256ELj1ELj4ELj1ELj16ENS_18Kernel_traits_baseILj256ES2_ffffjLj128EEEEELb1ELb0ELb1EEEvNS_9FwdParamsE)
        .other          _ZN10layer_norm31ln_parallel_residual_fwd_kernelINS_13Kernel_traitsI6__halfffffjLj256ELj1ELj4ELj1ELj16ENS_18Kernel_traits_baseILj256ES2_ffffjLj128EEEEELb1ELb0ELb1EEEvNS_9FwdParamsE,@"STO_CUDA_ENTRY STV_DEFAULT"
_ZN10layer_norm31ln_parallel_residual_fwd_kernelINS_13Kernel_traitsI6__halfffffjLj256ELj1ELj4ELj1ELj16ENS_18Kernel_traits_baseILj256ES2_ffffjLj128EEEEELb1ELb0ELb1EEEvNS_9FwdParamsE:
.text._ZN10layer_norm31ln_parallel_residual_fwd_kernelINS_13Kernel_traitsI6__halfffffjLj256ELj1ELj4ELj1ELj16ENS_18Kernel_traits_baseILj256ES2_ffffjLj128EEEEELb1ELb0ELb1EEEvNS_9FwdParamsE:
[----:B------:R-:W-:Y:S01]  /*0000*/  LDC R1, c[0x0][0x37c] ;  /* 0x0000df00ff017b82 */ /* 0x000fe20000000800 */
[----:B------:R-:W0:Y:S07]  /*0010*/  LDCU.U8 UR4, c[0x0][0x464] ;  /* 0x00008c80ff0477ac */ /* 0x000e2e0008000000 */
[----:B------:R-:W1:Y:S01]  /*0020*/  LDC R56, c[0x0][0x458] ;  /* 0x00011600ff387b82 */ /* 0x000e620000000800 */
[----:B------:R-:W2:Y:S01]  /*0030*/  LDCU.64 UR6, c[0x0][0x450] ;  /* 0x00008a00ff0677ac */ /* 0x000ea20008000a00 */
[----:B------:R-:W3:Y:S06]  /*0040*/  LDCU.64 UR8, c[0x0][0x358] ;  /* 0x00006b00ff0877ac */ /* 0x000eec0008000a00 */
[----:B------:R-:W1:Y:S01]  /*0050*/  LDC R57, c[0x0][0x45c] ;  /* 0x00011700ff397b82 */ /* 0x000e620000000800 */
[----:B------:R-:W4:Y:S01]  /*0060*/  LDCU.64 UR10, c[0x0][0x438] ;  /* 0x00008700ff0a77ac */ /* 0x000f220008000a00 */
[----:B0-----:R-:W-:Y:S01]  /*0070*/  ISETP.NE.AND P0, PT, RZ, UR4, PT ;  /* 0x00000004ff007c0c */ /* 0x001fe2000bf05270 */
[----:B--2---:R-:W-:-:S02]  /*0080*/  IMAD.U32 R2, RZ, RZ, UR6 ;  /* 0x00000006ff027e24 */ /* 0x004fc4000f8e00ff */
[----:B------:R-:W-:-:S10]  /*0090*/  IMAD.U32 R3, RZ, RZ, UR7 ;  /* 0x00000007ff037e24 */ /* 0x000fd4000f8e00ff */
[----:B---3--:R-:W2:Y:S01]  /*00a0*/  @P0 LDG.E.64 R2, desc[UR8][R2.64] ;  /* 0x0000000802020981 */ /* 0x008ea2000c1e1b00 */
[----:B------:R-:W0:Y:S03]  /*00b0*/  @P0 LDC R7, c[0x0][0x460] ;  /* 0x00011800ff070b82 */ /* 0x000e260000000800 */
[----:B-1----:R-:W0:Y:S01]  /*00c0*/  @P0 LDG.E.64 R4, desc[UR8][R56.64] ;  /* 0x0000000838040981 */ /* 0x002e22000c1e1b00 */
[----:B----4-:R-:W-:Y:S01]  /*00d0*/  UISETP.NE.U32.AND UP0, UPT, UR10, URZ, UPT ;  /* 0x000000ff0a00728c */ /* 0x010fe2000bf05070 */
[----:B------:R-:W1:Y:S03]  /*00e0*/  S2R R61, SR_TID.X ;  /* 0x00000000003d7919 */ /* 0x000e660000002100 */
[----:B------:R-:W3:Y:S01]  /*00f0*/  S2UR UR5, SR_CTAID.X ;  /* 0x00000000000579c3 */ /* 0x000ee20000002500 */
[----:B------:R-:W-:-:S02]  /*0100*/  UISETP.NE.AND.EX UP0, UPT, UR11, URZ, UPT, UP0 ;  /* 0x000000ff0b00728c */ /* 0x000fc4000bf05300 */
[----:B---3--:R-:W-:Y:S01]  /*0110*/  USHF.L.U32 UR4, UR5, 0x2, URZ ;  /* 0x0000000205047899 */ /* 0x008fe200080006ff */
[----:B-1----:R-:W-:Y:S02]  /*0120*/  SHF.R.U32.HI R64, RZ, 0x5, R61 ;  /* 0x00000005ff407819 */ /* 0x002fe4000001163d */
[----:B------:R-:W-:-:S03]  /*0130*/  LOP3.LUT R65, R61, 0x1f, RZ, 0xc0, !PT ;  /* 0x0000001f3d417812 */ /* 0x000fc600078ec0ff */
[----:B------:R-:W-:Y:S02]  /*0140*/  LOP3.LUT R64, R64, UR4, RZ, 0xfc, !PT ;  /* 0x0000000440407c12 */ /* 0x000fe4000f8efcff */
[----:B--2---:R-:W-:Y:S02]  /*0150*/  @P0 R2UR UR6, R2 ;  /* 0x00000000020602ca */ /* 0x004fe400000e0000 */
[----:B------:R-:W-:Y:S02]  /*0160*/  @P0 R2UR UR7, R3 ;  /* 0x00000000030702ca */ /* 0x000fe400000e0000 */
[----:B0-----:R-:W-:-:S04]  /*0170*/  @P0 IADD3 R56, P1, PT, R4, R7, RZ ;  /* 0x0000000704380210 */ /* 0x001fc80007f3e0ff */
[----:B------:R-:W-:-:S04]  /*0180*/  @P0 IADD3.X R57, PT, PT, RZ, R5, RZ, P1, !PT ;  /* 0x00000005ff390210 */ /* 0x000fc80000ffe4ff */
[--C-:B------:R-:W-:Y:S01]  /*0190*/  SHF.R.U64 R63, R56, 0x2, R57.reuse ;  /* 0x00000002383f7819 */ /* 0x100fe20000001239 */
[----:B------:R-:W-:Y:S01]  /*01a0*/  UIADD3 UR12, UPT, UPT, UR6, -0x61c88647, URZ ;  /* 0x9e3779b9060c7890 */ /* 0x000fe2000fffe0ff */
[----:B------:R-:W-:Y:S01]  /*01b0*/  SHF.R.U32.HI R62, RZ, 0x2, R57 ;  /* 0x00000002ff3e7819 */ /* 0x000fe20000011639 */
[----:B------:R-:W-:Y:S02]  /*01c0*/  UIADD3 UR13, UPT, UPT, UR7, -0x4498517b, URZ ;  /* 0xbb67ae85070d7890 */ /* 0x000fe4000fffe0ff */
[----:B------:R-:W-:Y:S02]  /*01d0*/  UIADD3 UR14, UPT, UPT, UR6, 0x3c6ef372, URZ ;  /* 0x3c6ef372060e7890 */ /* 0x000fe4000fffe0ff */
[----:B------:R-:W-:Y:S02]  /*01e0*/  UIADD3 UR15, UPT, UPT, UR7, 0x76cf5d0a, URZ ;  /* 0x76cf5d0a070f7890 */ /* 0x000fe4000fffe0ff */
[----:B------:R-:W-:Y:S02]  /*01f0*/  UIADD3 UR16, UPT, UPT, UR6, -0x255992d5, URZ ;  /* 0xdaa66d2b06107890 */ /* 0x000fe4000fffe0ff */
[----:B------:R-:W-:-:S02]  /*0200*/  UIADD3 UR17, UPT, UPT, UR7, 0x32370b8f, URZ ;  /* 0x32370b8f07117890 */ /* 0x000fc4000fffe0ff */
[----:B------:R-:W-:Y:S02]  /*0210*/  UIADD3 UR18, UPT, UPT, UR6, 0x78dde6e4, URZ ;  /* 0x78dde6e406127890 */ /* 0x000fe4000fffe0ff */
[----:B------:R-:W-:Y:S02]  /*0220*/  UIADD3 UR19, UPT, UPT, UR7, -0x126145ec, URZ ;  /* 0xed9eba1407137890 */ /* 0x000fe4000fffe0ff */
[----:B------:R-:W-:Y:S02]  /*0230*/  UIADD3 UR20, UPT, UPT, UR6, 0x1715609d, URZ ;  /* 0x1715609d06147890 */ /* 0x000fe4000fffe0ff */
[----:B------:R-:W-:Y:S02]  /*0240*/  UIADD3 UR21, UPT, UPT, UR7, -0x56f99767, URZ ;  /* 0xa906689907157890 */ /* 0x000fe4000fffe0ff */
[----:B------:R-:W-:Y:S02]  /*0250*/  UIADD3 UR22, UPT, UPT, UR6, -0x4ab325aa, URZ ;  /* 0xb54cda5606167890 */ /* 0x000fe4000fffe0ff */
[----:B------:R-:W-:-:S02]  /*0260*/  UIADD3 UR23, UPT, UPT, UR7, 0x646e171e, URZ ;  /* 0x646e171e07177890 */ /* 0x000fc4000fffe0ff */
[----:B------:R-:W-:Y:S02]  /*0270*/  UIADD3 UR24, UPT, UPT, UR6, 0x5384540f, URZ ;  /* 0x5384540f06187890 */ /* 0x000fe4000fffe0ff */
[----:B------:R-:W-:Y:S02]  /*0280*/  UIADD3 UR25, UPT, UPT, UR7, 0x1fd5c5a3, URZ ;  /* 0x1fd5c5a307197890 */ /* 0x000fe4000fffe0ff */
[----:B------:R-:W-:Y:S02]  /*0290*/  UIADD3 UR26, UPT, UPT, UR6, -0xe443238, URZ ;  /* 0xf1bbcdc8061a7890 */ /* 0x000fe4000fffe0ff */
[----:B------:R-:W-:Y:S02]  /*02a0*/  UIADD3 UR27, UPT, UPT, UR7, -0x24c28bd8, URZ ;  /* 0xdb3d7428071b7890 */ /* 0x000fe4000fffe0ff */
[----:B------:R-:W-:Y:S02]  /*02b0*/  UIADD3 UR28, UPT, UPT, UR6, -0x700cb87f, URZ ;  /* 0x8ff34781061c7890 */ /* 0x000fe4000fffe0ff */
[----:B------:R-:W-:Y:S01]  /*02c0*/  UIADD3 UR29, UPT, UPT, UR7, -0x695add53, URZ ;  /* 0x96a522ad071d7890 */ /* 0x000fe2000fffe0ff */
[----:B------:R-:W-:Y:S11]  /*02d0*/  BRA.U UP0, `(.L_x_4767) ;  /* 0x0000000100607547 */ /* 0x000ff6000b800000 */
        /* <DEDUP_REMOVED lines=12> */
[----:B------:R-:W5:Y:S04]  /*03a0*/  LDG.E.64 R12, desc[UR8][R6.64] ;  /* 0x00000008060c7981 */ /* 0x000f68000c1e1b00 */
[----:B------:R3:W5:Y:S01]  /*03b0*/  LDG.E.64 R8, desc[UR8][R6.64+0x100] ;  /* 0x0001000806087981 */ /* 0x000762000c1e1b00 */
[----:B-1----:R-:W-:-:S05]  /*03c0*/  @P0 IMAD.WIDE.U32 R18, R65, 0x8, R18 ;  /* 0x0000000841120825 */ /* 0x002fca00078e0012 */
[----:B------:R1:W5:Y:S04]  /*03d0*/  @P0 LDG.E.64 R2, desc[UR8][R18.64] ;  /* 0x0000000812020981 */ /* 0x000368000c1e1b00 */
[----:B------:R1:W5:Y:S01]  /*03e0*/  @P0 LDG.E.64 R4, desc[UR8][R18.64+0x100] ;  /* 0x0001000812040981 */ /* 0x000362000c1e1b00 */
[----:B0-----:R-:W-:Y:S01]  /*03f0*/  CS2R R14, SRZ ;  /* 0x00000000000e7805 */ /* 0x001fe2000001ff00 */
[----:B---3--:R-:W-:Y:S01]  /*0400*/  @!P0 IMAD.MOV.U32 R6, RZ, RZ, R16 ;  /* 0x000000ffff068224 */ /* 0x008fe200078e0010 */
[----:B------:R-:W-:Y:S01]  /*0410*/  @P0 MOV R6, R16 ;  /* 0x0000001000060202 */ /* 0x000fe20000000f00 */
[--C-:B------:R-:W-:Y:S02]  /*0420*/  @!P0 IMAD.MOV.U32 R7, RZ, RZ, R17.reuse ;  /* 0x000000ffff078224 */ /* 0x100fe400078e0011 */
[----:B------:R-:W-:Y:S01]  /*0430*/  @P0 IMAD.MOV.U32 R7, RZ, RZ, R17 ;  /* 0x000000ffff070224 */ /* 0x000fe200078e0011 */
[----:B------:R-:W-:Y:S01]  /*0440*/  CS2R R16, SRZ ;  /* 0x0000000000107805 */ /* 0x000fe2000001ff00 */
[----:B-1----:R-:W-:Y:S06]  /*0450*/  BRA `(.L_x_4768) ;  /* 0x0000000000847947 */ /* 0x002fec0003800000 */
.L_x_4767:
        /* <DEDUP_REMOVED lines=9> */
[----:B------:R-:W5:Y:S03]  /*04f0*/  LDG.E.64 R12, desc[UR8][R6.64] ;  /* 0x00000008060c7981 */ /* 0x000f66000c1e1b00 */
[----:B------:R-:W0:Y:S01]  /*0500*/  @P0 LDC.64 R8, c[0x0][0x440] ;  /* 0x00011000ff080b82 */ /* 0x000e220000000a00 */
[----:B------:R-:W2:Y:S01]  /*0510*/  LDG.E.64 R22, desc[UR8][R14.64] ;  /* 0x000000080e167981 */ /* 0x000ea2000c1e1b00 */
[----:B---3--:R-:W-:-:S03]  /*0520*/  IMAD.WIDE.U32 R16, R65, 0x8, R4 ;  /* 0x0000000841107825 */ /* 0x008fc600078e0004 */
[----:B------:R-:W3:Y:S04]  /*0530*/  LDG.E.64 R24, desc[UR8][R14.64+0x100] ;  /* 0x000100080e187981 */ /* 0x000ee8000c1e1b00 */
[----:B------:R-:W5:Y:S04]  /*0540*/  LDG.E.64 R10, desc[UR8][R16.64] ;  /* 0x00000008100a7981 */ /* 0x000f68000c1e1b00 */
[----:B------:R2:W5:Y:S01]  /*0550*/  LDG.E.64 R6, desc[UR8][R16.64+0x100] ;  /* 0x0001000810067981 */ /* 0x000562000c1e1b00 */
[----:B0-----:R-:W-:-:S05]  /*0560*/  @P0 IMAD.WIDE.U32 R18, R65, 0x8, R8 ;  /* 0x0000000841120825 */ /* 0x001fca00078e0008 */
[----:B------:R0:W5:Y:S04]  /*0570*/  @P0 LDG.E.64 R2, desc[UR8][R18.64] ;  /* 0x0000000812020981 */ /* 0x000168000c1e1b00 */
[----:B------:R0:W5:Y:S01]  /*0580*/  @P0 LDG.E.64 R4, desc[UR8][R18.64+0x100] ;  /* 0x0001000812040981 */ /* 0x000162000c1e1b00 */
[--C-:B----4-:R-:W-:Y:S01]  /*0590*/  @P0 IMAD.MOV.U32 R8, RZ, RZ, R20.reuse ;  /* 0x000000ffff080224 */ /* 0x110fe200078e0014 */
[----:B------:R-:W-:Y:S01]  /*05a0*/  @P0 MOV R9, R21 ;  /* 0x0000001500090202 */ /* 0x000fe20000000f00 */
[----:B------:R-:W-:Y:S02]  /*05b0*/  @!P0 IMAD.MOV.U32 R8, RZ, RZ, R20 ;  /* 0x000000ffff088224 */ /* 0x000fe400078e0014 */
[----:B------:R-:W-:Y:S01]  /*05c0*/  @!P0 IMAD.MOV.U32 R9, RZ, RZ, R21 ;  /* 0x000000ffff098224 */ /* 0x000fe200078e0015 */
[----:B--2---:R-:W-:Y:S01]  /*05d0*/  @P0 MOV R17, R22 ;  /* 0x0000001600110202 */ /* 0x004fe20000000f00 */
[----:B------:R-:W-:-:S02]  /*05e0*/  @P0 IMAD.MOV.U32 R16, RZ, RZ, R23 ;  /* 0x000000ffff100224 */ /* 0x000fc400078e0017 */
[----:B------:R-:W-:Y:S01]  /*05f0*/  @!P0 IMAD.MOV.U32 R17, RZ, RZ, R22 ;  /* 0x000000ffff118224 */ /* 0x000fe200078e0016 */
[----:B---3--:R-:W-:Y:S01]  /*0600*/  @P0 MOV R14, R25 ;  /* 0x00000019000e0202 */ /* 0x008fe20000000f00 */
[----:B------:R-:W-:Y:S01]  /*0610*/  @P0 IMAD.MOV.U32 R15, RZ, RZ, R24 ;  /* 0x000000ffff0f0224 */ /* 0x000fe200078e0018 */
[----:B------:R-:W-:Y:S01]  /*0620*/  @!P0 MOV R15, R24 ;  /* 0x00000018000f8202 */ /* 0x000fe20000000f00 */
[----:B------:R-:W-:Y:S02]  /*0630*/  @!P0 IMAD.MOV.U32 R16, RZ, RZ, R23 ;  /* 0x000000ffff108224 */ /* 0x000fe400078e0017 */
[----:B------:R-:W-:Y:S01]  /*0640*/  @!P0 IMAD.MOV.U32 R14, RZ, RZ, R25 ;  /* 0x000000ffff0e8224 */ /* 0x000fe200078e0019 */
[----:B------:R-:W-:Y:S02]  /*0650*/  @!P0 CS2R R2, SRZ ;  /* 0x0000000000028805 */ /* 0x000fe4000001ff00 */
[----:B0-----:R-:W-:-:S07]  /*0660*/  @!P0 CS2R R4, SRZ ;  /* 0x0000000000048805 */ /* 0x001fce000001ff00 */
.L_x_4768:
[----:B------:R-:W0:Y:S02]  /*0670*/  LDCU UR4, c[0x0][0x384] ;  /* 0x00007080ff0477ac */ /* 0x000e240008000800 */
[----:B0-----:R-:W-:-:S13]  /*0680*/  ISETP.GE.AND P0, PT, R64, UR4, PT ;  /* 0x0000000440007c0c */ /* 0x001fda000bf06270 */
[----:B------:R-:W-:Y:S05]  /*0690*/  @P0 EXIT ;  /* 0x000000000000094d */ /* 0x000fea0003800000 */
[----:B------:R-:W0:Y:S01]  /*06a0*/  LDC R0, c[0x0][0x360] ;  /* 0x0000d800ff007b82 */ /* 0x000e220000000800 */
[----:B------:R-:W-:Y:S01]  /*06b0*/  IMAD R23, R63, -0x2daee0ad, RZ ;  /* 0xd2511f533f177824 */ /* 0x000fe200078e02ff */
[----:B-----5:R-:W-:Y:S01]  /*06c0*/  SHF.R.U32.HI R32, RZ, 0x10, R11 ;  /* 0x00000010ff207819 */ /* 0x020fe2000001160b */
[--C-:B------:R-:W-:Y:S01]  /*06d0*/  IMAD.MOV.U32 R34, RZ, RZ, R9.reuse ;  /* 0x000000ffff227224 */ /* 0x100fe200078e0009 */
[----:B------:R-:W-:Y:S01]  /*06e0*/  MOV R33, R8 ;  /* 0x0000000800217202 */ /* 0x000fe20000000f00 */
[----:B------:R-:W-:Y:S01]  /*06f0*/  IMAD.MOV.U32 R37, RZ, RZ, R6 ;  /* 0x000000ffff257224 */ /* 0x000fe200078e0006 */
[--C-:B------:R-:W-:Y:S01]  /*0700*/  SHF.R.U64 R35, R8, 0x10, R9.reuse ;  /* 0x0000001008237819 */ /* 0x100fe20000001209 */
[----:B------:R-:W-:Y:S01]  /*0710*/  BSSY B0, `(.L_x_4769) ;  /* 0x0000879000007945 */ /* 0x000fe20003800000 */
[----:B------:R-:W-:Y:S01]  /*0720*/  SHF.R.U32.HI R36, RZ, 0x10, R9 ;  /* 0x00000010ff247819 */ /* 0x000fe20000011609 */
[----:B------:R-:W-:Y:S01]  /*0730*/  HADD2.F32 R8, -RZ, R14.H0_H0 ;  /* 0x2000000eff087230 */ /* 0x000fe20000004100 */
[----:B------:R-:W-:Y:S01]  /*0740*/  MOV R38, R7 ;  /* 0x0000000700267202 */ /* 0x000fe20000000f00 */
[----:B------:R-:W-:Y:S01]  /*0750*/  IMAD.MOV.U32 R55, RZ, RZ, RZ ;  /* 0x000000ffff377224 */ /* 0x000fe200078e00ff */
        /* <DEDUP_REMOVED lines=13> */
[----:B0-----:R-:W-:Y:S01]  /*0830*/  IMAD R61, R0, UR5, R61 ;  /* 0x00000005003d7c24 */ /* 0x001fe2000f8e023d */
[----:B------:R-:W0:Y:S01]  /*0840*/  LDCU.64 UR4, c[0x0][0x398] ;  /* 0x00007300ff0477ac */ /* 0x000e220008000a00 */
[----:B------:R-:W-:Y:S01]  /*0850*/  IMAD.HI.U32 R0, R63, -0x2daee0ad, RZ ;  /* 0xd2511f533f007827 */ /* 0x000fe200078e00ff */
[----:B------:R-:W-:-:S02]  /*0860*/  SHF.R.U32.HI R43, RZ, 0x10, R16 ;  /* 0x00000010ff2b7819 */ /* 0x000fc40000011610 */
[--C-:B------:R-:W-:Y:S01]  /*0870*/  SHF.R.U64 R45, R15, 0x10, R14.reuse ;  /* 0x000000100f2d7819 */ /* 0x100fe2000000120e */
[C---:B------:R-:W-:Y:S01]  /*0880*/  IMAD.HI.U32 R19, R61.reuse, -0x326172a9, RZ ;  /* 0xcd9e8d573d137827 */ /* 0x040fe200078e00ff */
[----:B------:R-:W-:Y:S01]  /*0890*/  LOP3.LUT R0, R0, UR7, RZ, 0x3c, !PT ;  /* 0x0000000700007c12 */ /* 0x000fe2000f8e3cff */
[----:B------:R-:W1:Y:S01]  /*08a0*/  LDCU UR31, c[0x0][0x404] ;  /* 0x00008080ff1f77ac */ /* 0x000e620008000800 */
[----:B------:R-:W-:Y:S01]  /*08b0*/  SHF.R.U32.HI R49, RZ, 0x10, R14 ;  /* 0x00000010ff317819 */ /* 0x000fe2000001160e */
[----:B------:R-:W-:Y:S01]  /*08c0*/  IMAD R21, R61, -0x326172a9, RZ ;  /* 0xcd9e8d573d157824 */ /* 0x000fe200078e02ff */
[----:B------:R-:W-:Y:S01]  /*08d0*/  LOP3.LUT R19, R62, UR6, R19, 0x96, !PT ;  /* 0x000000063e137c12 */ /* 0x000fe2000f8e9613 */
[----:B------:R-:W-:Y:S01]  /*08e0*/  IMAD.HI.U32 R18, R0, -0x326172a9, RZ ;  /* 0xcd9e8d5700127827 */ /* 0x000fe200078e00ff */
[----:B------:R-:W-:Y:S01]  /*08f0*/  LOP3.LUT R56, R56, 0x3, RZ, 0xc0, !PT ;  /* 0x0000000338387812 */ /* 0x000fe200078ec0ff */
[----:B------:R-:W2:Y:S02]  /*0900*/  LDCU UR32, c[0x0][0x408] ;  /* 0x00008100ff2077ac */ /* 0x000ea40008000800 */
[----:B------:R-:W-:Y:S01]  /*0910*/  IMAD.HI.U32 R20, R19, -0x2daee0ad, RZ ;  /* 0xd2511f5313147827 */ /* 0x000fe200078e00ff */
[----:B------:R-:W-:Y:S01]  /*0920*/  LOP3.LUT R18, R21, UR12, R18, 0x96, !PT ;  /* 0x0000000c15127c12 */ /* 0x000fe2000f8e9612 */
[----:B------:R-:W3:Y:S02]  /*0930*/  LDCU.U8 UR30, c[0x0][0x410] ;  /* 0x00008200ff1e77ac */ /* 0x000ee40008000000 */
[----:B------:R-:W-:Y:S01]  /*0940*/  IMAD R22, R19, -0x2daee0ad, RZ ;  /* 0xd2511f5313167824 */ /* 0x000fe200078e02ff */
[----:B------:R-:W-:Y:S01]  /*0950*/  LOP3.LUT R20, R23, UR13, R20, 0x96, !PT ;  /* 0x0000000d17147c12 */ /* 0x000fe2000f8e9614 */
[----:B------:R-:W-:Y:S01]  /*0960*/  IMAD R19, R0, -0x326172a9, RZ ;  /* 0xcd9e8d5700137824 */ /* 0x000fe200078e02ff */
[----:B0-----:R-:W-:Y:S01]  /*0970*/  UISETP.NE.U32.AND UP0, UPT, UR4, URZ, UPT ;  /* 0x000000ff0400728c */ /* 0x001fe2000bf05070 */
[----:B------:R-:W-:Y:S01]  /*0980*/  IMAD.HI.U32 R21, R18, -0x2daee0ad, RZ ;  /* 0xd2511f5312157827 */ /* 0x000fe200078e00ff */
[----:B------:R-:W0:Y:S03]  /*0990*/  LDCU UR4, c[0x0][0x388] ;  /* 0x00007100ff0477ac */ /* 0x000e260008000800 */
[----:B------:R-:W-:Y:S01]  /*09a0*/  IMAD.HI.U32 R0, R20, -0x326172a9, RZ ;  /* 0xcd9e8d5714007827 */ /* 0x000fe200078e00ff */
[----:B------:R-:W-:Y:S01]  /*09b0*/  LOP3.LUT R21, R22, UR15, R21, 0x96, !PT ;  /* 0x0000000f16157c12 */ /* 0x000fe2000f8e9615 */
[----:B------:R-:W-:-:S02]  /*09c0*/  UISETP.NE.AND.EX UP0, UPT, UR5, URZ, UPT, UP0 ;  /* 0x000000ff0500728c */ /* 0x000fc4000bf05300 */
[----:B------:R-:W-:Y:S01]  /*09d0*/  IMAD R23, R18, -0x2daee0ad, RZ ;  /* 0xd2511f5312177824 */ /* 0x000fe200078e02ff */
[----:B------:R-:W-:Y:S01]  /*09e0*/  LOP3.LUT R0, R19, UR14, R0, 0x96, !PT ;  /* 0x0000000e13007c12 */ /* 0x000fe2000f8e9600 */
[----:B------:R-:W-:Y:S01]  /*09f0*/  IMAD R20, R20, -0x326172a9, RZ ;  /* 0xcd9e8d5714147824 */ /* 0x000fe200078e02ff */
[----:B------:R-:W4:Y:S01]  /*0a00*/  LDCU UR5, c[0x0][0x448] ;  /* 0x00008900ff0577ac */ /* 0x000f220008000800 */
[----:B------:R-:W-:Y:S01]  /*0a10*/  IMAD.HI.U32 R19, R21, -0x326172a9, RZ ;  /* 0xcd9e8d5715137827 */ /* 0x000fe200078e00ff */
[----:B------:R-:W-:Y:S01]  /*0a20*/  PLOP3.LUT P0, PT, PT, PT, UP0, 0x80, 0x8 ;  /* 0x000000000008781c */ /* 0x000fe20003f0f008 */
[----:B------:R-:W0:Y:S02]  /*0a30*/  LDCU.64 UR10, c[0x0][0x3a0] ;  /* 0x00007400ff0a77ac */ /* 0x000e240008000a00 */
        /* <DEDUP_REMOVED lines=14> */
[----:B------:R-:W-:Y:S01]  /*0b20*/  MOV R18, R13 ;  /* 0x0000000d00127202 */ /* 0x000fe20000000f00 */
        /* <DEDUP_REMOVED lines=9> */
[----:B------:R-:W-:Y:S01]  /*0bc0*/  SHF.R.U64 R21, R10, 0x10, R11 ;  /* 0x000000100a157819 */ /* 0x000fe2000000120b */
[----:B------:R-:W-:-:S04]  /*0bd0*/  IMAD.HI.U32 R23, R25, -0x326172a9, RZ ;  /* 0xcd9e8d5719177827 */ /* 0x000fc800078e00ff */
[----:B------:R-:W-:Y:S01]  /*0be0*/  IMAD.HI.U32 R26, R0, -0x2daee0ad, RZ ;  /* 0xd2511f53001a7827 */ /* 0x000fe200078e00ff */
[----:B------:R-:W-:-:S03]  /*0bf0*/  LOP3.LUT R23, R24, UR24, R23, 0x96, !PT ;  /* 0x0000001818177c12 */ /* 0x000fc6000f8e9617 */
[----:B------:R-:W-:Y:S01]  /*0c00*/  IMAD.MOV.U32 R20, RZ, RZ, R10 ;  /* 0x000000ffff147224 */ /* 0x000fe200078e000a */
[----:B------:R-:W-:Y:S01]  /*0c10*/  LOP3.LUT R26, R27, UR25, R26, 0x96, !PT ;  /* 0x000000191b1a7c12 */ /* 0x000fe2000f8e961a */
[----:B------:R-:W-:Y:S02]  /*0c20*/  IMAD.MOV.U32 R22, RZ, RZ, R11 ;  /* 0x000000ffff167224 */ /* 0x000fe400078e000b */
[----:B------:R-:W-:Y:S02]  /*0c30*/  IMAD R10, R25, -0x326172a9, RZ ;  /* 0xcd9e8d57190a7824 */ /* 0x000fe400078e02ff */
[----:B------:R-:W-:Y:S02]  /*0c40*/  IMAD R11, R0, -0x2daee0ad, RZ ;  /* 0xd2511f53000b7824 */ /* 0x000fe400078e02ff */
[----:B------:R-:W-:-:S04]  /*0c50*/  IMAD.HI.U32 R58, R23, -0x2daee0ad, RZ ;  /* 0xd2511f53173a7827 */ /* 0x000fc800078e00ff */
[----:B------:R-:W-:Y:S01]  /*0c60*/  IMAD.HI.U32 R57, R26, -0x326172a9, RZ ;  /* 0xcd9e8d571a397827 */ /* 0x000fe200078e00ff */
[----:B------:R-:W-:-:S03]  /*0c70*/  LOP3.LUT R58, R11, UR27, R58, 0x96, !PT ;  /* 0x0000001b0b3a7c12 */ /* 0x000fc6000f8e963a */
[----:B------:R-:W-:Y:S01]  /*0c80*/  IMAD.MOV.U32 R19, RZ, RZ, R12 ;  /* 0x000000ffff137224 */ /* 0x000fe200078e000c */
[----:B------:R-:W-:Y:S01]  /*0c90*/  LOP3.LUT R57, R10, UR26, R57, 0x96, !PT ;  /* 0x0000001a0a397c12 */ /* 0x000fe2000f8e9639 */
[----:B------:R-:W-:Y:S01]  /*0ca0*/  IMAD R23, R23, -0x2daee0ad, RZ ;  /* 0xd2511f5317177824 */ /* 0x000fe200078e02ff */
[--C-:B------:R-:W-:Y:S01]  /*0cb0*/  SHF.R.U64 R12, R12, 0x10, R13.reuse ;  /* 0x000000100c0c7819 */ /* 0x100fe2000000120d */
[----:B------:R-:W-:Y:S01]  /*0cc0*/  IMAD R26, R26, -0x326172a9, RZ ;  /* 0xcd9e8d571a1a7824 */ /* 0x000fe200078e02ff */
[----:B------:R-:W-:Y:S01]  /*0cd0*/  SHF.R.U32.HI R13, RZ, 0x10, R13 ;  /* 0x00000010ff0d7819 */ /* 0x000fe2000001160d */
[----:B------:R-:W-:-:S04]  /*0ce0*/  IMAD.HI.U32 R59, R58, -0x326172a9, RZ ;  /* 0xcd9e8d573a3b7827 */ /* 0x000fc800078e00ff */
[----:B------:R-:W-:Y:S01]  /*0cf0*/  IMAD.HI.U32 R60, R57, -0x2daee0ad, RZ ;  /* 0xd2511f53393c7827 */ /* 0x000fe200078e00ff */
[----:B------:R-:W-:-:S03]  /*0d00*/  LOP3.LUT R59, R26, UR28, R59, 0x96, !PT ;  /* 0x0000001c1a3b7c12 */ /* 0x000fc6000f8e963b */
[----:B------:R-:W-:Y:S01]  /*0d10*/  HADD2.F32 R0, -RZ, R2.H0_H0 ;  /* 0x20000002ff007230 */ /* 0x000fe20000004100 */
[----:B------:R-:W-:Y:S01]  /*0d20*/  LOP3.LUT R60, R23, UR29, R60, 0x96, !PT ;  /* 0x0000001d173c7c12 */ /* 0x000fe2000f8e963c */
[----:B------:R-:W-:Y:S02]  /*0d30*/  HADD2.F32 R2, -RZ, R3.H0_H0 ;  /* 0x20000003ff027230 */ /* 0x000fe40000004100 */
[----:B------:R-:W-:Y:S02]  /*0d40*/  HADD2.F32 R3, -RZ, R4.H0_H0 ;  /* 0x20000004ff037230 */ /* 0x000fe40000004100 */
[----:B------:R-:W-:Y:S02]  /*0d50*/  HADD2.F32 R11, -RZ, R12.H0_H0 ;  /* 0x2000000cff0b7230 */ /* 0x000fe40000004100 */
[----:B------:R-:W-:Y:S02]  /*0d60*/  HADD2.F32 R4, -RZ, R5.H0_H0 ;  /* 0x20000005ff047230 */ /* 0x000fe40000004100 */
[----:B------:R-:W-:-:S02]  /*0d70*/  HADD2.F32 R12, -RZ, R13.H0_H0 ;  /* 0x2000000dff0c7230 */ /* 0x000fc40000004100 */
[----:B------:R-:W-:Y:S02]  /*0d80*/  HADD2.F32 R5, -RZ, R17.H0_H0 ;  /* 0x20000011ff057230 */ /* 0x000fe40000004100 */
        /* <DEDUP_REMOVED lines=18> */
[----:B------:R-:W-:Y:S02]  /*0eb0*/  IMAD R58, R58, -0x326172a9, RZ ;  /* 0xcd9e8d573a3a7824 */ /* 0x000fe400078e02ff */
[----:B01234-:R-:W-:-:S07]  /*0ec0*/  IMAD R57, R57, -0x2daee0ad, RZ ;  /* 0xd2511f5339397824 */ /* 0x01ffce00078e02ff */
.L_x_4897:
        /* <DEDUP_REMOVED lines=10> */
[----:B------:R-:W5:Y:S01]  /*0f70*/  @P0 LDG.E.128 R24, desc[UR8][R18.64] ;  /* 0x0000000812180981 */ /* 0x000f62000c1e1d00 */
[----:B-1----:R-:W-:-:S04]  /*0f80*/  IMAD.WIDE.U32 R28, R46, 0x10, R30 ;  /* 0x000000102e1c7825 */ /* 0x002fc800078e001e */
[----:B--2---:R-:W-:-:S05]  /*0f90*/  @P5 IMAD.WIDE.U32 R16, R46, 0x10, R16 ;  /* 0x000000102e105825 */ /* 0x004fca00078e0010 */
[----:B------:R-:W5:Y:S04]  /*0fa0*/  @P5 LDG.E.128 R20, desc[UR8][R16.64] ;  /* 0x0000000810145981 */ /* 0x000f68000c1e1d00 */
[----:B------:R0:W5:Y:S02]  /*0fb0*/  LDG.E.128 R16, desc[UR8][R28.64] ;  /* 0x000000081c107981 */ /* 0x000164000c1e1d00 */
[----:B0-----:R-:W0:Y:S01]  /*0fc0*/  LDC.64 R28, c[0x0][0x398] ;  /* 0x0000e600ff1c7b82 */ /* 0x001e220000000a00 */
[----:B------:R-:W-:Y:S01]  /*0fd0*/  IMAD.MOV.U32 R71, RZ, RZ, 0x2f800000 ;  /* 0x2f800000ff477424 */ /* 0x000fe200078e00ff */
[----:B0-----:R-:W-:-:S04]  /*0fe0*/  ISETP.NE.U32.AND P0, PT, R28, RZ, PT ;  /* 0x000000ff1c00720c */ /* 0x001fc80003f05070 */
[----:B------:R-:W-:-:S13]  /*0ff0*/  ISETP.NE.AND.EX P0, PT, R29, RZ, PT, P0 ;  /* 0x000000ff1d00720c */ /* 0x000fda0003f05300 */
[----:B------:R-:W-:Y:S05]  /*1000*/  @P0 BRA `(.L_x_4770) ;  /* 0x0000001000dc0947 */ /* 0x000fea0003800000 */
        /* <DEDUP_REMOVED lines=16> */
.L_x_4773:
        /* <DEDUP_REMOVED lines=13> */
.L_x_4775:
[----:B------:R-:W-:Y:S05]  /*11e0*/  BSYNC.RECONVERGENT B2 ;  /* 0x0000000000027941 */ /* 0x000fea0003800200 */
.L_x_4774:
        /* <DEDUP_REMOVED lines=42> */
.L_x_4772:
[----:B------:R-:W-:Y:S05]  /*1490*/  BSYNC.RECONVERGENT B1 ;  /* 0x0000000000017941 */ /* 0x000fea0003800200 */
.L_x_4771:
[----:B------:R-:W-:Y:S01]  /*14a0*/  ISETP.NE.AND P0, PT, R66, 0x1, PT ;  /* 0x000000014200780c */ /* 0x000fe20003f05270 */
[----:B------:R-:W-:Y:S01]  /*14b0*/  IMAD.U32 R67, RZ, RZ, UR31 ;  /* 0x0000001fff437e24 */ /* 0x000fe2000f8e00ff */
[----:B------:R-:W-:Y:S01]  /*14c0*/  I2FP.F32.U32 R56, R47 ;  /* 0x0000002f00387245 */ /* 0x000fe20000201000 */
[----:B------:R-:W-:Y:S01]  /*14d0*/  BSSY.RECONVERGENT B1, `(.L_x_4776) ;  /* 0x0000046000017945 */ /* 0x000fe20003800200 */
[----:B------:R-:W-:Y:S01]  /*14e0*/  IMAD.MOV.U32 R57, RZ, RZ, 0x2 ;  /* 0x00000002ff397424 */ /* 0x000fe200078e00ff */
[----:B------:R-:W-:Y:S02]  /*14f0*/  MOV R47, R58 ;  /* 0x0000003a002f7202 */ /* 0x000fe40000000f00 */
[----:B------:R-:W-:-:S05]  /*1500*/  FFMA.FTZ R56, R56, R71, 1.1641532182693481445e-10 ;  /* 0x2f00000038387423 */ /* 0x000fca0000010047 */
[----:B------:R-:W-:Y:S01]  /*1510*/  FSETP.LE.FTZ.AND P1, PT, R56, R67, PT ;  /* 0x000000433800720b */ /* 0x000fe20003f33000 */
[----:B------:R-:W-:-:S12]  /*1520*/  @!P0 BRA `(.L_x_4777) ;  /* 0x0000000400008947 */ /* 0x000fd80003800000 */
        /* <DEDUP_REMOVED lines=8> */
.L_x_4778:
        /* <DEDUP_REMOVED lines=13> */
.L_x_4780:
[----:B------:R-:W-:Y:S05]  /*1680*/  BSYNC.RECONVERGENT B2 ;  /* 0x0000000000027941 */ /* 0x000fea0003800200 */
.L_x_4779:
        /* <DEDUP_REMOVED lines=42> */
.L_x_4777:
[----:B------:R-:W-:Y:S05]  /*1930*/  BSYNC.RECONVERGENT B1 ;  /* 0x0000000000017941 */ /* 0x000fea0003800200 */
.L_x_4776:
[----:B------:R-:W-:Y:S01]  /*1940*/  ISETP.NE.AND P2, PT, R57, 0x1, PT ;  /* 0x000000013900780c */ /* 0x000fe20003f45270 */
[----:B------:R-:W-:Y:S01]  /*1950*/  BSSY.RECONVERGENT B1, `(.L_x_4781) ;  /* 0x0000047000017945 */ /* 0x000fe20003800200 */
[----:B------:R-:W-:Y:S01]  /*1960*/  I2FP.F32.U32 R56, R47 ;  /* 0x0000002f00387245 */ /* 0x000fe20000201000 */
[----:B------:R-:W-:Y:S02]  /*1970*/  HFMA2 R66, -RZ, RZ, 0, 1.1920928955078125e-07 ;  /* 0x00000002ff427431 */ /* 0x000fe400000001ff */
[----:B------:R-:W-:Y:S02]  /*1980*/  IMAD.MOV.U32 R47, RZ, RZ, R58 ;  /* 0x000000ffff2f7224 */ /* 0x000fe400078e003a */
[----:B------:R-:W-:-:S05]  /*1990*/  FFMA.FTZ R56, R56, R71, 1.1641532182693481445e-10 ;  /* 0x2f00000038387423 */ /* 0x000fca0000010047 */
        /* <DEDUP_REMOVED lines=10> */
.L_x_4783:
        /* <DEDUP_REMOVED lines=13> */
.L_x_4785:
[----:B------:R-:W-:Y:S05]  /*1b10*/  BSYNC.RECONVERGENT B2 ;  /* 0x0000000000027941 */ /* 0x000fea0003800200 */
.L_x_4784:
        /* <DEDUP_REMOVED lines=42> */
.L_x_4782:
[----:B------:R-:W-:Y:S05]  /*1dc0*/  BSYNC.RECONVERGENT B1 ;  /* 0x0000000000017941 */ /* 0x000fea0003800200 */
.L_x_4781:
[----:B------:R-:W-:Y:S01]  /*1dd0*/  ISETP.NE.AND P3, PT, R66, 0x1, PT ;  /* 0x000000014200780c */ /* 0x000fe20003f65270 */
[----:B------:R-:W-:Y:S01]  /*1de0*/  BSSY.RECONVERGENT B1, `(.L_x_4786) ;  /* 0x0000047000017945 */ /* 0x000fe20003800200 */
[----:B------:R-:W-:Y:S01]  /*1df0*/  I2FP.F32.U32 R56, R47 ;  /* 0x0000002f00387245 */ /* 0x000fe20000201000 */
[----:B------:R-:W-:-:S04]  /*1e00*/  IMAD.MOV.U32 R47, RZ, RZ, R58 ;  /* 0x000000ffff2f7224 */ /* 0x000fc800078e003a */
[----:B------:R-:W-:-:S05]  /*1e10*/  FFMA.FTZ R56, R56, R71, 1.1641532182693481445e-10 ;  /* 0x2f00000038387423 */ /* 0x000fca0000010047 */
[----:B------:R-:W-:Y:S01]  /*1e20*/  FSETP.LE.FTZ.AND P2, PT, R56, R67, PT ;  /* 0x000000433800720b */ /* 0x000fe20003f53000 */
[----:B------:R-:W-:Y:S01]  /*1e30*/  IMAD.MOV.U32 R56, RZ, RZ, 0x2 ;  /* 0x00000002ff387424 */ /* 0x000fe200078e00ff */
        /* <DEDUP_REMOVED lines=9> */
.L_x_4788:
        /* <DEDUP_REMOVED lines=13> */
.L_x_4790:
[----:B------:R-:W-:Y:S05]  /*1fa0*/  BSYNC.RECONVERGENT B2 ;  /* 0x0000000000027941 */ /* 0x000fea0003800200 */
.L_x_4789:
        /* <DEDUP_REMOVED lines=42> */
.L_x_4787:
[----:B------:R-:W-:Y:S05]  /*2250*/  BSYNC.RECONVERGENT B1 ;  /* 0x0000000000017941 */ /* 0x000fea0003800200 */
.L_x_4786:
[----:B------:R-:W-:Y:S01]  /*2260*/  I2FP.F32.U32 R66, R47 ;  /* 0x0000002f00427245 */ /* 0x000fe20000201000 */
[----:B------:R-:W-:-:S04]  /*2270*/  IMAD.U32 R47, RZ, RZ, UR32 ;  /* 0x00000020ff2f7e24 */ /* 0x000fc8000f8e00ff */
[----:B------:R-:W-:Y:S01]  /*2280*/  FFMA.FTZ R66, R66, R71, 1.1641532182693481445e-10 ;  /* 0x2f00000042427423 */ /* 0x000fe20000010047 */
[-C--:B-----5:R-:W-:Y:S01]  /*2290*/  FMUL.FTZ R18, R18, R47.reuse ;  /* 0x0000002f12127220 */ /* 0x0a0fe20000410000 */
[-C--:B------:R-:W-:Y:S01]  /*22a0*/  FMUL.FTZ R16, R16, R47.reuse ;  /* 0x0000002f10107220 */ /* 0x080fe20000410000 */
[-C--:B------:R-:W-:Y:S01]  /*22b0*/  FMUL.FTZ R17, R17, R47.reuse ;  /* 0x0000002f11117220 */ /* 0x080fe20000410000 */
[----:B------:R-:W-:Y:S01]  /*22c0*/  FMUL.FTZ R19, R19, R47 ;  /* 0x0000002f13137220 */ /* 0x000fe20000410000 */
[----:B------:R-:W-:Y:S02]  /*22d0*/  FSETP.GTU.FTZ.AND P4, PT, R66, R67, PT ;  /* 0x000000434200720b */ /* 0x000fe40003f9c000 */
[----:B------:R-:W-:Y:S02]  /*22e0*/  FSEL R18, R18, RZ, P2 ;  /* 0x000000ff12127208 */ /* 0x000fe40001000000 */
[----:B------:R-:W-:Y:S02]  /*22f0*/  FSEL R16, R16, RZ, P1 ;  /* 0x000000ff10107208 */ /* 0x000fe40000800000 */
[----:B------:R-:W-:Y:S01]  /*2300*/  FSEL R17, R17, RZ, P0 ;  /* 0x000000ff11117208 */ /* 0x000fe20000000000 */
[----:B------:R-:W-:Y:S01]  /*2310*/  @P5 FADD.FTZ R18, R22, R18 ;  /* 0x0000001216125221 */ /* 0x000fe20000010000 */
[----:B------:R-:W-:Y:S01]  /*2320*/  FSEL R19, R19, RZ, !P4 ;  /* 0x000000ff13137208 */ /* 0x000fe20006000000 */
[----:B------:R-:W-:Y:S01]  /*2330*/  @P5 FADD.FTZ R16, R20, R16 ;  /* 0x0000001014105221 */ /* 0x000fe20000010000 */
[----:B------:R-:W-:Y:S01]  /*2340*/  PLOP3.LUT P3, PT, P4, PT, PT, 0x8, 0x80 ;  /* 0x000000000080781c */ /* 0x000fe2000276e170 */
[----:B------:R-:W-:-:S02]  /*2350*/  @P5 FADD.FTZ R17, R21, R17 ;  /* 0x0000001115115221 */ /* 0x000fc40000010000 */
[----:B------:R-:W-:Y:S01]  /*2360*/  @P5 FADD.FTZ R19, R23, R19 ;  /* 0x0000001317135221 */ /* 0x000fe20000010000 */
[----:B------:R-:W-:Y:S09]  /*2370*/  BRA `(.L_x_4791) ;  /* 0x0000002400a47947 */ /* 0x000ff20003800000 */
.L_x_4770:
        /* <DEDUP_REMOVED lines=16> */
.L_x_4794:
        /* <DEDUP_REMOVED lines=13> */
.L_x_4796:
[----:B------:R-:W-:Y:S05]  /*2550*/  BSYNC.RECONVERGENT B2 ;  /* 0x0000000000027941 */ /* 0x000fea0003800200 */
.L_x_4795:
        /* <DEDUP_REMOVED lines=42> */
.L_x_4793:
[----:B------:R-:W-:Y:S05]  /*2800*/  BSYNC.RECONVERGENT B1 ;  /* 0x0000000000017941 */ /* 0x000fea0003800200 */
.L_x_4792:
[----:B------:R-:W-:Y:S01]  /*2810*/  ISETP.NE.AND P0, PT, R54, 0x1, PT ;  /* 0x000000013600780c */ /* 0x000fe20003f05270 */
[----:B------:R-:W-:Y:S01]  /*2820*/  IMAD.U32 R67, RZ, RZ, UR31 ;  /* 0x0000001fff437e24 */ /* 0x000fe2000f8e00ff */
[----:B------:R-:W-:Y:S01]  /*2830*/  I2FP.F32.U32 R52, R47 ;  /* 0x0000002f00347245 */ /* 0x000fe20000201000 */
[----:B------:R-:W-:Y:S01]  /*2840*/  IMAD.U32 R47, RZ, RZ, UR32 ;  /* 0x00000020ff2f7e24 */ /* 0x000fe2000f8e00ff */
[----:B------:R-:W-:Y:S01]  /*2850*/  BSSY.RECONVERGENT B1, `(.L_x_4797) ;  /* 0x0000047000017945 */ /* 0x000fe20003800200 */
[----:B------:R-:W-:Y:S02]  /*2860*/  IMAD.MOV.U32 R53, RZ, RZ, R58 ;  /* 0x000000ffff357224 */ /* 0x000fe400078e003a */
[----:B------:R-:W-:Y:S01]  /*2870*/  FFMA.FTZ R52, R52, R71, 1.1641532182693481445e-10 ;  /* 0x2f00000034347423 */ /* 0x000fe20000010047 */
[----:B-----5:R-:W-:-:S04]  /*2880*/  FMUL.FTZ R51, R16, R47 ;  /* 0x0000002f10337220 */ /* 0x020fc80000410000 */
[----:B------:R-:W-:Y:S02]  /*2890*/  FSETP.LE.FTZ.AND P1, PT, R52, R67, PT ;  /* 0x000000433400720b */ /* 0x000fe40003f33000 */
[----:B------:R-:W-:Y:S01]  /*28a0*/  MOV R52, 0x2 ;  /* 0x0000000200347802 */ /* 0x000fe20000000f00 */
[----:B------:R-:W-:Y:S10]  /*28b0*/  @!P0 BRA `(.L_x_4798) ;  /* 0x0000000400008947 */ /* 0x000ff40003800000 */
        /* <DEDUP_REMOVED lines=8> */
.L_x_4799:
        /* <DEDUP_REMOVED lines=13> */
.L_x_4801:
[----:B------:R-:W-:Y:S05]  /*2a10*/  BSYNC.RECONVERGENT B2 ;  /* 0x0000000000027941 */ /* 0x000fea0003800200 */
.L_x_4800:
        /* <DEDUP_REMOVED lines=42> */
.L_x_4798:
[----:B------:R-:W-:Y:S05]  /*2cc0*/  BSYNC.RECONVERGENT B1 ;  /* 0x0000000000017941 */ /* 0x000fea0003800200 */
.L_x_4797:
        /* <DEDUP_REMOVED lines=15> */
.L_x_4804:
        /* <DEDUP_REMOVED lines=13> */
.L_x_4806:
[----:B------:R-:W-:Y:S05]  /*2e90*/  BSYNC.RECONVERGENT B2 ;  /* 0x0000000000027941 */ /* 0x000fea0003800200 */
.L_x_4805:
        /* <DEDUP_REMOVED lines=42> */
.L_x_4803:
[----:B------:R-:W-:Y:S05]  /*3140*/  BSYNC.RECONVERGENT B1 ;  /* 0x0000000000017941 */ /* 0x000fea0003800200 */
.L_x_4802:
[----:B------:R-:W-:Y:S01]  /*3150*/  ISETP.NE.AND P2, PT, R56, 0x1, PT ;  /* 0x000000013800780c */ /* 0x000fe20003f45270 */
[----:B------:R-:W-:Y:S01]  /*3160*/  BSSY.RECONVERGENT B1, `(.L_x_4807) ;  /* 0x0000048000017945 */ /* 0x000fe20003800200 */
[----:B------:R-:W-:Y:S01]  /*3170*/  I2FP.F32.U32 R16, R53 ;  /* 0x0000003500107245 */ /* 0x000fe20000201000 */
[----:B------:R-:W-:Y:S01]  /*3180*/  FMUL.FTZ R54, R17, R47 ;  /* 0x0000002f11367220 */ /* 0x000fe20000410000 */
[----:B------:R-:W-:-:S03]  /*3190*/  MOV R17, R58 ;  /* 0x0000003a00117202 */ /* 0x000fc60000000f00 */
[----:B------:R-:W-:-:S05]  /*31a0*/  FFMA.FTZ R16, R16, R71, 1.1641532182693481445e-10 ;  /* 0x2f00000010107423 */ /* 0x000fca0000010047 */
[----:B------:R-:W-:Y:S01]  /*31b0*/  FSETP.LE.FTZ.AND P0, PT, R16, R67, PT ;  /* 0x000000431000720b */ /* 0x000fe20003f13000 */
[----:B------:R-:W-:Y:S01]  /*31c0*/  IMAD.MOV.U32 R16, RZ, RZ, 0x2 ;  /* 0x00000002ff107424 */ /* 0x000fe200078e00ff */
        /* <DEDUP_REMOVED lines=9> */
.L_x_4809:
        /* <DEDUP_REMOVED lines=13> */
.L_x_4811:
[----:B------:R-:W-:Y:S05]  /*3330*/  BSYNC.RECONVERGENT B2 ;  /* 0x0000000000027941 */ /* 0x000fea0003800200 */
.L_x_4810:
        /* <DEDUP_REMOVED lines=42> */
.L_x_4808:
[----:B------:R-:W-:Y:S05]  /*35e0*/  BSYNC.RECONVERGENT B1 ;  /* 0x0000000000017941 */ /* 0x000fea0003800200 */
.L_x_4807:
        /* <DEDUP_REMOVED lines=15> */
.L_x_4814:
        /* <DEDUP_REMOVED lines=13> */
.L_x_4816:
[----:B------:R-:W-:Y:S05]  /*37b0*/  BSYNC.RECONVERGENT B2 ;  /* 0x0000000000027941 */ /* 0x000fea0003800200 */
.L_x_4815:
        /* <DEDUP_REMOVED lines=42> */
.L_x_4813:
[----:B------:R-:W-:Y:S05]  /*3a60*/  BSYNC.RECONVERGENT B1 ;  /* 0x0000000000017941 */ /* 0x000fea0003800200 */
.L_x_4812:
[----:B------:R-:W-:Y:S01]  /*3a70*/  ISETP.NE.AND P3, PT, R52, 0x1, PT ;  /* 0x000000013400780c */ /* 0x000fe20003f65270 */
[----:B------:R-:W-:Y:S01]  /*3a80*/  BSSY.RECONVERGENT B1, `(.L_x_4817) ;  /* 0x0000048000017945 */ /* 0x000fe20003800200 */
[----:B------:R-:W-:Y:S01]  /*3a90*/  I2FP.F32.U32 R16, R17 ;  /* 0x0000001100107245 */ /* 0x000fe20000201000 */
[----:B------:R-:W-:Y:S01]  /*3aa0*/  FMUL.FTZ R69, R18, R47 ;  /* 0x0000002f12457220 */ /* 0x000fe20000410000 */
[----:B------:R-:W-:-:S03]  /*3ab0*/  IMAD.MOV.U32 R17, RZ, RZ, R58 ;  /* 0x000000ffff117224 */ /* 0x000fc600078e003a */
[----:B------:R-:W-:-:S05]  /*3ac0*/  FFMA.FTZ R16, R16, R71, 1.1641532182693481445e-10 ;  /* 0x2f00000010107423 */ /* 0x000fca0000010047 */
[----:B------:R-:W-:Y:S01]  /*3ad0*/  FSETP.LE.FTZ.AND P2, PT, R16, R67, PT ;  /* 0x000000431000720b */ /* 0x000fe20003f53000 */
[----:B------:R-:W-:Y:S01]  /*3ae0*/  HFMA2 R16, -RZ, RZ, 0, 1.1920928955078125e-07 ;  /* 0x00000002ff107431 */ /* 0x000fe200000001ff */
        /* <DEDUP_REMOVED lines=9> */
.L_x_4819:
        /* <DEDUP_REMOVED lines=13> */
.L_x_4821:
[----:B------:R-:W-:Y:S05]  /*3c50*/  BSYNC.RECONVERGENT B2 ;  /* 0x0000000000027941 */ /* 0x000fea0003800200 */
.L_x_4820:
        /* <DEDUP_REMOVED lines=42> */
.L_x_4818:
[----:B------:R-:W-:Y:S05]  /*3f00*/  BSYNC.RECONVERGENT B1 ;  /* 0x0000000000017941 */ /* 0x000fea0003800200 */
.L_x_4817:
        /* <DEDUP_REMOVED lines=15> */
.L_x_4824:
        /* <DEDUP_REMOVED lines=13> */
.L_x_4826:
[----:B------:R-:W-:Y:S05]  /*40d0*/  BSYNC.RECONVERGENT B2 ;  /* 0x0000000000027941 */ /* 0x000fea0003800200 */
.L_x_4825:
        /* <DEDUP_REMOVED lines=42> */
.L_x_4823:
[----:B------:R-:W-:Y:S05]  /*4380*/  BSYNC.RECONVERGENT B1 ;  /* 0x0000000000017941 */ /* 0x000fea0003800200 */
.L_x_4822:
        /* <DEDUP_REMOVED lines=17> */
.L_x_4829:
        /* <DEDUP_REMOVED lines=13> */
.L_x_4831:
[----:B------:R-:W-:Y:S05]  /*4570*/  BSYNC.RECONVERGENT B2 ;  /* 0x0000000000027941 */ /* 0x000fea0003800200 */
.L_x_4830:
        /* <DEDUP_REMOVED lines=42> */
.L_x_4828:
[----:B------:R-:W-:Y:S05]  /*4820*/  BSYNC.RECONVERGENT B1 ;  /* 0x0000000000017941 */ /* 0x000fea0003800200 */
.L_x_4827:
[----:B------:R-:W-:Y:S01]  /*4830*/  FMUL.FTZ R16, R24, R47 ;  /* 0x0000002f18107220 */ /* 0x000fe20000410000 */
[----:B------:R-:W-:Y:S01]  /*4840*/  FSETP.GTU.FTZ.AND P6, PT, R57, R67, PT ;  /* 0x000000433900720b */ /* 0x000fe20003fdc000 */
[----:B------:R-:W-:Y:S01]  /*4850*/  FMUL.FTZ R19, R25, R47 ;  /* 0x0000002f19137220 */ /* 0x000fe20000410000 */
[----:B------:R-:W-:Y:S01]  /*4860*/  I2FP.F32.U32 R18, R17 ;  /* 0x0000001100127245 */ /* 0x000fe20000201000 */
[----:B------:R-:W-:Y:S01]  /*4870*/  FMUL.FTZ R17, R26, R47 ;  /* 0x0000002f1a117220 */ /* 0x000fe20000410000 */
[----:B------:R-:W-:Y:S02]  /*4880*/  FSEL R16, R16, RZ, !P6 ;  /* 0x000000ff10107208 */ /* 0x000fe40007000000 */
[----:B------:R-:W-:Y:S02]  /*4890*/  SEL R53, RZ, 0x1, P6 ;  /* 0x00000001ff357807 */ /* 0x000fe40003000000 */
[-C--:B------:R-:W-:Y:S02]  /*48a0*/  FSETP.GTU.FTZ.AND P4, PT, R72, R67.reuse, PT ;  /* 0x000000434800720b */ /* 0x080fe40003f9c000 */
[----:B------:R-:W-:Y:S01]  /*48b0*/  FSETP.GTU.FTZ.AND P6, PT, R66, R67, PT ;  /* 0x000000434200720b */ /* 0x000fe20003fdc000 */
[----:B------:R-:W-:Y:S01]  /*48c0*/  FFMA.FTZ R66, R18, R71, 1.1641532182693481445e-10 ;  /* 0x2f00000012427423 */ /* 0x000fe20000010047 */
[----:B------:R-:W-:Y:S01]  /*48d0*/  FSEL R18, R17, RZ, !P4 ;  /* 0x000000ff11127208 */ /* 0x000fe20006000000 */
[----:B------:R-:W-:Y:S01]  /*48e0*/  FMUL.FTZ R17, R27, R47 ;  /* 0x0000002f1b117220 */ /* 0x000fe20000410000 */
[----:B------:R-:W-:-:S02]  /*48f0*/  FSEL R19, R19, RZ, !P6 ;  /* 0x000000ff13137208 */ /* 0x000fc40007000000 */
[----:B------:R-:W-:Y:S02]  /*4900*/  SEL R52, RZ, 0x1, P6 ;  /* 0x00000001ff347807 */ /* 0x000fe40003000000 */
[----:B------:R-:W-:Y:S02]  /*4910*/  FSETP.GTU.FTZ.AND P6, PT, R66, R67, PT ;  /* 0x000000434200720b */ /* 0x000fe40003fdc000 */
[----:B------:R-:W-:Y:S02]  /*4920*/  FSEL R54, R54, RZ, P0 ;  /* 0x000000ff36367208 */ /* 0x000fe40000000000 */
[----:B------:R-:W-:Y:S02]  /*4930*/  FSEL R69, R69, RZ, P2 ;  /* 0x000000ff45457208 */ /* 0x000fe40001000000 */
[----:B------:R-:W-:Y:S02]  /*4940*/  FSEL R51, R51, RZ, P1 ;  /* 0x000000ff33337208 */ /* 0x000fe40000800000 */
[----:B------:R-:W-:Y:S01]  /*4950*/  FSEL R68, R68, RZ, P3 ;  /* 0x000000ff44447208 */ /* 0x000fe20001800000 */
[----:B------:R-:W-:Y:S01]  /*4960*/  FADD.FTZ R18, R69, R18 ;  /* 0x0000001245127221 */ /* 0x000fe20000010000 */
[----:B------:R-:W-:Y:S01]  /*4970*/  FSEL R57, R17, RZ, !P6 ;  /* 0x000000ff11397208 */ /* 0x000fe20007000000 */
[----:B------:R-:W-:Y:S01]  /*4980*/  FADD.FTZ R17, R54, R19 ;  /* 0x0000001336117221 */ /* 0x000fe20000010000 */
[----:B------:R-:W-:Y:S01]  /*4990*/  FADD.FTZ R16, R51, R16 ;  /* 0x0000001033107221 */ /* 0x000fe20000010000 */
[----:B------:R-:W-:Y:S01]  /*49a0*/  SEL R51, RZ, 0x1, P4 ;  /* 0x00000001ff337807 */ /* 0x000fe20002000000 */
[----:B------:R-:W-:Y:S01]  /*49b0*/  @P5 FADD.FTZ R18, R22, R18 ;  /* 0x0000001216125221 */ /* 0x000fe20000010000 */
[----:B------:R-:W-:Y:S01]  /*49c0*/  FADD.FTZ R19, R57, R68 ;  /* 0x0000004439137221 */ /* 0x000fe20000010000 */
[----:B------:R-:W-:Y:S01]  /*49d0*/  SEL R54, RZ, 0x1, P6 ;  /* 0x00000001ff367807 */ /* 0x000fe20003000000 */
[----:B------:R-:W-:Y:S01]  /*49e0*/  @P5 FADD.FTZ R17, R21, R17 ;  /* 0x0000001115115221 */ /* 0x000fe20000010000 */
[----:B------:R-:W-:Y:S01]  /*49f0*/  @P5 FADD.FTZ R16, R20, R16 ;  /* 0x0000001014105221 */ /* 0x000fe20000010000 */
[----:B------:R-:W-:-:S07]  /*4a00*/  @P5 FADD.FTZ R19, R23, R19 ;  /* 0x0000001317135221 */ /* 0x000fce0000010000 */
.L_x_4791:
[----:B------:R-:W-:Y:S01]  /*4a10*/  SEL R68, RZ, 0x100, !P0 ;  /* 0x00000100ff447807 */ /* 0x000fe20004000000 */
[----:B------:R-:W0:Y:S01]  /*4a20*/  LDC.64 R72, c[0x0][0x3a8] ;  /* 0x0000ea00ff487b82 */ /* 0x000e220000000a00 */
[----:B------:R-:W-:Y:S02]  /*4a30*/  SEL R57, RZ, 0x1000000, !P3 ;  /* 0x01000000ff397807 */ /* 0x000fe40005800000 */
[----:B------:R-:W-:Y:S02]  /*4a40*/  SEL R66, RZ, 0x10000, !P2 ;  /* 0x00010000ff427807 */ /* 0x000fe40005000000 */
[----:B------:R-:W-:Y:S02]  /*4a50*/  ISETP.NE.U32.AND P0, PT, R28, RZ, PT ;  /* 0x000000ff1c00720c */ /* 0x000fe40003f05070 */
[----:B------:R-:W-:Y:S02]  /*4a60*/  IADD3 R57, PT, PT, R68, R57, R66 ;  /* 0x0000003944397210 */ /* 0x000fe40007ffe042 */
[----:B------:R-:W1:Y:S01]  /*4a70*/  LDC.64 R68, c[0x0][0x3b0] ;  /* 0x0000ec00ff447b82 */ /* 0x000e620000000a00 */
[----:B------:R-:W-:-:S02]  /*4a80*/  SEL R28, RZ, 0x1, !P1 ;  /* 0x00000001ff1c7807 */ /* 0x000fc40004800000 */
[----:B------:R-:W-:Y:S02]  /*4a90*/  ISETP.NE.AND.EX P0, PT, R29, RZ, PT, P0 ;  /* 0x000000ff1d00720c */ /* 0x000fe40003f05300 */
[----:B------:R-:W-:Y:S01]  /*4aa0*/  IADD3 R57, PT, PT, R57, R28, RZ ;  /* 0x0000001c39397210 */ /* 0x000fe20007ffe0ff */
[----:B0-----:R-:W-:-:S05]  /*4ab0*/  IMAD.WIDE.U32 R74, R46, 0x10, R72 ;  /* 0x000000102e4a7825 */ /* 0x001fca00078e0048 */
[----:B------:R0:W-:Y:S01]  /*4ac0*/  STG.E.128 desc[UR8][R74.64], R16 ;  /* 0x000000104a007986 */ /* 0x0001e2000c101d08 */
[----:B-1----:R-:W-:-:S05]  /*4ad0*/  IMAD.WIDE.U32 R28, R46, 0x4, R68 ;  /* 0x000000042e1c7825 */ /* 0x002fca00078e0044 */
[----:B------:R0:W-:Y:S01]  /*4ae0*/  STG.E desc[UR8][R28.64], R57 ;  /* 0x000000391c007986 */ /* 0x0001e2000c101908 */
[----:B------:R-:W-:Y:S05]  /*4af0*/  @!P0 BRA `(.L_x_4832) ;  /* 0x00000000002c8947 */ /* 0x000fea0003800000 */
[----:B0-----:R-:W0:Y:S01]  /*4b00*/  LDC.64 R28, c[0x0][0x3b8] ;  /* 0x0000ee00ff1c7b82 */ /* 0x001e220000000a00 */
[----:B------:R-:W-:-:S05]  /*4b10*/  IMAD.U32 R57, R51, 0x10000, RZ ;  /* 0x0001000033397824 */ /* 0x000fca00078e00ff */
[----:B------:R-:W-:Y:S02]  /*4b20*/  LOP3.LUT R66, R57, 0xff0000, RZ, 0xc0, !PT ;  /* 0x00ff000039427812 */ /* 0x000fe400078ec0ff */
[----:B------:R-:W-:-:S04]  /*4b30*/  LOP3.LUT R57, R54, 0xffff, RZ, 0xc0, !PT ;  /* 0x0000ffff36397812 */ /* 0x000fc800078ec0ff */
[----:B------:R-:W-:Y:S02]  /*4b40*/  LEA R57, R57, R66, 0x18 ;  /* 0x0000004239397211 */ /* 0x000fe400078ec0ff */
[----:B------:R-:W-:-:S05]  /*4b50*/  LOP3.LUT R66, R52, 0xff, RZ, 0xc0, !PT ;  /* 0x000000ff34427812 */ /* 0x000fca00078ec0ff */
[----:B------:R-:W-:Y:S01]  /*4b60*/  IMAD R57, R66, 0x100, R57 ;  /* 0x0000010042397824 */ /* 0x000fe200078e0239 */
[----:B------:R-:W-:-:S04]  /*4b70*/  LOP3.LUT R66, R53, 0xff, RZ, 0xc0, !PT ;  /* 0x000000ff35427812 */ /* 0x000fc800078ec0ff */
[----:B------:R-:W-:Y:S01]  /*4b80*/  IADD3 R57, PT, PT, R57, R66, RZ ;  /* 0x0000004239397210 */ /* 0x000fe20007ffe0ff */
[----:B0-----:R-:W-:-:S05]  /*4b90*/  IMAD.WIDE.U32 R28, R46, 0x4, R28 ;  /* 0x000000042e1c7825 */ /* 0x001fca00078e001c */
[----:B------:R1:W-:Y:S02]  /*4ba0*/  STG.E desc[UR8][R28.64], R57 ;  /* 0x000000391c007986 */ /* 0x0003e4000c101908 */
.L_x_4832:
[----:B01----:R-:W0:Y:S01]  /*4bb0*/  @P0 LDC.64 R28, c[0x0][0x398] ;  /* 0x0000e600ff1c0b82 */ /* 0x003e220000000a00 */
[----:B------:R-:W-:-:S04]  /*4bc0*/  VIADD R66, R46, 0x20 ;  /* 0x000000202e427836 */ /* 0x000fc80000000000 */
[----:B0-----:R-:W-:-:S05]  /*4bd0*/  @P0 IMAD.WIDE.U32 R28, R66, 0x10, R28 ;  /* 0x00000010421c0825 */ /* 0x001fca00078e001c */
[----:B------:R0:W5:Y:S02]  /*4be0*/  @P0 LDG.E.128 R24, desc[UR8][R28.64] ;  /* 0x000000081c180981 */ /* 0x000164000c1e1d00 */
[----:B0-----:R-:W0:Y:S01]  /*4bf0*/  @P5 LDC.64 R28, c[0x0][0x3a0] ;  /* 0x0000e800ff1c5b82 */ /* 0x001e220000000a00 */
[----:B------:R-:W-:-:S04]  /*4c00*/  IMAD.WIDE.U32 R30, R66, 0x10, R30 ;  /* 0x00000010421e7825 */ /* 0x000fc800078e001e */
[----:B0-----:R-:W-:-:S05]  /*4c10*/  @P5 IMAD.WIDE.U32 R28, R66, 0x10, R28 ;  /* 0x00000010421c5825 */ /* 0x001fca00078e001c */
[----:B------:R0:W5:Y:S04]  /*4c20*/  @P5 LDG.E.128 R20, desc[UR8][R28.64] ;  /* 0x000000081c145981 */ /* 0x000168000c1e1d00 */
[----:B------:R-:W5:Y:S01]  /*4c30*/  LDG.E.128 R28, desc[UR8][R30.64] ;  /* 0x000000081e1c7981 */ /* 0x000f62000c1e1d00 */
[----:B0-----:R-:W-:Y:S05]  /*4c40*/  @!P0 BRA `(.L_x_4833) ;  /* 0x0000002400b88947 */ /* 0x001fea0003800000 */
        /* <DEDUP_REMOVED lines=16> */
.L_x_4836:
        /* <DEDUP_REMOVED lines=13> */
.L_x_4838:
[----:B------:R-:W-:Y:S05]  /*4e20*/  BSYNC.RECONVERGENT B2 ;  /* 0x0000000000027941 */ /* 0x000fea0003800200 */
.L_x_4837:
        /* <DEDUP_REMOVED lines=42> */
.L_x_4835:
[----:B------:R-:W-:Y:S05]  /*50d0*/  BSYNC.RECONVERGENT B1 ;  /* 0x0000000000017941 */ /* 0x000fea0003800200 */
.L_x_4834:
[----:B------:R-:W-:Y:S01]  /*50e0*/  ISETP.NE.AND P2, PT, R53, 0x1, PT ;  /* 0x000000013500780c */ /* 0x000fe20003f45270 */
[----:B------:R-:W-:Y:S01]  /*50f0*/  BSSY.RECONVERGENT B1, `(.L_x_4839) ;  /* 0x0000048000017945 */ /* 0x000fe20003800200 */
[----:B------:R-:W-:Y:S01]  /*5100*/  I2FP.F32.U32 R52, R51 ;  /* 0x0000003300347245 */ /* 0x000fe20000201000 */
[----:B-----5:R-:W-:Y:S01]  /*5110*/  FMUL.FTZ R51, R28, R47 ;  /* 0x0000002f1c337220 */ /* 0x020fe20000410000 */
        /* <DEDUP_REMOVED lines=13> */
.L_x_4841:
        /* <DEDUP_REMOVED lines=13> */
.L_x_4843:
[----:B------:R-:W-:Y:S05]  /*52c0*/  BSYNC.RECONVERGENT B2 ;  /* 0x0000000000027941 */ /* 0x000fea0003800200 */
.L_x_4842:
        /* <DEDUP_REMOVED lines=39> */
[----:B------:R-:W-:Y:S02]  /*5540*/  IMAD.MOV.U32 R57, RZ, RZ, R52 ;  /* 0x000000ffff397224 */ /* 0x000fe400078e0034 */
[----:B------:R-:W-:Y:S01]  /*5550*/  HFMA2 R52, -RZ, RZ, 0, 0 ;  /* 0x00000000ff347431 */ /* 0x000fe200000001ff */
[----:B------:R-:W-:-:S07]  /*5560*/  LOP3.LUT R60, R74, UR29, R53, 0x96, !PT ;  /* 0x0000001d4a3c7c12 */ /* 0x000fce000f8e9635 */
.L_x_4840:
[----:B------:R-:W-:Y:S05]  /*5570*/  BSYNC.RECONVERGENT B1 ;  /* 0x0000000000017941 */ /* 0x000fea0003800200 */
.L_x_4839:
[----:B------:R-:W-:Y:S01]  /*5580*/  ISETP.NE.AND P2, PT, R52, 0x1, PT ;  /* 0x000000013400780c */ /* 0x000fe20003f45270 */
[----:B------:R-:W-:Y:S01]  /*5590*/  BSSY.RECONVERGENT B1, `(.L_x_4844) ;  /* 0x0000046000017945 */ /* 0x000fe20003800200 */
[----:B------:R-:W-:Y:S01]  /*55a0*/  I2FP.F32.U32 R28, R28 ;  /* 0x0000001c001c7245 */ /* 0x000fe20000201000 */
[----:B------:R-:W-:-:S04]  /*55b0*/  IMAD.MOV.U32 R54, RZ, RZ, 0x2 ;  /* 0x00000002ff367424 */ /* 0x000fc800078e00ff */
[----:B------:R-:W-:Y:S01]  /*55c0*/  FFMA.FTZ R53, R28, R71, 1.1641532182693481445e-10 ;  /* 0x2f0000001c357423 */ /* 0x000fe20000010047 */
[----:B------:R-:W-:-:S05]  /*55d0*/  MOV R28, R58 ;  /* 0x0000003a001c7202 */ /* 0x000fca0000000f00 */
        /* <DEDUP_REMOVED lines=9> */
.L_x_4846:
        /* <DEDUP_REMOVED lines=13> */
.L_x_4848:
[----:B------:R-:W-:Y:S05]  /*5740*/  BSYNC.RECONVERGENT B2 ;  /* 0x0000000000027941 */ /* 0x000fea0003800200 */
.L_x_4847:
        /* <DEDUP_REMOVED lines=41> */
[----:B------:R-:W-:-:S07]  /*59e0*/  LOP3.LUT R60, R76, UR29, R75, 0x96, !PT ;  /* 0x0000001d4c3c7c12 */ /* 0x000fce000f8e964b */
.L_x_4845:
[----:B------:R-:W-:Y:S05]  /*59f0*/  BSYNC.RECONVERGENT B1 ;  /* 0x0000000000017941 */ /* 0x000fea0003800200 */
.L_x_4844:
        /* <DEDUP_REMOVED lines=17> */
.L_x_4851:
        /* <DEDUP_REMOVED lines=13> */
.L_x_4853:
[----:B------:R-:W-:Y:S05]  /*5be0*/  BSYNC.RECONVERGENT B2 ;  /* 0x0000000000027941 */ /* 0x000fea0003800200 */
.L_x_4852:
        /* <DEDUP_REMOVED lines=42> */
.L_x_4850:
[----:B------:R-:W-:Y:S05]  /*5e90*/  BSYNC.RECONVERGENT B1 ;  /* 0x0000000000017941 */ /* 0x000fea0003800200 */
.L_x_4849:
        /* <DEDUP_REMOVED lines=15> */
.L_x_4856:
        /* <DEDUP_REMOVED lines=13> */
.L_x_4858:
[----:B------:R-:W-:Y:S05]  /*6060*/  BSYNC.RECONVERGENT B2 ;  /* 0x0000000000027941 */ /* 0x000fea0003800200 */
.L_x_4857:
        /* <DEDUP_REMOVED lines=41> */
[----:B------:R-:W-:-:S07]  /*6300*/  LOP3.LUT R59, R74, UR28, R59, 0x96, !PT ;  /* 0x0000001c4a3b7c12 */ /* 0x000fce000f8e963b */
.L_x_4855:
[----:B------:R-:W-:Y:S05]  /*6310*/  BSYNC.RECONVERGENT B1 ;  /* 0x0000000000017941 */ /* 0x000fea0003800200 */
.L_x_4854:
        /* <DEDUP_REMOVED lines=17> */
.L_x_4861:
        /* <DEDUP_REMOVED lines=13> */
.L_x_4863:
[----:B------:R-:W-:Y:S05]  /*6500*/  BSYNC.RECONVERGENT B2 ;  /* 0x0000000000027941 */ /* 0x000fea0003800200 */
.L_x_4862:
        /* <DEDUP_REMOVED lines=39> */
[----:B------:R-:W-:Y:S02]  /*6780*/  IMAD.MOV.U32 R57, RZ, RZ, R28 ;  /* 0x000000ffff397224 */ /* 0x000fe400078e001c */
[----:B------:R-:W-:Y:S01]  /*6790*/  HFMA2 R28, -RZ, RZ, 0, 0 ;  /* 0x00000000ff1c7431 */ /* 0x000fe200000001ff */
[----:B------:R-:W-:-:S07]  /*67a0*/  LOP3.LUT R59, R74, UR28, R59, 0x96, !PT ;  /* 0x0000001c4a3b7c12 */ /* 0x000fce000f8e963b */
.L_x_4860:
[----:B------:R-:W-:Y:S05]  /*67b0*/  BSYNC.RECONVERGENT B1 ;  /* 0x0000000000017941 */ /* 0x000fea0003800200 */
.L_x_4859:
        /* <DEDUP_REMOVED lines=15> */
.L_x_4866:
        /* <DEDUP_REMOVED lines=13> */
.L_x_4868:
[----:B------:R-:W-:Y:S05]  /*6980*/  BSYNC.RECONVERGENT B2 ;  /* 0x0000000000027941 */ /* 0x000fea0003800200 */
.L_x_4867:
        /* <DEDUP_REMOVED lines=34> */
[----:B------:R-:W-:Y:S02]  /*6bb0*/  LOP3.LUT R58, R58, UR26, R29, 0x96, !PT ;  /* 0x0000001a3a3a7c12 */ /* 0x000fe4000f8e961d */
[----:B------:R-:W-:-:S03]  /*6bc0*/  MOV R29, R57 ;  /* 0x00000039001d7202 */ /* 0x000fc60000000f00 */
[----:B------:R-:W-:-:S04]  /*6bd0*/  IMAD.WIDE.U32 R58, R58, -0x2daee0ad, RZ ;  /* 0xd2511f533a3a7825 */ /* 0x000fc800078e00ff */
[----:B------:R-:W-:Y:S01]  /*6be0*/  IMAD.MOV.U32 R57, RZ, RZ, R58 ;  /* 0x000000ffff397224 */ /* 0x000fe200078e003a */
[----:B------:R-:W-:Y:S01]  /*6bf0*/  LOP3.LUT R60, R74, UR29, R59, 0x96, !PT ;  /* 0x0000001d4a3c7c12 */ /* 0x000fe2000f8e963b */
[----:B------:R-:W-:-:S04]  /*6c00*/  IMAD.WIDE.U32 R58, R56, -0x326172a9, RZ ;  /* 0xcd9e8d57383a7825 */ /* 0x000fc800078e00ff */
[----:B------:R-:W-:Y:S01]  /*6c10*/  HFMA2 R74, -RZ, RZ, 0, 0 ;  /* 0x00000000ff4a7431 */ /* 0x000fe200000001ff */
[----:B------:R-:W-:-:S07]  /*6c20*/  LOP3.LUT R59, R28, UR28, R59, 0x96, !PT ;  /* 0x0000001c1c3b7c12 */ /* 0x000fce000f8e963b */
.L_x_4865:
[----:B------:R-:W-:Y:S05]  /*6c30*/  BSYNC.RECONVERGENT B1 ;  /* 0x0000000000017941 */ /* 0x000fea0003800200 */
.L_x_4864:
[----:B------:R-:W-:Y:S01]  /*6c40*/  ISETP.NE.AND P6, PT, R74, 0x1, PT ;  /* 0x000000014a00780c */ /* 0x000fe20003fc5270 */
[----:B------:R-:W-:Y:S01]  /*6c50*/  BSSY.RECONVERGENT B1, `(.L_x_4869) ;  /* 0x000004a000017945 */ /* 0x000fe20003800200 */
[----:B------:R-:W-:Y:S01]  /*6c60*/  I2FP.F32.U32 R28, R29 ;  /* 0x0000001d001c7245 */ /* 0x000fe20000201000 */
[----:B------:R-:W-:Y:S01]  /*6c70*/  FMUL.FTZ R31, R31, R47 ;  /* 0x0000002f1f1f7220 */ /* 0x000fe20000410000 */
        /* <DEDUP_REMOVED lines=13> */
.L_x_4871:
        /* <DEDUP_REMOVED lines=12> */
[----:B------:R-:W-:Y:S01]  /*6e10*/  @P0 IMAD.MOV R29, RZ, RZ, R55 ;  /* 0x000000ffff1d0224 */ /* 0x000fe200078e0237 */
[----:B------:R-:W-:-:S04]  /*6e20*/  ISETP.NE.AND P0, PT, R28, RZ, PT ;  /* 0x000000ff1c00720c */ /* 0x000fc80003f05270 */
[----:B------:R-:W-:-:S09]  /*6e30*/  @!P6 MOV R55, R29 ;  /* 0x0000001d0037e202 */ /* 0x000fd20000000f00 */
.L_x_4873:
[----:B------:R-:W-:Y:S05]  /*6e40*/  BSYNC.RECONVERGENT B2 ;  /* 0x0000000000027941 */ /* 0x000fea0003800200 */
.L_x_4872:
        /* <DEDUP_REMOVED lines=42> */
.L_x_4870:
[----:B------:R-:W-:Y:S05]  /*70f0*/  BSYNC.RECONVERGENT B1 ;  /* 0x0000000000017941 */ /* 0x000fea0003800200 */
.L_x_4869:
[----:B------:R-:W-:Y:S01]  /*7100*/  P2R R74, PR, RZ, 0x1 ;  /* 0x00000001ff4a7803 */ /* 0x000fe20000000000 */
[----:B------:R-:W-:Y:S01]  /*7110*/  FMUL.FTZ R28, R24, R47 ;  /* 0x0000002f181c7220 */ /* 0x000fe20000410000 */
[----:B------:R-:W-:Y:S01]  /*7120*/  FSETP.GTU.FTZ.AND P0, PT, R70, R67, PT ;  /* 0x000000434600720b */ /* 0x000fe20003f1c000 */
[----:B------:R-:W-:Y:S01]  /*7130*/  FMUL.FTZ R75, R25, R47 ;  /* 0x0000002f194b7220 */ /* 0x000fe20000410000 */
[----:B------:R-:W-:Y:S02]  /*7140*/  FSETP.GTU.FTZ.AND P6, PT, R53, R67, PT ;  /* 0x000000433500720b */ /* 0x000fe40003fdc000 */
[----:B------:R-:W-:Y:S01]  /*7150*/  I2FP.F32.U32 R70, R29 ;  /* 0x0000001d00467245 */ /* 0x000fe20000201000 */
[-C--:B------:R-:W-:Y:S01]  /*7160*/  FMUL.FTZ R29, R26, R47.reuse ;  /* 0x0000002f1a1d7220 */ /* 0x080fe20000410000 */
[----:B------:R-:W-:Y:S01]  /*7170*/  FSEL R28, R28, RZ, !P6 ;  /* 0x000000ff1c1c7208 */ /* 0x000fe20007000000 */
[----:B------:R-:W-:Y:S01]  /*7180*/  FMUL.FTZ R47, R27, R47 ;  /* 0x0000002f1b2f7220 */ /* 0x000fe20000410000 */
[----:B------:R-:W-:Y:S01]  /*7190*/  SEL R53, RZ, 0x1, P6 ;  /* 0x00000001ff357807 */ /* 0x000fe20003000000 */
[----:B------:R-:W-:Y:S01]  /*71a0*/  FFMA.FTZ R70, R70, R71, 1.1641532182693481445e-10 ;  /* 0x2f00000046467423 */ /* 0x000fe20000010047 */
[----:B------:R-:W-:-:S02]  /*71b0*/  FSETP.GTU.FTZ.AND P6, PT, R54, R67, PT ;  /* 0x000000433600720b */ /* 0x000fc40003fdc000 */
[----:B------:R-:W-:Y:S02]  /*71c0*/  FSEL R29, R29, RZ, !P0 ;  /* 0x000000ff1d1d7208 */ /* 0x000fe40004000000 */
[----:B------:R-:W-:Y:S02]  /*71d0*/  FSEL R75, R75, RZ, !P6 ;  /* 0x000000ff4b4b7208 */ /* 0x000fe40007000000 */
[----:B------:R-:W-:Y:S02]  /*71e0*/  SEL R54, RZ, 0x1, P6 ;  /* 0x00000001ff367807 */ /* 0x000fe40003000000 */
[----:B------:R-:W-:Y:S02]  /*71f0*/  FSETP.GTU.FTZ.AND P6, PT, R70, R67, PT ;  /* 0x000000434600720b */ /* 0x000fe40003fdc000 */
[----:B------:R-:W-:Y:S02]  /*7200*/  FSEL R30, R30, RZ, P3 ;  /* 0x000000ff1e1e7208 */ /* 0x000fe40001800000 */
[----:B------:R-:W-:-:S02]  /*7210*/  FSEL R70, R31, RZ, P4 ;  /* 0x000000ff1f467208 */ /* 0x000fc40002000000 */
[----:B------:R-:W-:Y:S01]  /*7220*/  FSEL R52, R52, RZ, P2 ;  /* 0x000000ff34347208 */ /* 0x000fe20001000000 */
[----:B------:R-:W-:Y:S01]  /*7230*/  FADD.FTZ R30, R30, R29 ;  /* 0x0000001d1e1e7221 */ /* 0x000fe20000010000 */
[----:B------:R-:W-:Y:S02]  /*7240*/  FSEL R51, R51, RZ, P1 ;  /* 0x000000ff33337208 */ /* 0x000fe40000800000 */
[----:B------:R-:W-:Y:S01]  /*7250*/  FSEL R31, R47, RZ, !P6 ;  /* 0x000000ff2f1f7208 */ /* 0x000fe20007000000 */
[----:B------:R-:W-:Y:S01]  /*7260*/  FADD.FTZ R29, R52, R75 ;  /* 0x0000004b341d7221 */ /* 0x000fe20000010000 */
[----:B------:R-:W-:Y:S01]  /*7270*/  SEL R67, RZ, 0x1, P0 ;  /* 0x00000001ff437807 */ /* 0x000fe20000000000 */
[----:B------:R-:W-:Y:S01]  /*7280*/  FADD.FTZ R28, R51, R28 ;  /* 0x0000001c331c7221 */ /* 0x000fe20000010000 */
[----:B------:R-:W-:Y:S01]  /*7290*/  PRMT R52, R54, 0x7610, R52 ;  /* 0x0000761036347816 */ /* 0x000fe20000000034 */
[----:B------:R-:W-:Y:S01]  /*72a0*/  FADD.FTZ R31, R31, R70 ;  /* 0x000000461f1f7221 */ /* 0x000fe20000010000 */
[----:B------:R-:W-:Y:S01]  /*72b0*/  ISETP.NE.AND P0, PT, R74, RZ, PT ;  /* 0x000000ff4a00720c */ /* 0x000fe20003f05270 */
[----:B------:R-:W-:Y:S01]  /*72c0*/  @P5 FADD.FTZ R28, R20, R28 ;  /* 0x0000001c141c5221 */ /* 0x000fe20000010000 */
[----:B------:R-:W-:Y:S01]  /*72d0*/  PRMT R51, R67, 0x7610, R51 ;  /* 0x0000761043337816 */ /* 0x000fe20000000033 */
[----:B------:R-:W-:Y:S01]  /*72e0*/  @P5 FADD.FTZ R29, R21, R29 ;  /* 0x0000001d151d5221 */ /* 0x000fe20000010000 */
[----:B------:R-:W-:Y:S01]  /*72f0*/  SEL R54, RZ, 0x1, P6 ;  /* 0x00000001ff367807 */ /* 0x000fe20003000000 */
[----:B------:R-:W-:Y:S01]  /*7300*/  @P5 FADD.FTZ R30, R22, R30 ;  /* 0x0000001e161e5221 */ /* 0x000fe20000010000 */
[----:B------:R-:W-:Y:S01]  /*7310*/  @P5 FADD.FTZ R31, R23, R31 ;  /* 0x0000001f171f5221 */ /* 0x000fe20000010000 */
[----:B------:R-:W-:Y:S06]  /*7320*/  BRA `(.L_x_4874) ;  /* 0x0000001000d07947 */ /* 0x000fec0003800000 */
.L_x_4833:
        /* <DEDUP_REMOVED lines=16> */
.L_x_4877:
        /* <DEDUP_REMOVED lines=13> */
.L_x_4879:
[----:B------:R-:W-:Y:S05]  /*7500*/  BSYNC.RECONVERGENT B2 ;  /* 0x0000000000027941 */ /* 0x000fea0003800200 */
.L_x_4878:
        /* <DEDUP_REMOVED lines=38> */
[----:B------:R-:W-:Y:S01]  /*7770*/  IMAD.WIDE.U32 R58, R75, -0x326172a9, RZ ;  /* 0xcd9e8d574b3a7825 */ /* 0x000fe200078e00ff */
[----:B------:R-:W-:-:S03]  /*7780*/  MOV R74, R70 ;  /* 0x00000046004a7202 */ /* 0x000fc60000000f00 */
[----:B------:R-:W-:Y:S01]  /*7790*/  IMAD.MOV.U32 R75, RZ, RZ, RZ ;  /* 0x000000ffff4b7224 */ /* 0x000fe200078e00ff */
[----:B------:R-:W-:-:S07]  /*77a0*/  LOP3.LUT R59, R56, UR28, R59, 0x96, !PT ;  /* 0x0000001c383b7c12 */ /* 0x000fce000f8e963b */
.L_x_4876:
[----:B------:R-:W-:Y:S05]  /*77b0*/  BSYNC.RECONVERGENT B1 ;  /* 0x0000000000017941 */ /* 0x000fea0003800200 */
.L_x_4875:
        /* <DEDUP_REMOVED lines=16> */
.L_x_4882:
        /* <DEDUP_REMOVED lines=13> */
.L_x_4884:
[----:B------:R-:W-:Y:S05]  /*7990*/  BSYNC.RECONVERGENT B2 ;  /* 0x0000000000027941 */ /* 0x000fea0003800200 */
.L_x_4883:
        /* <DEDUP_REMOVED lines=37> */
[----:B------:R-:W-:Y:S02]  /*7bf0*/  LOP3.LUT R60, R76, UR29, R59, 0x96, !PT ;  /* 0x0000001d4c3c7c12 */ /* 0x000fe4000f8e963b */
[----:B------:R-:W-:Y:S01]  /*7c00*/  MOV R57, R58 ;  /* 0x0000003a00397202 */ /* 0x000fe20000000f00 */
[----:B------:R-:W-:-:S04]  /*7c10*/  IMAD.WIDE.U32 R58, R70, -0x326172a9, RZ ;  /* 0xcd9e8d57463a7825 */ /* 0x000fc800078e00ff */
[----:B------:R-:W-:Y:S01]  /*7c20*/  IMAD.MOV.U32 R70, RZ, RZ, RZ ;  /* 0x000000ffff467224 */ /* 0x000fe200078e00ff */
[----:B------:R-:W-:-:S07]  /*7c30*/  LOP3.LUT R59, R74, UR28, R59, 0x96, !PT ;  /* 0x0000001c4a3b7c12 */ /* 0x000fce000f8e963b */
.L_x_4881:
[----:B------:R-:W-:Y:S05]  /*7c40*/  BSYNC.RECONVERGENT B1 ;  /* 0x0000000000017941 */ /* 0x000fea0003800200 */
.L_x_4880:
        /* <DEDUP_REMOVED lines=16> */
.L_x_4887:
        /* <DEDUP_REMOVED lines=13> */
.L_x_4889:
[----:B------:R-:W-:Y:S05]  /*7e20*/  BSYNC.RECONVERGENT B2 ;  /* 0x0000000000027941 */ /* 0x000fea0003800200 */
.L_x_4888:
        /* <DEDUP_REMOVED lines=39> */
[----:B------:R-:W-:-:S05]  /*80a0*/  IMAD.WIDE.U32 R58, R70, -0x326172a9, RZ ;  /* 0xcd9e8d57463a7825 */ /* 0x000fca00078e00ff */
[----:B------:R-:W-:Y:S01]  /*80b0*/  LOP3.LUT R59, R74, UR28, R59, 0x96, !PT ;  /* 0x0000001c4a3b7c12 */ /* 0x000fe2000f8e963b */
[----:B------:R-:W-:-:S07]  /*80c0*/  IMAD.MOV.U32 R74, RZ, RZ, RZ ;  /* 0x000000ffff4a7224 */ /* 0x000fce00078e00ff */
.L_x_4886:
[----:B------:R-:W-:Y:S05]  /*80d0*/  BSYNC.RECONVERGENT B1 ;  /* 0x0000000000017941 */ /* 0x000fea0003800200 */
.L_x_4885:
[----:B------:R-:W-:Y:S01]  /*80e0*/  ISETP.NE.AND P4, PT, R74, 0x1, PT ;  /* 0x000000014a00780c */ /* 0x000fe20003f85270 */
[----:B------:R-:W-:Y:S01]  /*80f0*/  BSSY.RECONVERGENT B1, `(.L_x_4890) ;  /* 0x0000047000017945 */ /* 0x000fe20003800200 */
[----:B------:R-:W-:Y:S01]  /*8100*/  I2FP.F32.U32 R56, R56 ;  /* 0x0000003800387245 */ /* 0x000fe20000201000 */
[----:B------:R-:W-:-:S04]  /*8110*/  IMAD.MOV.U32 R70, RZ, RZ, R58 ;  /* 0x000000ffff467224 */ /* 0x000fc800078e003a */
        /* <DEDUP_REMOVED lines=12> */
.L_x_4892:
        /* <DEDUP_REMOVED lines=13> */
.L_x_4894:
[----:B------:R-:W-:Y:S05]  /*82b0*/  BSYNC.RECONVERGENT B2 ;  /* 0x0000000000027941 */ /* 0x000fea0003800200 */
.L_x_4893:
        /* <DEDUP_REMOVED lines=42> */
.L_x_4891:
[----:B------:R-:W-:Y:S05]  /*8560*/  BSYNC.RECONVERGENT B1 ;  /* 0x0000000000017941 */ /* 0x000fea0003800200 */
.L_x_4890:
[----:B------:R-:W-:Y:S01]  /*8570*/  I2FP.F32.U32 R70, R70 ;  /* 0x0000004600467245 */ /* 0x000fe20000201000 */
[-C--:B-----5:R-:W-:Y:S01]  /*8580*/  FMUL.FTZ R30, R30, R47.reuse ;  /* 0x0000002f1e1e7220 */ /* 0x0a0fe20000410000 */
[-C--:B------:R-:W-:Y:S01]  /*8590*/  FMUL.FTZ R28, R28, R47.reuse ;  /* 0x0000002f1c1c7220 */ /* 0x080fe20000410000 */
[-C--:B------:R-:W-:Y:S01]  /*85a0*/  FMUL.FTZ R29, R29, R47.reuse ;  /* 0x0000002f1d1d7220 */ /* 0x080fe20000410000 */
[----:B------:R-:W-:Y:S01]  /*85b0*/  FMUL.FTZ R31, R31, R47 ;  /* 0x0000002f1f1f7220 */ /* 0x000fe20000410000 */
        /* <DEDUP_REMOVED lines=11> */
.L_x_4874:
[----:B------:R-:W-:Y:S01]  /*8670*/  SEL R47, RZ, 0x1000000, !P4 ;  /* 0x01000000ff2f7807 */ /* 0x000fe20006000000 */
[C---:B------:R-:W-:Y:S01]  /*8680*/  IMAD.WIDE.U32 R72, R66.reuse, 0x10, R72 ;  /* 0x0000001042487825 */ /* 0x040fe200078e0048 */
[----:B------:R-:W-:Y:S02]  /*8690*/  SEL R70, RZ, 0x10000, !P3 ;  /* 0x00010000ff467807 */ /* 0x000fe40005800000 */
[----:B------:R-:W-:Y:S01]  /*86a0*/  SEL R67, RZ, 0x100, !P2 ;  /* 0x00000100ff437807 */ /* 0x000fe20005000000 */
[----:B------:R-:W-:Y:S01]  /*86b0*/  IMAD.WIDE.U32 R68, R66, 0x4, R68 ;  /* 0x0000000442447825 */ /* 0x000fe200078e0044 */
[----:B------:R0:W-:Y:S02]  /*86c0*/  STG.E.128 desc[UR8][R72.64], R28 ;  /* 0x0000001c48007986 */ /* 0x0001e4000c101d08 */
[----:B------:R-:W-:Y:S02]  /*86d0*/  IADD3 R67, PT, PT, R67, R47, R70 ;  /* 0x0000002f43437210 */ /* 0x000fe40007ffe046 */
[----:B------:R-:W1:Y:S01]  /*86e0*/  S2R R47, SR_TID.X ;  /* 0x00000000002f7919 */ /* 0x000e620000002100 */
[----:B------:R-:W-:-:S04]  /*86f0*/  SEL R70, RZ, 0x1, !P1 ;  /* 0x00000001ff467807 */ /* 0x000fc80004800000 */
[----:B------:R-:W-:Y:S01]  /*8700*/  IADD3 R67, PT, PT, R67, R70, RZ ;  /* 0x0000004643437210 */ /* 0x000fe20007ffe0ff */
[----:B------:R-:W-:-:S04]  /*8710*/  FADD.FTZ R70, RZ, R16 ;  /* 0x00000010ff467221 */ /* 0x000fc80000010000 */
[----:B------:R0:W-:Y:S01]  /*8720*/  STG.E desc[UR8][R68.64], R67 ;  /* 0x0000004344007986 */ /* 0x0001e2000c101908 */
[----:B------:R-:W-:-:S04]  /*8730*/  FADD.FTZ R71, R70, R17 ;  /* 0x0000001146477221 */ /* 0x000fc80000010000 */
[----:B------:R-:W-:-:S04]  /*8740*/  FADD.FTZ R70, R71, R18 ;  /* 0x0000001247467221 */ /* 0x000fc80000010000 */
[----:B------:R-:W-:-:S04]  /*8750*/  FADD.FTZ R71, R70, R19 ;  /* 0x0000001346477221 */ /* 0x000fc80000010000 */
[----:B------:R-:W-:Y:S01]  /*8760*/  FADD.FTZ R70, R71, R28 ;  /* 0x0000001c47467221 */ /* 0x000fe20000010000 */
[----:B-1----:R-:W-:-:S03]  /*8770*/  LOP3.LUT P1, RZ, R47, 0x1f, RZ, 0xc0, !PT ;  /* 0x0000001f2fff7812 */ /* 0x002fc6000782c0ff */
[----:B------:R-:W-:-:S04]  /*8780*/  FADD.FTZ R47, R70, R29 ;  /* 0x0000001d462f7221 */ /* 0x000fc80000010000 */
[----:B------:R-:W-:Y:S01]  /*8790*/  FADD.FTZ R70, R47, R30 ;  /* 0x0000001e2f467221 */ /* 0x000fe20000010000 */
[----:B0-----:R-:W-:Y:S06]  /*87a0*/  @!P0 BRA `(.L_x_4895) ;  /* 0x00000000002c8947 */ /* 0x001fec0003800000 */
[----:B------:R-:W0:Y:S01]  /*87b0*/  LDC.64 R68, c[0x0][0x3b8] ;  /* 0x0000ee00ff447b82 */ /* 0x000e220000000a00 */
        /* <DEDUP_REMOVED lines=10> */
.L_x_4895:
[----:B------:R-:W-:Y:S01]  /*8860*/  UMOV UR33, 0xffffffff ;  /* 0xffffffff00217882 */ /* 0x000fe20000000000 */
[----:B------:R-:W-:Y:S02]  /*8870*/  FADD.FTZ R71, R70, R31 ;  /* 0x0000001f46477221 */ /* 0x000fe40000010000 */
        /* <DEDUP_REMOVED lines=38> */
.L_x_4909:
[----:B------:R-:W2:Y:S01]  /*8ae0*/  @!P1 LDC.64 R70, c[0x0][0x3c0] ;  /* 0x0000f000ff469b82 */ /* 0x000ea20000000a00 */
[----:B01----:R-:W-:Y:S01]  /*8af0*/  FADD.FTZ R76, R76, R47 ;  /* 0x0000002f4c4c7221 */ /* 0x003fe20000010000 */
[----:B------:R-:W-:Y:S01]  /*8b00*/  FMUL.FTZ R47, R73, R73 ;  /* 0x00000049492f7220 */ /* 0x000fe20000410000 */
[----:B------:R-:W-:Y:S02]  /*8b10*/  ISETP.NE.AND P2, PT, RZ, UR30, PT ;  /* 0x0000001eff007c0c */ /* 0x000fe4000bf45270 */
[----:B------:R-:W-:Y:S02]  /*8b20*/  FFMA.FTZ R67, R76, R67, UR5 ;  /* 0x000000054c437e23 */ /* 0x000fe40008010043 */
[----:B------:R-:W-:Y:S01]  /*8b30*/  FSEL R72, R47, RZ, P2 ;  /* 0x000000ff2f487208 */ /* 0x000fe20001000000 */
[----:B------:R-:W0:Y:S01]  /*8b40*/  @!P1 LDC.64 R68, c[0x0][0x3c8] ;  /* 0x0000f200ff449b82 */ /* 0x000e220000000a00 */
[----:B------:R-:W-:-:S03]  /*8b50*/  FSEL R47, R73, RZ, !P2 ;  /* 0x000000ff492f7208 */ /* 0x000fc60005000000 */
[----:B------:R-:W-:Y:S02]  /*8b60*/  FADD.FTZ R67, R67, R72 ;  /* 0x0000004843437221 */ /* 0x000fe40000010000 */
[C---:B------:R-:W-:Y:S01]  /*8b70*/  FADD.FTZ R74, -R47.reuse, R16 ;  /* 0x000000102f4a7221 */ /* 0x040fe20000010100 */
[C---:B------:R-:W-:Y:S01]  /*8b80*/  FADD.FTZ R72, -R47.reuse, R17 ;  /* 0x000000112f487221 */ /* 0x040fe20000010100 */
[C---:B------:R-:W-:Y:S01]  /*8b90*/  FADD.FTZ R18, -R47.reuse, R18 ;  /* 0x000000122f127221 */ /* 0x040fe20000010100 */
[C---:B------:R-:W-:Y:S01]  /*8ba0*/  FADD.FTZ R16, -R47.reuse, R19 ;  /* 0x000000132f107221 */ /* 0x040fe20000010100 */
[----:B------:R-:W1:Y:S01]  /*8bb0*/  MUFU.RSQ R67, R67 ;  /* 0x0000004300437308 */ /* 0x000e620000001400 */
[C---:B------:R-:W-:Y:S01]  /*8bc0*/  FADD.FTZ R28, -R47.reuse, R28 ;  /* 0x0000001c2f1c7221 */ /* 0x040fe20000010100 */
[C---:B------:R-:W-:Y:S01]  /*8bd0*/  FADD.FTZ R30, -R47.reuse, R30 ;  /* 0x0000001e2f1e7221 */ /* 0x040fe20000010100 */
[----:B------:R-:W-:Y:S01]  /*8be0*/  FADD.FTZ R76, -R47, R31 ;  /* 0x0000001f2f4c7221 */ /* 0x000fe20000010100 */
[----:B--2---:R-:W-:-:S05]  /*8bf0*/  @!P1 IMAD.WIDE R70, R64, 0x4, R70 ;  /* 0x0000000440469825 */ /* 0x004fca00078e0246 */
[----:B------:R0:W-:Y:S01]  /*8c00*/  @!P1 STG.E desc[UR8][R70.64], R73 ;  /* 0x0000004946009986 */ /* 0x0001e2000c101908 */
[C---:B-1----:R-:W-:Y:S01]  /*8c10*/  FMUL.FTZ R74, R67.reuse, R74 ;  /* 0x0000004a434a7220 */ /* 0x042fe20000410000 */
[C---:B------:R-:W-:Y:S01]  /*8c20*/  FMUL.FTZ R72, R67.reuse, R72 ;  /* 0x0000004843487220 */ /* 0x040fe20000410000 */
[C---:B------:R-:W-:Y:S01]  /*8c30*/  FMUL.FTZ R75, R67.reuse, R18 ;  /* 0x00000012434b7220 */ /* 0x040fe20000410000 */
[C---:B------:R-:W-:Y:S01]  /*8c40*/  FMUL.FTZ R28, R67.reuse, R28 ;  /* 0x0000001c431c7220 */ /* 0x040fe20000410000 */
[----:B------:R-:W-:Y:S01]  /*8c50*/  FMUL.FTZ R31, R67, R30 ;  /* 0x0000001e431f7220 */ /* 0x000fe20000410000 */
[----:B0-----:R-:W-:-:S04]  /*8c60*/  @!P1 IMAD.WIDE R70, R64, 0x4, R68 ;  /* 0x0000000440469825 */ /* 0x001fc800078e0244 */
[----:B------:R-:W-:Y:S01]  /*8c70*/  FMUL.FTZ R73, R67, R16 ;  /* 0x0000001043497220 */ /* 0x000fe20000410000 */
[----:B------:R-:W0:Y:S01]  /*8c80*/  LDC.64 R68, c[0x0][0x428] ;  /* 0x00010a00ff447b82 */ /* 0x000e220000000a00 */
[----:B------:R-:W-:Y:S01]  /*8c90*/  FFMA.FTZ R16, R74, R9, R5 ;  /* 0x000000094a107223 */ /* 0x000fe20000010005 */
[----:B------:R-:W-:Y:S01]  /*8ca0*/  FFMA.FTZ R17, R72, R11, R41 ;  /* 0x0000000b48117223 */ /* 0x000fe20000010029 */
[----:B------:R0:W-:Y:S01]  /*8cb0*/  @!P1 STG.E desc[UR8][R70.64], R67 ;  /* 0x0000004346009986 */ /* 0x0001e2000c101908 */
[----:B------:R-:W-:Y:S01]  /*8cc0*/  FFMA.FTZ R18, R75, R10, R6 ;  /* 0x0000000a4b127223 */ /* 0x000fe20000010006 */
[----:B------:R-:W-:Y:S01]  /*8cd0*/  FFMA.FTZ R19, R73, R12, R43 ;  /* 0x0000000c49137223 */ /* 0x000fe2000001002b */
[----:B------:R-:W-:Y:S01]  /*8ce0*/  FMUL.FTZ R76, R67, R76 ;  /* 0x0000004c434c7220 */ /* 0x000fe20000410000 */
[----:B------:R-:W-:Y:S01]  /*8cf0*/  FFMA.FTZ R30, R31, R38, R4 ;  /* 0x000000261f1e7223 */ /* 0x000fe20000010004 */
[----:B0-----:R-:W-:-:S04]  /*8d00*/  IMAD.WIDE.U32 R70, R46, 0x10, R68 ;  /* 0x000000102e467825 */ /* 0x001fc800078e0044 */
[----:B------:R-:W-:Y:S01]  /*8d10*/  IMAD.WIDE.U32 R68, R66, 0x10, R68 ;  /* 0x0000001042447825 */ /* 0x000fe200078e0044 */
[----:B------:R0:W-:Y:S02]  /*8d20*/  STG.E.128 desc[UR8][R70.64], R16 ;  /* 0x0000001046007986 */ /* 0x0001e4000c101d08 */
[----:B0-----:R-:W0:Y:S01]  /*8d30*/  LDC.64 R70, c[0x0][0x430] ;  /* 0x00010c00ff467b82 */ /* 0x001e220000000a00 */
[----:B------:R-:W-:Y:S01]  /*8d40*/  FFMA.FTZ R16, R74, R13, R0 ;  /* 0x0000000d4a107223 */ /* 0x000fe20000010000 */
[----:B------:R-:W-:Y:S01]  /*8d50*/  FFMA.FTZ R17, R72, R15, R42 ;  /* 0x0000000f48117223 */ /* 0x000fe2000001002a */
[----:B------:R-:W-:Y:S01]  /*8d60*/  FFMA.FTZ R19, R73, R32, R44 ;  /* 0x0000002049137223 */ /* 0x000fe2000001002c */
[----:B------:R-:W-:Y:S01]  /*8d70*/  FADD.FTZ R74, -R47, R29 ;  /* 0x0000001d2f4a7221 */ /* 0x000fe20000010100 */
[----:B------:R-:W-:-:S03]  /*8d80*/  FFMA.FTZ R18, R75, R14, R2 ;  /* 0x0000000e4b127223 */ /* 0x000fc60000010002 */
[----:B------:R-:W-:-:S04]  /*8d90*/  FMUL.FTZ R74, R67, R74 ;  /* 0x0000004a434a7220 */ /* 0x000fc80000410000 */
[----:B------:R-:W-:Y:S01]  /*8da0*/  FFMA.FTZ R29, R74, R39, R48 ;  /* 0x000000274a1d7223 */ /* 0x000fe20000010030 */
[--C-:B0-----:R-:W-:Y:S02]  /*8db0*/  IMAD.WIDE.U32 R72, R46, 0x10, R70.reuse ;  /* 0x000000102e487825 */ /* 0x101fe400078e0046 */
[----:B------:R-:W0:Y:S02]  /*8dc0*/  LDC.64 R46, c[0x0][0x380] ;  /* 0x0000e000ff2e7b82 */ /* 0x000e240000000a00 */
[----:B------:R-:W-:Y:S01]  /*8dd0*/  IMAD.WIDE.U32 R66, R66, 0x10, R70 ;  /* 0x0000001042427825 */ /* 0x000fe200078e0046 */
[----:B------:R1:W-:Y:S03]  /*8de0*/  STG.E.128 desc[UR8][R72.64], R16 ;  /* 0x0000001048007986 */ /* 0x0003e6000c101d08 */
[----:B-1----:R-:W-:Y:S01]  /*8df0*/  FFMA.FTZ R16, R28, R33, R7 ;  /* 0x000000211c107223 */ /* 0x002fe20000010007 */
[----:B------:R-:W-:Y:S01]  /*8e00*/  FFMA.FTZ R17, R74, R35, R45 ;  /* 0x000000234a117223 */ /* 0x000fe2000001002d */
[----:B------:R-:W-:Y:S01]  /*8e10*/  FFMA.FTZ R18, R31, R34, R8 ;  /* 0x000000221f127223 */ /* 0x000fe20000010008 */
[----:B------:R-:W-:Y:S01]  /*8e20*/  FFMA.FTZ R19, R76, R36, R49 ;  /* 0x000000244c137223 */ /* 0x000fe20000010031 */
[----:B------:R-:W-:Y:S01]  /*8e30*/  FFMA.FTZ R28, R28, R37, R3 ;  /* 0x000000251c1c7223 */ /* 0x000fe20000010003 */
[----:B------:R-:W-:Y:S01]  /*8e40*/  FFMA.FTZ R31, R76, R40, R50 ;  /* 0x000000284c1f7223 */ /* 0x000fe20000010032 */
[----:B0-----:R-:W-:-:S02]  /*8e50*/  IMAD R64, R46, 0x4, R64 ;  /* 0x000000042e407824 */ /* 0x001fc400078e0240 */
[----:B------:R0:W-:Y:S03]  /*8e60*/  STG.E.128 desc[UR8][R68.64], R16 ;  /* 0x0000001044007986 */ /* 0x0001e6000c101d08 */
[----:B------:R-:W-:Y:S01]  /*8e70*/  ISETP.GE.AND P1, PT, R64, R47, PT ;  /* 0x0000002f4000720c */ /* 0x000fe20003f26270 */
[----:B------:R0:W-:-:S12]  /*8e80*/  STG.E.128 desc[UR8][R66.64], R28 ;  /* 0x0000001c42007986 */ /* 0x0001d8000c101d08 */
[----:B------:R-:W-:Y:S05]  /*8e90*/  @!P1 BRA `(.L_x_4897) ;  /* 0xffffff80000c9947 */ /* 0x000fea000383ffff */
[----:B------:R-:W-:Y:S05]  /*8ea0*/  BSYNC B0 ;  /* 0x0000000000007941 */ /* 0x000fea0003800000 */
.L_x_4769:
[----:B------:R-:W-:Y:S05]  /*8eb0*/  EXIT ;  /* 0x000000000000794d */ /* 0x000fea0003800000 */
.L_x_4896:
[----:B------:R-:W-:Y:S01]  /*8ec0*/  HFMA2 R70, -RZ, RZ, 0, 5.9604644775390625e-08 ;  /* 0x00000001ff467431 */ /* 0x000fe200000001ff */
[----:B------:R-:W-:Y:S01]  /*8ed0*/  BSSY B1, `(.L_x_4898) ;  /* 0x0000006000017945 */ /* 0x000fe20003800000 */
[----:B0-----:R-:W-:Y:S01]  /*8ee0*/  IMAD.MOV.U32 R69, RZ, RZ, 0x1f ;  /* 0x0000001fff457424 */ /* 0x001fe200078e00ff */
[----:B------:R-:W-:-:S07]  /*8ef0*/  MOV R68, 0xffffffff ;  /* 0xffffffff00447802 */ /* 0x000fce0000000f00 */
[----:B------:R-:W-:Y:S05]  /*8f00*/  WARPSYNC.COLLECTIVE R68, `(.L_x_4899) ;  /* 0x0000000044087348 */ /* 0x000fea0003c00000 */
[----:B------:R0:W1:Y:S02]  /*8f10*/  SHFL.BFLY P2, R47, R71, R70, R69 ;  /* 0x0c000046472f7389 */ /* 0x0000640000040045 */
[----:B01----:R-:W-:Y:S05]  /*8f20*/  ENDCOLLECTIVE ;  /* 0x000000000000791b */ /* 0x003fea0003800000 */
.L_x_4899:
[----:B------:R-:W-:Y:S05]  /*8f30*/  BSYNC B1 ;  /* 0x0000000000017941 */ /* 0x000fea0003800000 */
.L_x_4898:
        /* <DEDUP_REMOVED lines=9> */
.L_x_4900:
[----:B------:R-:W-:Y:S02]  /*8fd0*/  HFMA2 R70, -RZ, RZ, 0, 2.384185791015625e-07 ;  /* 0x00000004ff467431 */ /* 0x000fe400000001ff */
[----:B------:R-:W-:-:S04]  /*8fe0*/  FADD.FTZ R74, R72, R47 ;  /* 0x0000002f484a7221 */ /* 0x000fc80000010000 */
[----:B------:R-:W-:-:S07]  /*8ff0*/  IMAD.MOV.U32 R71, RZ, RZ, R74 ;  /* 0x000000ffff477224 */ /* 0x000fce00078e004a */
[----:B------:R-:W-:Y:S05]  /*9000*/  WARPSYNC.COLLECTIVE R68, `(.L_x_4901) ;  /* 0x0000000044087348 */ /* 0x000fea0003c00000 */
[----:B------:R0:W1:Y:S02]  /*9010*/  SHFL.BFLY P2, R47, R71, R70, R69 ;  /* 0x0c000046472f7389 */ /* 0x0000640000040045 */
[----:B01----:R-:W-:Y:S05]  /*9020*/  ENDCOLLECTIVE ;  /* 0x000000000000791b */ /* 0x003fea0003800000 */
.L_x_4901:
[----:B------:R-:W-:Y:S01]  /*9030*/  MOV R70, 0x8 ;  /* 0x0000000800467802 */ /* 0x000fe20000000f00 */
[----:B------:R-:W-:-:S04]  /*9040*/  FADD.FTZ R75, R74, R47 ;  /* 0x0000002f4a4b7221 */ /* 0x000fc80000010000 */
[----:B------:R-:W-:-:S07]  /*9050*/  IMAD.MOV.U32 R71, RZ, RZ, R75 ;  /* 0x000000ffff477224 */ /* 0x000fce00078e004b */
[----:B------:R-:W-:Y:S05]  /*9060*/  WARPSYNC.COLLECTIVE R68, `(.L_x_4902) ;  /* 0x0000000044087348 */ /* 0x000fea0003c00000 */
[----:B------:R0:W1:Y:S02]  /*9070*/  SHFL.BFLY P2, R47, R71, R70, R69 ;  /* 0x0c000046472f7389 */ /* 0x0000640000040045 */
[----:B01----:R-:W-:Y:S05]  /*9080*/  ENDCOLLECTIVE ;  /* 0x000000000000791b */ /* 0x003fea0003800000 */
.L_x_4902:
[----:B------:R-:W-:Y:S02]  /*9090*/  HFMA2 R70, -RZ, RZ, 0, 9.5367431640625e-07 ;  /* 0x00000010ff467431 */ /* 0x000fe400000001ff */
[----:B------:R-:W-:-:S04]  /*90a0*/  FADD.FTZ R76, R75, R47 ;  /* 0x0000002f4b4c7221 */ /* 0x000fc80000010000 */
[----:B------:R-:W-:-:S07]  /*90b0*/  IMAD.MOV.U32 R71, RZ, RZ, R76 ;  /* 0x000000ffff477224 */ /* 0x000fce00078e004c */
[----:B------:R-:W-:Y:S05]  /*90c0*/  WARPSYNC.COLLECTIVE R68, `(.L_x_4903) ;  /* 0x0000000044087348 */ /* 0x000fea0003c00000 */
[----:B------:R0:W1:Y:S02]  /*90d0*/  SHFL.BFLY P2, R47, R71, R70, R69 ;  /* 0x0c000046472f7389 */ /* 0x0000640000040045 */
[----:B01----:R-:W-:Y:S05]  /*90e0*/  ENDCOLLECTIVE ;  /* 0x000000000000791b */ /* 0x003fea0003800000 */
.L_x_4903:
[----:B------:R-:W-:Y:S02]  /*90f0*/  IMAD.MOV.U32 R70, RZ, RZ, 0x1 ;  /* 0x00000001ff467424 */ /* 0x000fe400078e00ff */
        /* <DEDUP_REMOVED lines=22> */
.L_x_4904:
[----:B------:R-:W-:Y:S02]  /*9260*/  HFMA2 R70, -RZ, RZ, 0, 1.1920928955078125e-07 ;  /* 0x00000002ff467431 */ /* 0x000fe400000001ff */
[----:B------:R-:W-:-:S04]  /*9270*/  FADD.FTZ R72, R71, R47 ;  /* 0x0000002f47487221 */ /* 0x000fc80000010000 */
[----:B------:R-:W-:-:S07]  /*9280*/  IMAD.MOV.U32 R71, RZ, RZ, R72 ;  /* 0x000000ffff477224 */ /* 0x000fce00078e0048 */
[----:B------:R-:W-:Y:S05]  /*9290*/  WARPSYNC.COLLECTIVE R68, `(.L_x_4905) ;  /* 0x0000000044087348 */ /* 0x000fea0003c00000 */
[----:B------:R0:W1:Y:S02]  /*92a0*/  SHFL.BFLY P2, R47, R71, R70, R69 ;  /* 0x0c000046472f7389 */ /* 0x0000640000040045 */
[----:B01----:R-:W-:Y:S05]  /*92b0*/  ENDCOLLECTIVE ;  /* 0x000000000000791b */ /* 0x003fea0003800000 */
.L_x_4905:
[----:B------:R-:W-:Y:S01]  /*92c0*/  MOV R70, 0x4 ;  /* 0x0000000400467802 */ /* 0x000fe20000000f00 */
[----:B------:R-:W-:-:S04]  /*92d0*/  FADD.FTZ R74, R72, R47 ;  /* 0x0000002f484a7221 */ /* 0x000fc80000010000 */
[----:B------:R-:W-:-:S07]  /*92e0*/  IMAD.MOV.U32 R71, RZ, RZ, R74 ;  /* 0x000000ffff477224 */ /* 0x000fce00078e004a */
[----:B------:R-:W-:Y:S05]  /*92f0*/  WARPSYNC.COLLECTIVE R68, `(.L_x_4906) ;  /* 0x0000000044087348 */ /* 0x000fea0003c00000 */
[----:B------:R0:W1:Y:S02]  /*9300*/  SHFL.BFLY P2, R47, R71, R70, R69 ;  /* 0x0c000046472f7389 */ /* 0x0000640000040045 */
[----:B01----:R-:W-:Y:S05]  /*9310*/  ENDCOLLECTIVE ;  /* 0x000000000000791b */ /* 0x003fea0003800000 */
.L_x_4906:
[----:B------:R-:W-:Y:S02]  /*9320*/  HFMA2 R70, -RZ, RZ, 0, 4.76837158203125e-07 ;  /* 0x00000008ff467431 */ /* 0x000fe400000001ff */
[----:B------:R-:W-:-:S04]  /*9330*/  FADD.FTZ R75, R74, R47 ;  /* 0x0000002f4a4b7221 */ /* 0x000fc80000010000 */
[----:B------:R-:W-:-:S07]  /*9340*/  IMAD.MOV.U32 R71, RZ, RZ, R75 ;  /* 0x000000ffff477224 */ /* 0x000fce00078e004b */
[----:B------:R-:W-:Y:S05]  /*9350*/  WARPSYNC.COLLECTIVE R68, `(.L_x_4907) ;  /* 0x0000000044087348 */ /* 0x000fea0003c00000 */
[----:B------:R0:W1:Y:S02]  /*9360*/  SHFL.BFLY P2, R47, R71, R70, R69 ;  /* 0x0c000046472f7389 */ /* 0x0000640000040045 */
[----:B01----:R-:W-:Y:S05]  /*9370*/  ENDCOLLECTIVE ;  /* 0x000000000000791b */ /* 0x003fea0003800000 */
.L_x_4907:
[----:B------:R-:W-:Y:S01]  /*9380*/  MOV R70, 0x10 ;  /* 0x0000001000467802 */ /* 0x000fe20000000f00 */
[----:B------:R-:W-:-:S04]  /*9390*/  FADD.FTZ R76, R75, R47 ;  /* 0x0000002f4b4c7221 */ /* 0x000fc80000010000 */
[----:B------:R-:W-:-:S07]  /*93a0*/  IMAD.MOV.U32 R71, RZ, RZ, R76 ;  /* 0x000000ffff477224 */ /* 0x000fce00078e004c */
[----:B------:R-:W-:Y:S05]  /*93b0*/  WARPSYNC.COLLECTIVE R68, `(.L_x_4908) ;  /* 0x0000000044087348 */ /* 0x000fea0003c00000 */
[----:B------:R0:W1:Y:S02]  /*93c0*/  SHFL.BFLY P2, R47, R71, R70, R69 ;  /* 0x0c000046472f7389 */ /* 0x0000640000040045 */
[----:B01----:R-:W-:Y:S05]  /*93d0*/  ENDCOLLECTIVE ;  /* 0x000000000000791b */ /* 0x003fea0003800000 */
.L_x_4908:
[----:B------:R-:W-:Y:S05]  /*93e0*/  BRA `(.L_x_4909) ;  /* 0xfffffff400bc7947 */ /* 0x000fea000383ffff */
.L_x_4910:
        /* <DEDUP_REMOVED lines=9> */
.L_x_5984:


//--------------------- .text._ZN10layer_norm31ln_parallel_residual_fwd_kernelINS_13Kernel_traitsI6__halfffffjLj256ELj1ELj4ELj1ELj16ENS_18Kernel_traits_baseILj256ES2_ffffjLj128EEEEELb1ELb1ELb0EEEvNS_9FwdParamsE --------------------------
	.section	.text._ZN10layer_norm31ln_parallel_residual_fwd_kernelINS_13Kernel_traitsI6__halfffffjLj256ELj1ELj4ELj1ELj16ENS_18Kernel_traits_baseILj256ES2_ffffjLj128EEEEELb1ELb1ELb0EEEvNS_9FwdParamsE,"ax",@progbits
	.align	128
        .global         _ZN10layer_norm31ln_parallel_residual_fwd_kernelINS_13Kernel_traitsI6__halfffffjLj256ELj1ELj4ELj1ELj16ENS_18Kernel_traits_baseILj256ES2_ffffjLj128EEEEELb1ELb1ELb0EEEvNS_9FwdParamsE
        .type           _ZN10layer_norm31ln_parallel_residual_fwd_kernelINS_13Kernel_traitsI6__halfffffjLj256ELj1ELj4ELj1ELj16ENS_18Kernel_traits_baseILj256ES2_ffffjLj128EEEEELb1ELb1ELb0EEEvNS_9FwdParamsE,@function
        .size           _ZN10layer_norm31ln_parallel_residual_fwd_kernelINS_13Kernel_traitsI6__halfffffjLj256ELj1ELj4ELj1ELj16ENS_18Kernel_traits_baseILj256ES2_ffffjLj128EEEEELb1ELb1ELb0EEEvNS_9FwdParamsE,(.L_x_5985 - _ZN10layer_norm31ln_parallel_residual_fwd_kernelINS_13Kernel_traitsI6__halfffffjLj256ELj1ELj4ELj1ELj16ENS_18Kernel_traits_baseILj256ES2_ffffjLj128EEEEELb1ELb1ELb0EEEvNS_9FwdParamsE)
        .other          _ZN10layer_norm31ln_parallel_residual_fwd_kernelINS_13Kernel_traitsI6__halfffffjLj256ELj1ELj4ELj1ELj16ENS_18Kernel_traits_baseILj256ES2_ffffjLj128EEEEELb1ELb1ELb0EEEvNS_9FwdParamsE,@"STO_CUDA_ENTRY STV_DEFAULT"
_ZN10layer_norm31ln_parallel_residual_fwd_kernelINS_13Kernel_traitsI6__halfffffjLj256ELj1ELj4ELj1ELj16ENS_18Kernel_traits_baseILj256ES2_ffffjLj128EEEEELb1ELb1ELb0EEEvNS_9FwdParamsE:
.text._ZN10layer_norm31ln_parallel_residual_fwd_kernelINS_13Kernel_traitsI6__halfffffjLj256ELj1ELj4ELj1ELj16ENS_18Kernel_traits_baseILj256ES2_ffffjLj128EEEEELb1ELb1ELb0EEEvNS_9FwdParamsE:
        /* <DEDUP_REMOVED lines=53> */
[----:B------:R-:W-:Y:S11]  /*0350*/  BRA.U !UP0, `(.L_x_4912) ;  /* 0x0000000108547547 */ /* 0x000ff6000b800000 */
[C---:B------:R-:W-:Y:S01]  /*0360*/  ISETP.GE.U32.AND P0, PT, R46.reuse, 0x20, PT ;  /* 0x000000202e00780c */ /* 0x040fe20003f06070 */
[----:B------:R-:W-:Y:S01]  /*0370*/  BSSY.RECONVERGENT B1, `(.L_x_4913) ;  /* 0x000000b000017945 */ /* 0x000fe20003800200 */
[----:B------:R-:W-:Y:S01]  /*0380*/  ISETP.GE.U32.AND P1, PT, R46, 0x40, PT ;  /* 0x000000402e00780c */ /* 0x000fe20003f26070 */
[----:B------:R-:W-:-:S10]  /*0390*/  IMAD.MOV.U32 R9, RZ, RZ, R44 ;  /* 0x000000ffff097224 */ /* 0x000fd400078e002c */
        /* <DEDUP_REMOVED lines=8> */
.L_x_4914:
[----:B------:R-:W-:Y:S05]  /*0420*/  BSYNC.RECONVERGENT B1 ;  /* 0x0000000000017941 */ /* 0x000fea0003800200 */
.L_x_4913:
        /* <DEDUP_REMOVED lines=8> */
.L_x_4912:
[C---:B------:R-:W-:Y:S01]  /*04b0*/  ISETP.GE.U32.AND P1, PT, R46.reuse, 0x40, PT ;  /* 0x000000402e00780c */ /* 0x040fe20003f26070 */
[----:B------:R-:W-:Y:S01]  /*04c0*/  IMAD.MOV.U32 R13, RZ, RZ, R44 ;  /* 0x000000ffff0d7224 */ /* 0x000fe200078e002c */
[----:B------:R-:W-:-:S11]  /*04d0*/  ISETP.GE.U32.AND P0, PT, R46, 0x20, PT ;  /* 0x000000202e00780c */ /* 0x000fd60003f06070 */
        /* <DEDUP_REMOVED lines=9> */
.L_x_4915:
[----:B------:R-:W-:Y:S05]  /*0570*/  BSYNC.RECONVERGENT B0 ;  /* 0x0000000000007941 */ /* 0x000fea0003800200 */
.L_x_4911:
[----:B------:R-:W1:Y:S02]  /*0580*/  LDCU UR4, c[0x0][0x384] ;  /* 0x00007080ff0477ac */ /* 0x000e640008000800 */
[----:B-1----:R-:W-:-:S13]  /*0590*/  ISETP.GE.AND P1, PT, R43, UR4, PT ;  /* 0x000000042b007c0c */ /* 0x002fda000bf26270 */
[----:B------:R-:W-:Y:S05]  /*05a0*/  @P1 EXIT ;  /* 0x000000000000194d */ /* 0x000fea0003800000 */
[----:B0-----:R-:W-:Y:S01]  /*05b0*/  IMAD.HI.U32 R8, R42, -0x2daee0ad, RZ ;  /* 0xd2511f532a087827 */ /* 0x001fe200078e00ff */
[----:B-----5:R-:W-:Y:S01]  /*05c0*/  MOV R55, R4 ;  /* 0x0000000400377202 */ /* 0x020fe20000000f00 */
[----:B------:R-:W-:Y:S01]  /*05d0*/  BSSY B0, `(.L_x_4916) ;  /* 0x0000888000007945 */ /* 0x000fe20003800000 */
[--C-:B------:R-:W-:Y:S01]  /*05e0*/  SHF.R.U64 R56, R4, 0x10, R5.reuse ;  /* 0x0000001004387819 */ /* 0x100fe20000001205 */
[C---:B------:R-:W-:Y:S01]  /*05f0*/  IMAD.HI.U32 R0, R45.reuse, -0x326172a9, RZ ;  /* 0xcd9e8d572d007827 */ /* 0x040fe200078e00ff */
[----:B------:R-:W-:Y:S01]  /*0600*/  LOP3.LUT R8, R8, UR7, RZ, 0x3c, !PT ;  /* 0x0000000708087c12 */ /* 0x000fe2000f8e3cff */
[----:B------:R-:W0:Y:S01]  /*0610*/  LDCU UR12, c[0x0][0x408] ;  /* 0x00008100ff0c77ac */ /* 0x000e220008000800 */
[----:B------:R-:W-:Y:S01]  /*0620*/  SHF.R.U32.HI R16, RZ, 0x10, R5 ;  /* 0x00000010ff107819 */ /* 0x000fe20000011605 */
[----:B------:R-:W-:Y:S01]  /*0630*/  IMAD R10, R45, -0x326172a9, RZ ;  /* 0xcd9e8d572d0a7824 */ /* 0x000fe200078e02ff */
[----:B------:R-:W-:Y:S01]  /*0640*/  LOP3.LUT R0, R41, UR6, R0, 0x96, !PT ;  /* 0x0000000629007c12 */ /* 0x000fe2000f8e9600 */
[----:B------:R-:W-:Y:S01]  /*0650*/  IMAD.HI.U32 R9, R8, -0x326172a9, RZ ;  /* 0xcd9e8d5708097827 */ /* 0x000fe200078e00ff */
[----:B------:R-:W-:Y:S01]  /*0660*/  SHF.R.U64 R57, R34, 0x10, R35 ;  /* 0x0000001022397819 */ /* 0x000fe20000001223 */
[----:B------:R-:W1:Y:S01]  /*0670*/  LDCU UR33, c[0x0][0x388] ;  /* 0x00007100ff2177ac */ /* 0x000e620008000800 */
[----:B------:R-:W-:Y:S01]  /*0680*/  PRMT R56, R56, 0x5410, R16 ;  /* 0x0000541038387816 */ /* 0x000fe20000000010 */
[----:B------:R-:W-:Y:S01]  /*0690*/  IMAD R12, R42, -0x2daee0ad, RZ ;  /* 0xd2511f532a0c7824 */ /* 0x000fe200078e02ff */
[----:B------:R-:W-:Y:S01]  /*06a0*/  LOP3.LUT R9, R10, UR15, R9, 0x96, !PT ;  /* 0x0000000f0a097c12 */ /* 0x000fe2000f8e9609 */
[----:B------:R-:W-:Y:S01]  /*06b0*/  IMAD.HI.U32 R11, R0, -0x2daee0ad, RZ ;  /* 0xd2511f53000b7827 */ /* 0x000fe200078e00ff */
[----:B------:R-:W-:Y:S01]  /*06c0*/  LOP3.LUT R36, R36, 0x3, RZ, 0xc0, !PT ;  /* 0x0000000324247812 */ /* 0x000fe200078ec0ff */
[----:B------:R-:W2:Y:S02]  /*06d0*/  LDCU.U8 UR13, c[0x0][0x410] ;  /* 0x00008200ff0d77ac */ /* 0x000ea40008000000 */
[----:B------:R-:W-:Y:S01]  /*06e0*/  IMAD R13, R8, -0x326172a9, RZ ;  /* 0xcd9e8d57080d7824 */ /* 0x000fe200078e02ff */
[----:B------:R-:W-:Y:S01]  /*06f0*/  LOP3.LUT R11, R12, UR16, R11, 0x96, !PT ;  /* 0x000000100c0b7c12 */ /* 0x000fe2000f8e960b */
[----:B------:R-:W-:Y:S01]  /*0700*/  IMAD R15, R0, -0x2daee0ad, RZ ;  /* 0xd2511f53000f7824 */ /* 0x000fe200078e02ff */
[----:B------:R-:W3:Y:S01]  /*0710*/  LDCU UR14, c[0x0][0x448] ;  /* 0x00008900ff0e77ac */ /* 0x000ee20008000800 */
[----:B------:R-:W-:Y:S01]  /*0720*/  IMAD.HI.U32 R8, R9, -0x2daee0ad, RZ ;  /* 0xd2511f5309087827 */ /* 0x000fe200078e00ff */
[----:B------:R-:W4:Y:S03]  /*0730*/  LDCU.64 UR4, c[0x0][0x398] ;  /* 0x00007300ff0477ac */ /* 0x000f260008000a00 */
[----:B------:R-:W-:Y:S01]  /*0740*/  IMAD.HI.U32 R0, R11, -0x326172a9, RZ ;  /* 0xcd9e8d570b007827 */ /* 0x000fe200078e00ff */
[----:B------:R-:W-:Y:S01]  /*0750*/  LOP3.LUT R8, R15, UR18, R8, 0x96, !PT ;  /* 0x000000120f087c12 */ /* 0x000fe2000f8e9608 */
[----:B------:R-:W0:Y:S02]  /*0760*/  LDCU.64 UR10, c[0x0][0x3a0] ;  /* 0x00007400ff0a77ac */ /* 0x000e240008000a00 */
        /* <DEDUP_REMOVED lines=18> */
[----:B------:R-:W-:Y:S01]  /*0890*/  SHF.R.U32.HI R10, RZ, 0x10, R7 ;  /* 0x00000010ff0a7819 */ /* 0x000fe20000011607 */
[----:B------:R-:W-:Y:S01]  /*08a0*/  IMAD R13, R8, -0x326172a9, RZ ;  /* 0xcd9e8d57080d7824 */ /* 0x000fe200078e02ff */
[----:B------:R-:W-:Y:S01]  /*08b0*/  LOP3.LUT R11, R12, UR24, R11, 0x96, !PT ;  /* 0x000000180c0b7c12 */ /* 0x000fe2000f8e960b */
[----:B------:R-:W-:Y:S01]  /*08c0*/  IMAD R15, R0, -0x2daee0ad, RZ ;  /* 0xd2511f53000f7824 */ /* 0x000fe200078e02ff */
[----:B------:R-:W-:Y:S01]  /*08d0*/  SHF.R.U64 R12, R6, 0x10, R7 ;  /* 0x00000010060c7819 */ /* 0x000fe20000001207 */
[----:B------:R-:W-:-:S04]  /*08e0*/  IMAD.HI.U32 R8, R9, -0x2daee0ad, RZ ;  /* 0xd2511f5309087827 */ /* 0x000fc800078e00ff */
[----:B------:R-:W-:Y:S01]  /*08f0*/  IMAD.HI.U32 R0, R11, -0x326172a9, RZ ;  /* 0xcd9e8d570b007827 */ /* 0x000fe200078e00ff */
[----:B------:R-:W-:-:S03]  /*0900*/  LOP3.LUT R8, R15, UR26, R8, 0x96, !PT ;  /* 0x0000001a0f087c12 */ /* 0x000fc6000f8e9608 */
[----:B------:R-:W-:Y:S01]  /*0910*/  IMAD R11, R11, -0x326172a9, RZ ;  /* 0xcd9e8d570b0b7824 */ /* 0x000fe200078e02ff */
[----:B------:R-:W-:Y:S01]  /*0920*/  LOP3.LUT R0, R13, UR25, R0, 0x96, !PT ;  /* 0x000000190d007c12 */ /* 0x000fe2000f8e9600 */
[----:B------:R-:W-:Y:S01]  /*0930*/  IMAD.HI.U32 R4, R8, -0x326172a9, RZ ;  /* 0xcd9e8d5708047827 */ /* 0x000fe200078e00ff */
[----:B------:R-:W-:-:S03]  /*0940*/  MOV R13, R7 ;  /* 0x00000007000d7202 */ /* 0x000fc60000000f00 */
[----:B------:R-:W-:Y:S01]  /*0950*/  IMAD.MOV.U32 R14, RZ, RZ, R5 ;  /* 0x000000ffff0e7224 */ /* 0x000fe200078e0005 */
[----:B------:R-:W-:Y:S01]  /*0960*/  LOP3.LUT R4, R11, UR27, R4, 0x96, !PT ;  /* 0x0000001b0b047c12 */ /* 0x000fe2000f8e9604 */
[----:B------:R-:W-:Y:S02]  /*0970*/  IMAD.MOV.U32 R32, RZ, RZ, R6 ;  /* 0x000000ffff207224 */ /* 0x000fe400078e0006 */
[----:B------:R-:W-:Y:S01]  /*0980*/  IMAD R6, R9, -0x2daee0ad, RZ ;  /* 0xd2511f5309067824 */ /* 0x000fe200078e02ff */
[----:B------:R-:W-:Y:S01]  /*0990*/  PRMT R55, R55, 0x5410, R14 ;  /* 0x0000541037377816 */ /* 0x000fe2000000000e */
        /* <DEDUP_REMOVED lines=9> */
[----:B------:R-:W-:Y:S01]  /*0a30*/  IMAD.HI.U32 R39, R6, -0x326172a9, RZ ;  /* 0xcd9e8d5706277827 */ /* 0x000fe200078e00ff */
[----:B------:R-:W-:-:S03]  /*0a40*/  SHF.R.U32.HI R7, RZ, 0x10, R35 ;  /* 0x00000010ff077819 */ /* 0x000fc60000011623 */
[----:B------:R-:W-:Y:S01]  /*0a50*/  IMAD R5, R4, -0x2daee0ad, RZ ;  /* 0xd2511f5304057824 */ /* 0x000fe200078e02ff */
[----:B------:R-:W-:Y:S01]  /*0a60*/  PRMT R57, R57, 0x5410, R7 ;  /* 0x0000541039397816 */ /* 0x000fe20000000007 */
[----:B------:R-:W-:Y:S01]  /*0a70*/  IMAD.HI.U32 R40, R0, -0x2daee0ad, RZ ;  /* 0xd2511f5300287827 */ /* 0x000fe200078e00ff */
[----:B------:R-:W-:Y:S02]  /*0a80*/  LOP3.LUT R39, R8, UR31, R39, 0x96, !PT ;  /* 0x0000001f08277c12 */ /* 0x000fe4000f8e9627 */
[--C-:B------:R-:W-:Y:S01]  /*0a90*/  SHF.R.U64 R8, R2, 0x10, R3.reuse ;  /* 0x0000001002087819 */ /* 0x100fe20000001203 */
[----:B------:R-:W-:Y:S01]  /*0aa0*/  HADD2.F32 R37, -RZ, R2.H0_H0 ;  /* 0x20000002ff257230 */ /* 0x000fe20000004100 */
[----:B------:R-:W-:Y:S01]  /*0ab0*/  SHF.R.U32.HI R7, RZ, 0x10, R3 ;  /* 0x00000010ff077819 */ /* 0x000fe20000011603 */
[----:B------:R-:W-:Y:S01]  /*0ac0*/  HADD2.F32 R38, -RZ, R3.H0_H0 ;  /* 0x20000003ff267230 */ /* 0x000fe20000004100 */
[----:B------:R-:W-:Y:S01]  /*0ad0*/  LOP3.LUT R40, R5, UR32, R40, 0x96, !PT ;  /* 0x0000002005287c12 */ /* 0x000fe2000f8e9628 */
[----:B------:R-:W-:-:S02]  /*0ae0*/  IMAD.MOV.U32 R33, RZ, RZ, RZ ;  /* 0x000000ffff217224 */ /* 0x000fc400078e00ff */
[----:B------:R-:W-:Y:S02]  /*0af0*/  HADD2.F32 R32, -RZ, R32.H0_H0 ;  /* 0x20000020ff207230 */ /* 0x000fe40000004100 */
[----:B------:R-:W-:Y:S02]  /*0b00*/  HADD2.F32 R11, -RZ, R13.H0_H0 ;  /* 0x2000000dff0b7230 */ /* 0x000fe40000004100 */
[----:B------:R-:W-:Y:S02]  /*0b10*/  HADD2.F32 R9, -RZ, R12.H0_H0 ;  /* 0x2000000cff097230 */ /* 0x000fe40000004100 */
[----:B------:R-:W-:Y:S02]  /*0b20*/  HADD2.F32 R10, -RZ, R10.H0_H0 ;  /* 0x2000000aff0a7230 */ /* 0x000fe40000004100 */
[----:B------:R-:W-:Y:S02]  /*0b30*/  HADD2.F32 R8, -RZ, R8.H0_H0 ;  /* 0x20000008ff087230 */ /* 0x000fe40000004100 */
[----:B------:R-:W-:-:S02]  /*0b40*/  HADD2.F32 R7, -RZ, R7.H0_H0 ;  /* 0x20000007ff077230 */ /* 0x000fc40000004100 */
[----:B------:R-:W-:Y:S02]  /*0b50*/  IMAD R5, R0, -0x2daee0ad, RZ ;  /* 0xd2511f5300057824 */ /* 0x000fe400078e02ff */
[----:B01234-:R-:W-:-:S07]  /*0b60*/  IMAD R6, R6, -0x326172a9, RZ ;  /* 0xcd9e8d5706067824 */ /* 0x01ffce00078e02ff */
.L_x_5051:
[----:B------:R-:W-:Y:S01]  /*0b70*/  IMAD R28, R43, UR33, RZ ;  /* 0x000000212b1c7c24 */ /* 0x000fe2000f8e02ff */
[----:B------:R-:W-:Y:S04]  /*0b80*/  BSSY.RECONVERGENT B1, `(.L_x_4917) ;  /* 0x00003dd000017945 */ /* 0x000fe80003800200 */
[----:B------:R-:W-:-:S04]  /*0b90*/  SHF.R.S32.HI R29, RZ, 0x1f, R28 ;  /* 0x0000001fff1d7819 */ /* 0x000fc8000001141c */
[----:B------:R-:W-:-:S04]  /*0ba0*/  LEA.HI R29, R29, R28, RZ, 0x2 ;  /* 0x0000001c1d1d7211 */ /* 0x000fc800078f10ff */
[----:B------:R-:W-:-:S05]  /*0bb0*/  LEA.HI.SX32 R47, R29, R44, 0x1e ;  /* 0x0000002c1d2f7211 */ /* 0x000fca00078ff2ff */
[----:B------:R-:W-:Y:S01]  /*0bc0*/  IMAD.MOV.U32 R29, RZ, RZ, R47 ;  /* 0x000000ffff1d7224 */ /* 0x000fe200078e002f */
        /* <DEDUP_REMOVED lines=33> */
.L_x_4922:
        /* <DEDUP_REMOVED lines=13> */
.L_x_4924:
[----:B------:R-:W-:Y:S05]  /*0eb0*/  BSYNC.RECONVERGENT B3 ;  /* 0x0000000000037941 */ /* 0x000fea0003800200 */
.L_x_4923:
        /* <DEDUP_REMOVED lines=42> */
.L_x_4921:
[----:B------:R-:W-:Y:S05]  /*1160*/  BSYNC.RECONVERGENT B2 ;  /* 0x0000000000027941 */ /* 0x000fea0003800200 */
.L_x_4920:
[----:B------:R-:W0:Y:S01]  /*1170*/  LDC R5, c[0x0][0x404] ;  /* 0x00010100ff057b82 */ /* 0x000e220000000800 */
[----:B------:R-:W-:Y:S01]  /*1180*/  ISETP.NE.AND P3, PT, R48, 0x1, PT ;  /* 0x000000013000780c */ /* 0x000fe20003f65270 */
[----:B------:R-:W-:Y:S01]  /*1190*/  BSSY.RECONVERGENT B2, `(.L_x_4925) ;  /* 0x0000049000027945 */ /* 0x000fe20003800200 */
[----:B------:R-:W-:Y:S01]  /*11a0*/  I2FP.F32.U32 R30, R29 ;  /* 0x0000001d001e7245 */ /* 0x000fe20000201000 */
[----:B------:R-:W-:Y:S01]  /*11b0*/  IMAD.MOV.U32 R29, RZ, RZ, 0x2f800000 ;  /* 0x2f800000ff1d7424 */ /* 0x000fe200078e00ff */
[----:B------:R-:W-:Y:S01]  /*11c0*/  MOV R31, R6 ;  /* 0x00000006001f7202 */ /* 0x000fe20000000f00 */
[----:B------:R-:W-:Y:S02]  /*11d0*/  IMAD.MOV.U32 R36, RZ, RZ, 0x2 ;  /* 0x00000002ff247424 */ /* 0x000fe400078e00ff */
[----:B------:R-:W-:-:S05]  /*11e0*/  FFMA.FTZ R30, R30, R29, 1.1641532182693481445e-10 ;  /* 0x2f0000001e1e7423 */ /* 0x000fca000001001d */
[----:B0-----:R-:W-:Y:S01]  /*11f0*/  FSETP.LE.FTZ.AND P2, PT, R30, R5, PT ;  /* 0x000000051e00720b */ /* 0x001fe20003f53000 */
        /* <DEDUP_REMOVED lines=9> */
.L_x_4927:
        /* <DEDUP_REMOVED lines=13> */
.L_x_4929:
[----:B------:R-:W-:Y:S05]  /*1360*/  BSYNC.RECONVERGENT B3 ;  /* 0x0000000000037941 */ /* 0x000fea0003800200 */
.L_x_4928:
        /* <DEDUP_REMOVED lines=43> */
.L_x_4926:
[----:B------:R-:W-:Y:S05]  /*1620*/  BSYNC.RECONVERGENT B2 ;  /* 0x0000000000027941 */ /* 0x000fea0003800200 */
.L_x_4925:
[----:B------:R-:W-:Y:S01]  /*1630*/  ISETP.NE.AND P4, PT, R36, 0x1, PT ;  /* 0x000000012400780c */ /* 0x000fe20003f85270 */
[----:B------:R-:W-:Y:S01]  /*1640*/  BSSY.RECONVERGENT B2, `(.L_x_4930) ;  /* 0x0000048000027945 */ /* 0x000fe20003800200 */
[----:B------:R-:W-:Y:S01]  /*1650*/  I2FP.F32.U32 R30, R31 ;  /* 0x0000001f001e7245 */ /* 0x000fe20000201000 */
[----:B------:R-:W-:Y:S02]  /*1660*/  IMAD.MOV.U32 R48, RZ, RZ, 0x2 ;  /* 0x00000002ff307424 */ /* 0x000fe400078e00ff */
        /* <DEDUP_REMOVED lines=12> */
.L_x_4932:
        /* <DEDUP_REMOVED lines=13> */
.L_x_4934:
[----:B------:R-:W-:Y:S05]  /*1800*/  BSYNC.RECONVERGENT B3 ;  /* 0x0000000000037941 */ /* 0x000fea0003800200 */
.L_x_4933:
        /* <DEDUP_REMOVED lines=43> */
.L_x_4931:
[----:B------:R-:W-:Y:S05]  /*1ac0*/  BSYNC.RECONVERGENT B2 ;  /* 0x0000000000027941 */ /* 0x000fea0003800200 */
.L_x_4930:
        /* <DEDUP_REMOVED lines=16> */
.L_x_4937:
        /* <DEDUP_REMOVED lines=13> */
.L_x_4939:
[----:B------:R-:W-:Y:S05]  /*1ca0*/  BSYNC.RECONVERGENT B3 ;  /* 0x0000000000037941 */ /* 0x000fea0003800200 */
.L_x_4938:
        /* <DEDUP_REMOVED lines=43> */
.L_x_4936:
[----:B------:R-:W-:Y:S05]  /*1f60*/  BSYNC.RECONVERGENT B2 ;  /* 0x0000000000027941 */ /* 0x000fea0003800200 */
.L_x_4935:
        /* <DEDUP_REMOVED lines=17> */
.L_x_4919:
        /* <DEDUP_REMOVED lines=16> */
.L_x_4943:
        /* <DEDUP_REMOVED lines=13> */
.L_x_4945:
[----:B------:R-:W-:Y:S05]  /*2250*/  BSYNC.RECONVERGENT B3 ;  /* 0x0000000000037941 */ /* 0x000fea0003800200 */
.L_x_4944:
        /* <DEDUP_REMOVED lines=42> */
.L_x_4942:
[----:B------:R-:W-:Y:S05]  /*2500*/  BSYNC.RECONVERGENT B2 ;  /* 0x0000000000027941 */ /* 0x000fea0003800200 */
.L_x_4941:
[----:B------:R-:W0:Y:S01]  /*2510*/  LDC R30, c[0x0][0x404] ;  /* 0x00010100ff1e7b82 */ /* 0x000e220000000800 */
[----:B------:R-:W-:Y:S01]  /*2520*/  ISETP.NE.AND P3, PT, R2, 0x1, PT ;  /* 0x000000010200780c */ /* 0x000fe20003f65270 */
[----:B------:R-:W-:Y:S01]  /*2530*/  BSSY.RECONVERGENT B2, `(.L_x_4946) ;  /* 0x000004b000027945 */ /* 0x000fe20003800200 */
[----:B------:R-:W-:Y:S01]  /*2540*/  I2FP.F32.U32 R3, R0 ;  /* 0x0000000000037245 */ /* 0x000fe20000201000 */
[----:B------:R-:W-:Y:S02]  /*2550*/  HFMA2 R0, -RZ, RZ, 0.1171875, 0 ;  /* 0x2f800000ff007431 */ /* 0x000fe400000001ff */
[----:B------:R-:W-:Y:S02]  /*2560*/  IMAD.MOV.U32 R4, RZ, RZ, 0x2 ;  /* 0x00000002ff047424 */ /* 0x000fe400078e00ff */
        /* <DEDUP_REMOVED lines=14> */
.L_x_4948:
        /* <DEDUP_REMOVED lines=13> */
.L_x_4950:
[----:B------:R-:W-:Y:S05]  /*2720*/  BSYNC.RECONVERGENT B3 ;  /* 0x0000000000037941 */ /* 0x000fea0003800200 */
.L_x_4949:
        /* <DEDUP_REMOVED lines=43> */
.L_x_4947:
[----:B------:R-:W-:Y:S05]  /*29e0*/  BSYNC.RECONVERGENT B2 ;  /* 0x0000000000027941 */ /* 0x000fea0003800200 */
.L_x_4946:
        /* <DEDUP_REMOVED lines=15> */
.L_x_4953:
        /* <DEDUP_REMOVED lines=13> */
.L_x_4955:
[----:B------:R-:W-:Y:S05]  /*2bb0*/  BSYNC.RECONVERGENT B3 ;  /* 0x0000000000037941 */ /* 0x000fea0003800200 */
.L_x_4954:
        /* <DEDUP_REMOVED lines=43> */
.L_x_4952:
[----:B------:R-:W-:Y:S05]  /*2e70*/  BSYNC.RECONVERGENT B2 ;  /* 0x0000000000027941 */ /* 0x000fea0003800200 */
.L_x_4951:
[----:B------:R-:W-:Y:S01]  /*2e80*/  ISETP.NE.AND P4, PT, R2, 0x1, PT ;  /* 0x000000010200780c */ /* 0x000fe20003f85270 */
[----:B------:R-:W-:Y:S01]  /*2e90*/  BSSY.RECONVERGENT B2, `(.L_x_4956) ;  /* 0x0000049000027945 */ /* 0x000fe20003800200 */
[----:B------:R-:W-:Y:S01]  /*2ea0*/  I2FP.F32.U32 R3, R3 ;  /* 0x0000000300037245 */ /* 0x000fe20000201000 */
[----:B------:R-:W-:Y:S01]  /*2eb0*/  FMUL.FTZ R50, R21, R29 ;  /* 0x0000001d15327220 */ /* 0x000fe20000410000 */
[----:B------:R-:W-:-:S03]  /*2ec0*/  IMAD.MOV.U32 R4, RZ, RZ, 0x2 ;  /* 0x00000002ff047424 */ /* 0x000fc600078e00ff */
[----:B------:R-:W-:-:S05]  /*2ed0*/  FFMA.FTZ R3, R3, R0, 1.1641532182693481445e-10 ;  /* 0x2f00000003037423 */ /* 0x000fca0000010000 */
        /* <DEDUP_REMOVED lines=11> */
.L_x_4958:
        /* <DEDUP_REMOVED lines=13> */
.L_x_4960:
[----:B------:R-:W-:Y:S05]  /*3060*/  BSYNC.RECONVERGENT B3 ;  /* 0x0000000000037941 */ /* 0x000fea0003800200 */
.L_x_4959:
        /* <DEDUP_REMOVED lines=43> */
.L_x_4957:
[----:B------:R-:W-:Y:S05]  /*3320*/  BSYNC.RECONVERGENT B2 ;  /* 0x0000000000027941 */ /* 0x000fea0003800200 */
.L_x_4956:
        /* <DEDUP_REMOVED lines=15> */
.L_x_4963:
        /* <DEDUP_REMOVED lines=13> */
.L_x_4965:
[----:B------:R-:W-:Y:S05]  /*34f0*/  BSYNC.RECONVERGENT B3 ;  /* 0x0000000000037941 */ /* 0x000fea0003800200 */
.L_x_4964:
        /* <DEDUP_REMOVED lines=43> */
.L_x_4962:
[----:B------:R-:W-:Y:S05]  /*37b0*/  BSYNC.RECONVERGENT B2 ;  /* 0x0000000000027941 */ /* 0x000fea0003800200 */
.L_x_4961:
[----:B------:R-:W-:Y:S01]  /*37c0*/  ISETP.NE.AND P5, PT, R2, 0x1, PT ;  /* 0x000000010200780c */ /* 0x000fe20003fa5270 */
[----:B------:R-:W-:Y:S01]  /*37d0*/  BSSY.RECONVERGENT B2, `(.L_x_4966) ;  /* 0x0000049000027945 */ /* 0x000fe20003800200 */
[----:B------:R-:W-:Y:S01]  /*37e0*/  I2FP.F32.U32 R3, R3 ;  /* 0x0000000300037245 */ /* 0x000fe20000201000 */
[----:B------:R-:W-:Y:S02]  /*37f0*/  HFMA2 R4, -RZ, RZ, 0, 1.1920928955078125e-07 ;  /* 0x00000002ff047431 */ /* 0x000fe400000001ff */
[----:B------:R-:W-:Y:S02]  /*3800*/  FMUL.FTZ R52, R22, R29 ;  /* 0x0000001d16347220 */ /* 0x000fe40000410000 */
[----:B------:R-:W-:-:S05]  /*3810*/  FFMA.FTZ R3, R3, R0, 1.1641532182693481445e-10 ;  /* 0x2f00000003037423 */ /* 0x000fca0000010000 */
[----:B------:R-:W-:Y:S01]  /*3820*/  FSETP.LE.FTZ.AND P4, PT, R3, R30, PT ;  /* 0x0000001e0300720b */ /* 0x000fe20003f93000 */
[----:B------:R-:W-:Y:S01]  /*3830*/  IMAD.MOV.U32 R3, RZ, RZ, R6 ;  /* 0x000000ffff037224 */ /* 0x000fe200078e0006 */
        /* <DEDUP_REMOVED lines=9> */
.L_x_4968:
        /* <DEDUP_REMOVED lines=13> */
.L_x_4970:
[----:B------:R-:W-:Y:S05]  /*39a0*/  BSYNC.RECONVERGENT B3 ;  /* 0x0000000000037941 */ /* 0x000fea0003800200 */
.L_x_4969:
        /* <DEDUP_REMOVED lines=43> */
.L_x_4967:
[----:B------:R-:W-:Y:S05]  /*3c60*/  BSYNC.RECONVERGENT B2 ;  /* 0x0000000000027941 */ /* 0x000fea0003800200 */
.L_x_4966:
        /* <DEDUP_REMOVED lines=15> */
.L_x_4973:
        /* <DEDUP_REMOVED lines=13> */
.L_x_4975:
[----:B------:R-:W-:Y:S05]  /*3e30*/  BSYNC.RECONVERGENT B3 ;  /* 0x0000000000037941 */ /* 0x000fea0003800200 */
.L_x_4974:
        /* <DEDUP_REMOVED lines=43> */
.L_x_4972:
[----:B------:R-:W-:Y:S05]  /*40f0*/  BSYNC.RECONVERGENT B2 ;  /* 0x0000000000027941 */ /* 0x000fea0003800200 */
.L_x_4971:
        /* <DEDUP_REMOVED lines=17> */
.L_x_4978:
[----:B------:R-:W-:Y:S01]  /*4210*/  VIADD R42, R42, 0x1 ;  /* 0x000000012a2a7836 */ /* 0x000fe20000000000 */
[----:B------:R-:W-:Y:S03]  /*4220*/  BSSY.RECONVERGENT B3, `(.L_x_4979) ;  /* 0x000000e000037945 */ /* 0x000fe60003800200 */
[C---:B------:R-:W-:Y:S01]  /*4230*/  IMAD.WIDE.U32 R22, R42.reuse, -0x2daee0ad, RZ ;  /* 0xd2511f532a167825 */ /* 0x040fe200078e00ff */
[----:B------:R-:W-:-:S13]  /*4240*/  ISETP.NE.AND P6, PT, R42, RZ, PT ;  /* 0x000000ff2a00720c */ /* 0x000fda0003fc5270 */
        /* <DEDUP_REMOVED lines=8> */
[----:B------:R-:W-:Y:S01]  /*42d0*/  @P0 IMAD.MOV R3, RZ, RZ, R33 ;  /* 0x000000ffff030224 */ /* 0x000fe200078e0221 */
[----:B------:R-:W-:-:S04]  /*42e0*/  ISETP.NE.AND P0, PT, R2, RZ, PT ;  /* 0x000000ff0200720c */ /* 0x000fc80003f05270 */
[----:B------:R-:W-:-:S09]  /*42f0*/  @!P6 MOV R33, R3 ;  /* 0x000000030021e202 */ /* 0x000fd20000000f00 */
.L_x_4980:
[----:B------:R-:W-:Y:S05]  /*4300*/  BSYNC.RECONVERGENT B3 ;  /* 0x0000000000037941 */ /* 0x000fea0003800200 */
.L_x_4979:
        /* <DEDUP_REMOVED lines=43> */
.L_x_4977:
[----:B------:R-:W-:Y:S05]  /*45c0*/  BSYNC.RECONVERGENT B2 ;  /* 0x0000000000027941 */ /* 0x000fea0003800200 */
.L_x_4976:
[-C--:B------:R-:W-:Y:S01]  /*45d0*/  FMUL.FTZ R20, R12, R29.reuse ;  /* 0x0000001d0c147220 */ /* 0x080fe20000410000 */
[----:B------:R-:W-:Y:S01]  /*45e0*/  FSETP.GTU.FTZ.AND P6, PT, R31, R30, PT ;  /* 0x0000001e1f00720b */ /* 0x000fe20003fdc000 */
[----:B------:R-:W-:Y:S01]  /*45f0*/  FMUL.FTZ R21, R13, R29 ;  /* 0x0000001d0d157220 */ /* 0x000fe20000410000 */
        /* <DEDUP_REMOVED lines=15> */
[----:B------:R-:W-:Y:S01]  /*46f0*/  FSETP.GTU.FTZ.AND P6, PT, R23, R30, PT ;  /* 0x0000001e1700720b */ /* 0x000fe20003fdc000 */
[----:B------:R-:W-:Y:S01]  /*4700*/  FADD.FTZ R22, R52, R5 ;  /* 0x0000000534167221 */ /* 0x000fe20000010000 */
[----:B------:R-:W-:Y:S01]  /*4710*/  FSEL R23, R48, RZ, P2 ;  /* 0x000000ff30177208 */ /* 0x000fe20001000000 */
[----:B------:R-:W-:Y:S01]  /*4720*/  @P1 FADD.FTZ R21, R17, R21 ;  /* 0x0000001511151221 */ /* 0x000fe20000010000 */
[----:B------:R-:W-:Y:S01]  /*4730*/  FSEL R0, R53, RZ, P5 ;  /* 0x000000ff35007208 */ /* 0x000fe20002800000 */
[----:B------:R-:W-:Y:S01]  /*4740*/  @P1 FADD.FTZ R22, R18, R22 ;  /* 0x0000001612161221 */ /* 0x000fe20000010000 */
[----:B------:R-:W-:Y:S01]  /*4750*/  FSEL R29, R29, RZ, !P6 ;  /* 0x000000ff1d1d7208 */ /* 0x000fe20007000000 */
[----:B------:R-:W-:-:S04]  /*4760*/  FADD.FTZ R20, R23, R20 ;  /* 0x0000001417147221 */ /* 0x000fc80000010000 */
[----:B------:R-:W-:Y:S01]  /*4770*/  FADD.FTZ R23, R29, R0 ;  /* 0x000000001d177221 */ /* 0x000fe20000010000 */
[----:B------:R-:W-:Y:S01]  /*4780*/  SEL R0, RZ, 0x1, P6 ;  /* 0x00000001ff007807 */ /* 0x000fe20003000000 */
[----:B------:R-:W-:Y:S02]  /*4790*/  @P1 FADD.FTZ R20, R16, R20 ;  /* 0x0000001410141221 */ /* 0x000fe40000010000 */
[----:B------:R-:W-:-:S07]  /*47a0*/  @P1 FADD.FTZ R23, R19, R23 ;  /* 0x0000001713171221 */ /* 0x000fce0000010000 */
.L_x_4940:
[----:B------:R-:W0:Y:S01]  /*47b0*/  LDC.64 R48, c[0x0][0x3a8] ;  /* 0x0000ea00ff307b82 */ /* 0x000e220000000a00 */
[----:B------:R-:W-:Y:S02]  /*47c0*/  SEL R5, RZ, 0x1000000, !P5 ;  /* 0x01000000ff057807 */ /* 0x000fe40006800000 */
[----:B------:R-:W-:Y:S02]  /*47d0*/  SEL R50, RZ, 0x10000, !P4 ;  /* 0x00010000ff327807 */ /* 0x000fe40006000000 */
[----:B------:R-:W-:-:S03]  /*47e0*/  SEL R29, RZ, 0x100, !P3 ;  /* 0x00000100ff1d7807 */ /* 0x000fc60005800000 */
[----:B------:R-:W1:Y:S01]  /*47f0*/  LDC.64 R30, c[0x0][0x3b0] ;  /* 0x0000ec00ff1e7b82 */ /* 0x000e620000000a00 */
[----:B------:R-:W-:Y:S02]  /*4800*/  IADD3 R5, PT, PT, R29, R5, R50 ;  /* 0x000000051d057210 */ /* 0x000fe40007ffe032 */
[----:B------:R-:W-:-:S04]  /*4810*/  SEL R50, RZ, 0x1, !P2 ;  /* 0x00000001ff327807 */ /* 0x000fc80005000000 */
[----:B------:R-:W-:Y:S01]  /*4820*/  IADD3 R5, PT, PT, R5, R50, RZ ;  /* 0x0000003205057210 */ /* 0x000fe20007ffe0ff */
        /* <DEDUP_REMOVED lines=9> */
[----:B------:R-:W-:-:S05]  /*48c0*/  LOP3.LUT R48, R29, 0xff0000, RZ, 0xc0, !PT ;  /* 0x00ff00001d307812 */ /* 0x000fca00078ec0ff */
[----:B------:R-:W-:Y:S01]  /*48d0*/  IMAD R5, R5, 0x1000000, R48 ;  /* 0x0100000005057824 */ /* 0x000fe200078e0230 */
[----:B------:R-:W-:-:S04]  /*48e0*/  LOP3.LUT R48, R4, 0xff, RZ, 0xc0, !PT ;  /* 0x000000ff04307812 */ /* 0x000fc800078ec0ff */
[----:B------:R-:W-:-:S05]  /*48f0*/  LEA R5, R50, R5, 0x8 ;  /* 0x0000000532057211 */ /* 0x000fca00078e40ff */
[----:B------:R-:W-:Y:S02]  /*4900*/  IMAD.IADD R5, R5, 0x1, R48 ;  /* 0x0000000105057824 */ /* 0x000fe400078e0230 */
[----:B0-----:R-:W-:-:S05]  /*4910*/  IMAD.WIDE.U32 R30, R47, 0x4, R30 ;  /* 0x000000042f1e7825 */ /* 0x001fca00078e001e */
[----:B------:R1:W-:Y:S02]  /*4920*/  STG.E desc[UR8][R30.64], R5 ;  /* 0x000000051e007986 */ /* 0x0003e4000c101908 */
.L_x_4981:
[----:B01----:R-:W-:Y:S01]  /*4930*/  IMAD.MOV.U32 R5, RZ, RZ, R28 ;  /* 0x000000ffff057224 */ /* 0x003fe200078e001c */
[----:B------:R-:W-:-:S07]  /*4940*/  IADD3 R29, PT, PT, R47, 0x20, RZ ;  /* 0x000000202f1d7810 */ /* 0x000fce0007ffe0ff */
.L_x_4918:
[----:B------:R-:W-:Y:S05]  /*4950*/  BSYNC.RECONVERGENT B1 ;  /* 0x0000000000017941 */ /* 0x000fea0003800200 */
.L_x_4917:
[----:B------:R-:W-:Y:S01]  /*4960*/  ISETP.GE.U32.AND P0, PT, R46, 0x40, PT ;  /* 0x000000402e00780c */ /* 0x000fe20003f06070 */
[----:B------:R-:W-:Y:S03]  /*4970*/  BSSY.RECONVERGENT B1, `(.L_x_4982) ;  /* 0x00003d9000017945 */ /* 0x000fe60003800200 */
[----:B------:R-:W-:-:S09]  /*4980*/  P2R R28, PR, RZ, 0x1 ;  /* 0x00000001ff1c7803 */ /* 0x000fd20000000000 */
        /* <DEDUP_REMOVED lines=31> */
.L_x_4987:
        /* <DEDUP_REMOVED lines=13> */
.L_x_4989:
[----:B------:R-:W-:Y:S05]  /*4c50*/  BSYNC.RECONVERGENT B3 ;  /* 0x0000000000037941 */ /* 0x000fea0003800200 */
.L_x_4988:
[----:B0-----:R-:W-:Y:S01]  /*4c60*/  IMAD.WIDE.U32 R30, R45, -0x326172a9, RZ ;  /* 0xcd9e8d572d1e7825 */ /* 0x001fe200078e00ff */
        /* <DEDUP_REMOVED lines=42> */
.L_x_4986:
[----:B------:R-:W-:Y:S05]  /*4f10*/  BSYNC.RECONVERGENT B2 ;  /* 0x0000000000027941 */ /* 0x000fea0003800200 */
.L_x_4985:
[----:B0-----:R-:W0:Y:S01]  /*4f20*/  LDC R31, c[0x0][0x404] ;  /* 0x00010100ff1f7b82 */ /* 0x001e220000000800 */
[----:B------:R-:W-:Y:S01]  /*4f30*/  ISETP.NE.AND P3, PT, R4, 0x1, PT ;  /* 0x000000010400780c */ /* 0x000fe20003f65270 */
[----:B------:R-:W-:Y:S01]  /*4f40*/  BSSY.RECONVERGENT B2, `(.L_x_4990) ;  /* 0x000004b000027945 */ /* 0x000fe20003800200 */
[----:B------:R-:W-:Y:S01]  /*4f50*/  I2FP.F32.U32 R3, R0 ;  /* 0x0000000000037245 */ /* 0x000fe20000201000 */
[----:B------:R-:W-:-:S04]  /*4f60*/  HFMA2 R0, -RZ, RZ, 0.1171875, 0 ;  /* 0x2f800000ff007431 */ /* 0x000fc800000001ff */
[----:B------:R-:W1:Y:S01]  /*4f70*/  LDC R30, c[0x0][0x408] ;  /* 0x00010200ff1e7b82 */ /* 0x000e620000000800 */
[----:B------:R-:W-:Y:S01]  /*4f80*/  FFMA.FTZ R2, R3, R0, 1.1641532182693481445e-10 ;  /* 0x2f00000003027423 */ /* 0x000fe20000010000 */
[----:B------:R-:W-:-:S04]  /*4f90*/  IMAD.MOV.U32 R3, RZ, RZ, R6 ;  /* 0x000000ffff037224 */ /* 0x000fc800078e0006 */
[----:B0-----:R-:W-:Y:S01]  /*4fa0*/  FSETP.LE.FTZ.AND P2, PT, R2, R31, PT ;  /* 0x0000001f0200720b */ /* 0x001fe20003f53000 */
[----:B------:R-:W-:Y:S02]  /*4fb0*/  IMAD.MOV.U32 R2, RZ, RZ, 0x2 ;  /* 0x00000002ff027424 */ /* 0x000fe400078e00ff */
        /* <DEDUP_REMOVED lines=10> */
.L_x_4992:
        /* <DEDUP_REMOVED lines=13> */
.L_x_4994:
[----:B------:R-:W-:Y:S05]  /*5130*/  BSYNC.RECONVERGENT B3 ;  /* 0x0000000000037941 */ /* 0x000fea0003800200 */
.L_x_4993:
        /* <DEDUP_REMOVED lines=43> */
.L_x_4991:
[----:B------:R-:W-:Y:S05]  /*53f0*/  BSYNC.RECONVERGENT B2 ;  /* 0x0000000000027941 */ /* 0x000fea0003800200 */
.L_x_4990:
        /* <DEDUP_REMOVED lines=15> */
.L_x_4997:
        /* <DEDUP_REMOVED lines=13> */
.L_x_4999:
[----:B------:R-:W-:Y:S05]  /*55c0*/  BSYNC.RECONVERGENT B3 ;  /* 0x0000000000037941 */ /* 0x000fea0003800200 */
.L_x_4998:
        /* <DEDUP_REMOVED lines=43> */
.L_x_4996:
[----:B------:R-:W-:Y:S05]  /*5880*/  BSYNC.RECONVERGENT B2 ;  /* 0x0000000000027941 */ /* 0x000fea0003800200 */
.L_x_4995:
[----:B------:R-:W-:Y:S01]  /*5890*/  ISETP.NE.AND P4, PT, R5, 0x1, PT ;  /* 0x000000010500780c */ /* 0x000fe20003f85270 */
[----:B------:R-:W-:Y:S01]  /*58a0*/  BSSY.RECONVERGENT B2, `(.L_x_5000) ;  /* 0x0000049000027945 */ /* 0x000fe20003800200 */
[----:B------:R-:W-:Y:S01]  /*58b0*/  I2FP.F32.U32 R3, R4 ;  /* 0x0000000400037245 */ /* 0x000fe20000201000 */
[----:B------:R-:W-:-:S04]  /*58c0*/  FMUL.FTZ R51, R25, R30 ;  /* 0x0000001e19337220 */ /* 0x000fc80000410000 */
[----:B------:R-:W-:Y:S01]  /*58d0*/  FFMA.FTZ R2, R3, R0, 1.1641532182693481445e-10 ;  /* 0x2f00000003027423 */ /* 0x000fe20000010000 */
[----:B------:R-:W-:-:S04]  /*58e0*/  IMAD.MOV.U32 R3, RZ, RZ, R6 ;  /* 0x000000ffff037224 */ /* 0x000fc800078e0006 */
        /* <DEDUP_REMOVED lines=11> */
.L_x_5002:
        /* <DEDUP_REMOVED lines=13> */
.L_x_5004:
[----:B------:R-:W-:Y:S05]  /*5a70*/  BSYNC.RECONVERGENT B3 ;  /* 0x0000000000037941 */ /* 0x000fea0003800200 */
.L_x_5003:
        /* <DEDUP_REMOVED lines=43> */
.L_x_5001:
[----:B------:R-:W-:Y:S05]  /*5d30*/  BSYNC.RECONVERGENT B2 ;  /* 0x0000000000027941 */ /* 0x000fea0003800200 */
.L_x_5000:
        /* <DEDUP_REMOVED lines=15> */
.L_x_5007:
        /* <DEDUP_REMOVED lines=13> */
.L_x_5009:
[----:B------:R-:W-:Y:S05]  /*5f00*/  BSYNC.RECONVERGENT B3 ;  /* 0x0000000000037941 */ /* 0x000fea0003800200 */
.L_x_5008:
        /* <DEDUP_REMOVED lines=43> */
.L_x_5006:
[----:B------:R-:W-:Y:S05]  /*61c0*/  BSYNC.RECONVERGENT B2 ;  /* 0x0000000000027941 */ /* 0x000fea0003800200 */
.L_x_5005:
        /* <DEDUP_REMOVED lines=17> */
.L_x_5012:
        /* <DEDUP_REMOVED lines=13> */
.L_x_5014:
[----:B------:R-:W-:Y:S05]  /*63b0*/  BSYNC.RECONVERGENT B3 ;  /* 0x0000000000037941 */ /* 0x000fea0003800200 */
.L_x_5013:
        /* <DEDUP_REMOVED lines=43> */
.L_x_5011:
[----:B------:R-:W-:Y:S05]  /*6670*/  BSYNC.RECONVERGENT B2 ;  /* 0x0000000000027941 */ /* 0x000fea0003800200 */
.L_x_5010:
        /* <DEDUP_REMOVED lines=15> */
.L_x_5017:
        /* <DEDUP_REMOVED lines=13> */
.L_x_5019:
[----:B------:R-:W-:Y:S05]  /*6840*/  BSYNC.RECONVERGENT B3 ;  /* 0x0000000000037941 */ /* 0x000fea0003800200 */
.L_x_5018:
        /* <DEDUP_REMOVED lines=39> */
[----:B------:R-:W-:Y:S01]  /*6ac0*/  IMAD.MOV.U32 R24, RZ, RZ, RZ ;  /* 0x000000ffff187224 */ /* 0x000fe200078e00ff */
[----:B------:R-:W-:Y:S01]  /*6ad0*/  LOP3.LUT R40, R4, UR32, R3, 0x96, !PT ;  /* 0x0000002004287c12 */ /* 0x000fe2000f8e9603 */
[----:B------:R-:W-:Y:S01]  /*6ae0*/  IMAD.MOV.U32 R4, RZ, RZ, R28 ;  /* 0x000000ffff047224 */ /* 0x000fe200078e001c */
[----:B------:R-:W-:-:S07]  /*6af0*/  MOV R28, R2 ;  /* 0x00000002001c7202 */ /* 0x000fce0000000f00 */
.L_x_5016:
[----:B------:R-:W-:Y:S05]  /*6b00*/  BSYNC.RECONVERGENT B2 ;  /* 0x0000000000027941 */ /* 0x000fea0003800200 */
.L_x_5015:
        /* <DEDUP_REMOVED lines=17> */
.L_x_5022:
        /* <DEDUP_REMOVED lines=15> */
.L_x_5024:
[----:B------:R-:W-:Y:S05]  /*6d10*/  BSYNC.RECONVERGENT B3 ;  /* 0x0000000000037941 */ /* 0x000fea0003800200 */
.L_x_5023:
        /* <DEDUP_REMOVED lines=43> */
.L_x_5021:
[----:B------:R-:W-:Y:S05]  /*6fd0*/  BSYNC.RECONVERGENT B2 ;  /* 0x0000000000027941 */ /* 0x000fea0003800200 */
.L_x_5020:
[-C--:B------:R-:W-:Y:S01]  /*6fe0*/  FMUL.FTZ R24, R12, R30.reuse ;  /* 0x0000001e0c187220 */ /* 0x080fe20000410000 */
[----:B------:R-:W-:Y:S01]  /*6ff0*/  FSETP.GTU.FTZ.AND P6, PT, R48, R31, PT ;  /* 0x0000001f3000720b */ /* 0x000fe20003fdc000 */
[-C--:B------:R-:W-:Y:S01]  /*7000*/  FMUL.FTZ R25, R13, R30.reuse ;  /* 0x0000001e0d197220 */ /* 0x080fe20000410000 */
[----:B------:R-:W-:Y:S01]  /*7010*/  I2FP.F32.U32 R5, R5 ;  /* 0x0000000500057245 */ /* 0x000fe20000201000 */
[----:B------:R-:W-:Y:S01]  /*7020*/  FMUL.FTZ R27, R15, R30 ;  /* 0x0000001e0f1b7220 */ /* 0x000fe20000410000 */
[----:B------:R-:W-:Y:S02]  /*7030*/  FSEL R24, R24, RZ, !P6 ;  /* 0x000000ff18187208 */ /* 0x000fe40007000000 */
[----:B------:R-:W-:Y:S01]  /*7040*/  SEL R4, RZ, 0x1, P6 ;  /* 0x00000001ff047807 */ /* 0x000fe20003000000 */
[----:B------:R-:W-:Y:S01]  /*7050*/  FFMA.FTZ R0, R5, R0, 1.1641532182693481445e-10 ;  /* 0x2f00000005007423 */ /* 0x000fe20000010000 */
[----:B------:R-:W-:Y:S01]  /*7060*/  FSETP.GTU.FTZ.AND P6, PT, R50, R31, PT ;  /* 0x0000001f3200720b */ /* 0x000fe20003fdc000 */
        /* <DEDUP_REMOVED lines=16> */
[----:B------:R-:W-:Y:S02]  /*7170*/  FADD.FTZ R26, R52, R5 ;  /* 0x00000005341a7221 */ /* 0x000fe40000010000 */
[----:B------:R-:W-:Y:S01]  /*7180*/  FADD.FTZ R27, R27, R30 ;  /* 0x0000001e1b1b7221 */ /* 0x000fe20000010000 */
[----:B------:R-:W-:Y:S01]  /*7190*/  @P1 FADD.FTZ R24, R16, R24 ;  /* 0x0000001810181221 */ /* 0x000fe20000010000 */
[----:B------:R-:W-:-:S02]  /*71a0*/  @P1 FADD.FTZ R26, R18, R26 ;  /* 0x0000001a121a1221 */ /* 0x000fc40000010000 */
[----:B------:R-:W-:Y:S01]  /*71b0*/  @P1 FADD.FTZ R27, R19, R27 ;  /* 0x0000001b131b1221 */ /* 0x000fe20000010000 */
[----:B------:R-:W-:Y:S06]  /*71c0*/  BRA `(.L_x_5025) ;  /* 0x0000001000e87947 */ /* 0x000fec0003800000 */
.L_x_4984:
        /* <DEDUP_REMOVED lines=16> */
.L_x_5028:
        /* <DEDUP_REMOVED lines=13> */
.L_x_5030:
[----:B------:R-:W-:Y:S05]  /*73a0*/  BSYNC.RECONVERGENT B3 ;  /* 0x0000000000037941 */ /* 0x000fea0003800200 */
.L_x_5029:
        /* <DEDUP_REMOVED lines=43> */
.L_x_5027:
[----:B------:R-:W-:Y:S05]  /*7660*/  BSYNC.RECONVERGENT B2 ;  /* 0x0000000000027941 */ /* 0x000fea0003800200 */
.L_x_5026:
[----:B------:R-:W0:Y:S01]  /*7670*/  LDC R54, c[0x0][0x404] ;  /* 0x00010100ff367b82 */ /* 0x000e220000000800 */
[----:B------:R-:W-:Y:S01]  /*7680*/  ISETP.NE.AND P3, PT, R48, 0x1, PT ;  /* 0x000000013000780c */ /* 0x000fe20003f65270 */
[----:B------:R-:W-:Y:S01]  /*7690*/  IMAD.MOV.U32 R5, RZ, RZ, 0x2f800000 ;  /* 0x2f800000ff057424 */ /* 0x000fe200078e00ff */
[----:B------:R-:W-:Y:S01]  /*76a0*/  I2FP.F32.U32 R30, R30 ;  /* 0x0000001e001e7245 */ /* 0x000fe20000201000 */
[----:B------:R-:W-:Y:S01]  /*76b0*/  BSSY.RECONVERGENT B2, `(.L_x_5031) ;  /* 0x0000047000027945 */ /* 0x000fe20003800200 */
[----:B------:R-:W-:-:S03]  /*76c0*/  MOV R36, 0x2 ;  /* 0x0000000200247802 */ /* 0x000fc60000000f00 */
[----:B------:R-:W-:-:S05]  /*76d0*/  FFMA.FTZ R31, R30, R5, 1.1641532182693481445e-10 ;  /* 0x2f0000001e1f7423 */ /* 0x000fca0000010005 */
[----:B0-----:R-:W-:Y:S01]  /*76e0*/  FSETP.LE.FTZ.AND P2, PT, R31, R54, PT ;  /* 0x000000361f00720b */ /* 0x001fe20003f53000 */
        /* <DEDUP_REMOVED lines=10> */
.L_x_5033:
        /* <DEDUP_REMOVED lines=13> */
.L_x_5035:
[----:B------:R-:W-:Y:S05]  /*7860*/  BSYNC.RECONVERGENT B3 ;  /* 0x0000000000037941 */ /* 0x000fea0003800200 */
.L_x_5034:
        /* <DEDUP_REMOVED lines=43> */
.L_x_5032:
[----:B------:R-:W-:Y:S05]  /*7b20*/  BSYNC.RECONVERGENT B2 ;  /* 0x0000000000027941 */ /* 0x000fea0003800200 */
.L_x_5031:
[----:B------:R-:W-:Y:S01]  /*7b30*/  ISETP.NE.AND P4, PT, R36, 0x1, PT ;  /* 0x000000012400780c */ /* 0x000fe20003f85270 */
[----:B------:R-:W-:Y:S01]  /*7b40*/  BSSY.RECONVERGENT B2, `(.L_x_5036) ;  /* 0x0000048000027945 */ /* 0x000fe20003800200 */
[----:B------:R-:W-:Y:S01]  /*7b50*/  I2FP.F32.U32 R30, R31 ;  /* 0x0000001f001e7245 */ /* 0x000fe20000201000 */
[----:B------:R-:W-:-:S04]  /*7b60*/  IMAD.MOV.U32 R48, RZ, RZ, 0x2 ;  /* 0x00000002ff307424 */ /* 0x000fc800078e00ff */
        /* <DEDUP_REMOVED lines=12> */
.L_x_5038:
        /* <DEDUP_REMOVED lines=13> */
.L_x_5040:
[----:B------:R-:W-:Y:S05]  /*7d00*/  BSYNC.RECONVERGENT B3 ;  /* 0x0000000000037941 */ /* 0x000fea0003800200 */
.L_x_5039:
        /* <DEDUP_REMOVED lines=43> */
.L_x_5037:
[----:B------:R-:W-:Y:S05]  /*7fc0*/  BSYNC.RECONVERGENT B2 ;  /* 0x0000000000027941 */ /* 0x000fea0003800200 */
.L_x_5036:
        /* <DEDUP_REMOVED lines=16> */
.L_x_5043:
        /* <DEDUP_REMOVED lines=13> */
.L_x_5045:
[----:B------:R-:W-:Y:S05]  /*81a0*/  BSYNC.RECONVERGENT B3 ;  /* 0x0000000000037941 */ /* 0x000fea0003800200 */
.L_x_5044:
        /* <DEDUP_REMOVED lines=43> */
.L_x_5042:
[----:B------:R-:W-:Y:S05]  /*8460*/  BSYNC.RECONVERGENT B2 ;  /* 0x0000000000027941 */ /* 0x000fea0003800200 */
.L_x_5041:
        /* <DEDUP_REMOVED lines=16> */
.L_x_5025:
[----:B------:R-:W0:Y:S01]  /*8570*/  LDC.64 R48, c[0x0][0x3a8] ;  /* 0x0000ea00ff307b82 */ /* 0x000e220000000a00 */
[----:B------:R-:W-:Y:S02]  /*8580*/  SEL R5, RZ, 0x1000000, !P5 ;  /* 0x01000000ff057807 */ /* 0x000fe40006800000 */
[----:B------:R-:W-:Y:S02]  /*8590*/  SEL R50, RZ, 0x10000, !P4 ;  /* 0x00010000ff327807 */ /* 0x000fe40006000000 */
[----:B------:R-:W-:-:S03]  /*85a0*/  SEL R51, RZ, 0x100, !P3 ;  /* 0x00000100ff337807 */ /* 0x000fc60005800000 */
[----:B------:R-:W1:Y:S01]  /*85b0*/  LDC.64 R30, c[0x0][0x3b0] ;  /* 0x0000ec00ff1e7b82 */ /* 0x000e620000000a00 */
[----:B------:R-:W-:Y:S02]  /*85c0*/  IADD3 R5, PT, PT, R51, R5, R50 ;  /* 0x0000000533057210 */ /* 0x000fe40007ffe032 */
[----:B------:R-:W-:-:S05]  /*85d0*/  SEL R50, RZ, 0x1, !P2 ;  /* 0x00000001ff327807 */ /* 0x000fca0005000000 */
[----:B------:R-:W-:Y:S01]  /*85e0*/  IMAD.IADD R51, R5, 0x1, R50 ;  /* 0x0000000105337824 */ /* 0x000fe200078e0232 */
[----:B------:R-:W-:Y:S01]  /*85f0*/  MOV R5, R28 ;  /* 0x0000001c00057202 */ /* 0x000fe20000000f00 */
        /* <DEDUP_REMOVED lines=12> */
[----:B------:R-:W-:-:S05]  /*86c0*/  IMAD R28, R51, 0x100, R28 ;  /* 0x00000100331c7824 */ /* 0x000fca00078e021c */
[----:B------:R-:W-:Y:S01]  /*86d0*/  IADD3 R49, PT, PT, R28, R49, RZ ;  /* 0x000000311c317210 */ /* 0x000fe20007ffe0ff */
[----:B0-----:R-:W-:-:S05]  /*86e0*/  IMAD.WIDE.U32 R30, R29, 0x4, R30 ;  /* 0x000000041d1e7825 */ /* 0x001fca00078e001e */
[----:B------:R1:W-:Y:S02]  /*86f0*/  STG.E desc[UR8][R30.64], R49 ;  /* 0x000000311e007986 */ /* 0x0003e4000c101908 */
.L_x_4983:
[----:B------:R-:W-:Y:S05]  /*8700*/  BSYNC.RECONVERGENT B1 ;  /* 0x0000000000017941 */ /* 0x000fea0003800200 */
.L_x_4982:
[----:B------:R-:W-:Y:S01]  /*8710*/  FADD.FTZ R28, RZ, R20 ;  /* 0x00000014ff1c7221 */ /* 0x000fe20000010000 */
[C---:B------:R-:W-:Y:S01]  /*8720*/  ISETP.GE.U32.AND P0, PT, R46.reuse, 0x20, PT ;  /* 0x000000202e00780c */ /* 0x040fe20003f06070 */
[----:B------:R-:W-:Y:S01]  /*8730*/  UMOV UR34, 0xffffffff ;  /* 0xffffffff00227882 */ /* 0x000fe20000000000 */
[----:B------:R-:W-:Y:S01]  /*8740*/  ISETP.GT.U32.AND P1, PT, R46, 0x3f, PT ;  /* 0x0000003f2e00780c */ /* 0x000fe20003f24070 */
[----:B------:R-:W-:Y:S01]  /*8750*/  FADD.FTZ R29, R21, R28 ;  /* 0x0000001c151d7221 */ /* 0x000fe20000010000 */
[----:B------:R-:W-:-:S03]  /*8760*/  ISETP.NE.AND P2, PT, R44, RZ, PT ;  /* 0x000000ff2c00720c */ /* 0x000fc60003f45270 */
[----:B------:R-:W-:-:S04]  /*8770*/  FADD.FTZ R28, R22, R29 ;  /* 0x0000001d161c7221 */ /* 0x000fc80000010000 */
[----:B------:R-:W-:-:S05]  /*8780*/  FADD.FTZ R28, R23, R28 ;  /* 0x0000001c171c7221 */ /* 0x000fca0000010000 */
[----:B01----:R-:W-:-:S05]  /*8790*/  FSEL R49, R28, RZ, P0 ;  /* 0x000000ff1c317208 */ /* 0x003fca0000000000 */
        /* <DEDUP_REMOVED lines=43> */
.L_x_5063:
[----:B-1----:R-:W-:Y:S01]  /*8a50*/  FADD.FTZ R53, R54, R50 ;  /* 0x0000003236357221 */ /* 0x002fe20000010000 */
[----:B------:R-:W-:Y:S01]  /*8a60*/  FMUL.FTZ R50, R49, R49 ;  /* 0x0000003131327220 */ /* 0x000fe20000410000 */
[----:B------:R-:W-:Y:S01]  /*8a70*/  ISETP.NE.AND P1, PT, RZ, UR13, PT ;  /* 0x0000000dff007c0c */ /* 0x000fe2000bf25270 */
[----:B------:R-:W1:Y:S01]  /*8a80*/  @!P2 LDC.64 R30, c[0x0][0x3c0] ;  /* 0x0000f000ff1eab82 */ /* 0x000e620000000a00 */
[----:B------:R-:W-:Y:S01]  /*8a90*/  FFMA.FTZ R48, R53, R48, UR14 ;  /* 0x0000000e35307e23 */ /* 0x000fe20008010030 */
[----:B------:R-:W-:Y:S01]  /*8aa0*/  BSSY.RECONVERGENT B1, `(.L_x_5047) ;  /* 0x0000023000017945 */ /* 0x000fe20003800200 */
[----:B------:R-:W-:-:S05]  /*8ab0*/  FSEL R51, R50, RZ, P1 ;  /* 0x000000ff32337208 */ /* 0x000fca0000800000 */
[----:B------:R-:W2:Y:S01]  /*8ac0*/  @!P2 LDC.64 R28, c[0x0][0x3c8] ;  /* 0x0000f200ff1cab82 */ /* 0x000ea20000000a00 */
[----:B------:R-:W-:Y:S01]  /*8ad0*/  FADD.FTZ R48, R48, R51 ;  /* 0x0000003330307221 */ /* 0x000fe20000010000 */
[----:B------:R-:W-:-:S03]  /*8ae0*/  FSEL R51, R49, RZ, !P1 ;  /* 0x000000ff31337208 */ /* 0x000fc60004800000 */
[----:B------:R-:W3:Y:S01]  /*8af0*/  MUFU.RSQ R50, R48 ;  /* 0x0000003000327308 */ /* 0x000ee20000001400 */
[----:B-1----:R-:W-:-:S05]  /*8b00*/  @!P2 IMAD.WIDE R30, R43, 0x4, R30 ;  /* 0x000000042b1ea825 */ /* 0x002fca00078e021e */
[----:B------:R1:W-:Y:S01]  /*8b10*/  @!P2 STG.E desc[UR8][R30.64], R49 ;  /* 0x000000311e00a986 */ /* 0x0003e2000c101908 */
[----:B--2---:R-:W-:-:S05]  /*8b20*/  @!P2 IMAD.WIDE R28, R43, 0x4, R28 ;  /* 0x000000042b1ca825 */ /* 0x004fca00078e021c */
[----:B---3--:R1:W-:Y:S01]  /*8b30*/  @!P2 STG.E desc[UR8][R28.64], R50 ;  /* 0x000000321c00a986 */ /* 0x0083e2000c101908 */
[----:B------:R-:W-:Y:S05]  /*8b40*/  @!P0 BRA `(.L_x_5048) ;  /* 0x0000000000608947 */ /* 0x000fea0003800000 */
[----:B-1----:R-:W1:Y:S01]  /*8b50*/  LDC.64 R48, c[0x0][0x428] ;  /* 0x00010a00ff307b82 */ /* 0x002e620000000a00 */
[--C-:B------:R-:W-:Y:S01]  /*8b60*/  FADD.FTZ R29, R20, -R51.reuse ;  /* 0x80000033141d7221 */ /* 0x100fe20000010000 */
[----:B------:R-:W-:Y:S02]  /*8b70*/  HADD2.F32 R31, -RZ, R55.H0_H0 ;  /* 0x20000037ff1f7230 */ /* 0x000fe40000004100 */
[----:B------:R-:W-:Y:S02]  /*8b80*/  HADD2.F32 R53, -RZ, R34.H0_H0 ;  /* 0x20000022ff357230 */ /* 0x000fe40000004100 */
[----:B------:R-:W-:Y:S01]  /*8b90*/  FMUL.FTZ R28, R50, R29 ;  /* 0x0000001d321c7220 */ /* 0x000fe20000410000 */
[----:B------:R-:W-:Y:S01]  /*8ba0*/  FADD.FTZ R29, R21, -R51 ;  /* 0x80000033151d7221 */ /* 0x000fe20000010000 */
[----:B------:R-:W-:Y:S02]  /*8bb0*/  HADD2.F32 R30, -RZ, R56.H0_H0 ;  /* 0x20000038ff1e7230 */ /* 0x000fe40000004100 */
[----:B------:R-:W-:-:S02]  /*8bc0*/  HADD2.F32 R52, -RZ, R57.H0_H0 ;  /* 0x20000039ff347230 */ /* 0x000fc40000004100 */
[----:B------:R-:W-:Y:S01]  /*8bd0*/  FFMA.FTZ R28, R28, R31, R53 ;  /* 0x0000001f1c1c7223 */ /* 0x000fe20000010035 */
[----:B------:R-:W-:Y:S01]  /*8be0*/  FMUL.FTZ R29, R50, R29 ;  /* 0x0000001d321d7220 */ /* 0x000fe20000410000 */
[--C-:B------:R-:W-:Y:S01]  /*8bf0*/  FADD.FTZ R31, R22, -R51.reuse ;  /* 0x80000033161f7221 */ /* 0x100fe20000010000 */
[----:B------:R-:W-:Y:S02]  /*8c00*/  HADD2.F32 R53, -RZ, R55.H1_H1 ;  /* 0x30000037ff357230 */ /* 0x000fe40000004100 */
[----:B------:R-:W-:Y:S01]  /*8c10*/  FFMA.FTZ R29, R29, R30, R52 ;  /* 0x0000001e1d1d7223 */ /* 0x000fe20000010034 */
[----:B------:R-:W-:Y:S01]  /*8c20*/  FMUL.FTZ R30, R50, R31 ;  /* 0x0000001f321e7220 */ /* 0x000fe20000410000 */
[----:B------:R-:W-:Y:S01]  /*8c30*/  FADD.FTZ R31, R23, -R51 ;  /* 0x80000033171f7221 */ /* 0x000fe20000010000 */
[----:B------:R-:W-:Y:S02]  /*8c40*/  HADD2.F32 R59, -RZ, R35.H0_H0 ;  /* 0x20000023ff3b7230 */ /* 0x000fe40000004100 */
[----:B------:R-:W-:-:S02]  /*8c50*/  HADD2.F32 R52, -RZ, R56.H1_H1 ;  /* 0x30000038ff347230 */ /* 0x000fc40000004100 */
[----:B------:R-:W-:Y:S01]  /*8c60*/  FMUL.FTZ R31, R50, R31 ;  /* 0x0000001f321f7220 */ /* 0x000fe20000410000 */
[----:B0-----:R-:W-:Y:S02]  /*8c70*/  HADD2.F32 R54, -RZ, R57.H1_H1 ;  /* 0x30000039ff367230 */ /* 0x001fe40000004100 */
[----:B------:R-:W-:Y:S01]  /*8c80*/  FFMA.FTZ R30, R30, R53, R59 ;  /* 0x000000351e1e7223 */ /* 0x000fe2000001003b */
[----:B-1----:R-:W-:-:S04]  /*8c90*/  IMAD.WIDE.U32 R48, R47, 0x10, R48 ;  /* 0x000000102f307825 */ /* 0x002fc800078e0030 */
[----:B------:R-:W-:Y:S01]  /*8ca0*/  FFMA.FTZ R31, R31, R52, R54 ;  /* 0x000000341f1f7223 */ /* 0x000fe20000010036 */
[----:B------:R-:W-:-:S04]  /*8cb0*/  VIADD R47, R47, 0x20 ;  /* 0x000000202f2f7836 */ /* 0x000fc80000000000 */
[----:B------:R2:W-:Y:S03]  /*8cc0*/  STG.E.128 desc[UR8][R48.64], R28 ;  /* 0x0000001c30007986 */ /* 0x0005e6000c101d08 */
.L_x_5048:
[----:B------:R-:W-:Y:S05]  /*8cd0*/  BSYNC.RECONVERGENT B1 ;  /* 0x0000000000017941 */ /* 0x000fea0003800200 */
.L_x_5047:
[----:B------:R-:W-:Y:S01]  /*8ce0*/  ISETP.GE.U32.AND P1, PT, R46, 0x40, PT ;  /* 0x000000402e00780c */ /* 0x000fe20003f26070 */
[----:B------:R-:W-:-:S12]  /*8cf0*/  BSSY.RECONVERGENT B1, `(.L_x_5049) ;  /* 0x0000011000017945 */ /* 0x000fd80003800200 */
[----:B------:R-:W-:Y:S05]  /*8d00*/  @!P1 BRA `(.L_x_5050) ;  /* 0x00000000003c9947 */ /* 0x000fea0003800000 */
[----:B-12---:R-:W1:Y:S01]  /*8d10*/  LDC.64 R28, c[0x0][0x428] ;  /* 0x00010a00ff1c7b82 */ /* 0x006e620000000a00 */
        /* <DEDUP_REMOVED lines=8> */
[----:B-1----:R-:W-:-:S04]  /*8da0*/  IMAD.WIDE.U32 R48, R47, 0x10, R28 ;  /* 0x000000102f307825 */ /* 0x002fc800078e001c */
[----:B------:R-:W-:Y:S01]  /*8db0*/  FFMA.FTZ R28, R30, R32, R37 ;  /* 0x000000201e1c7223 */ /* 0x000fe20000010025 */
[----:B------:R-:W-:Y:S01]  /*8dc0*/  FFMA.FTZ R29, R31, R9, R8 ;  /* 0x000000091f1d7223 */ /* 0x000fe20000010008 */
[----:B------:R-:W-:Y:S01]  /*8dd0*/  FFMA.FTZ R30, R53, R11, R38 ;  /* 0x0000000b351e7223 */ /* 0x000fe20000010026 */
[----:B------:R-:W-:-:S05]  /*8de0*/  FFMA.FTZ R31, R50, R10, R7 ;  /* 0x0000000a321f7223 */ /* 0x000fca0000010007 */
[----:B------:R3:W-:Y:S02]  /*8df0*/  STG.E.128 desc[UR8][R48.64], R28 ;  /* 0x0000001c30007986 */ /* 0x0007e4000c101d08 */
.L_x_5050:
[----:B------:R-:W-:Y:S05]  /*8e00*/  BSYNC.RECONVERGENT B1 ;  /* 0x0000000000017941 */ /* 0x000fea0003800200 */
.L_x_5049:
[----:B-123--:R-:W1:Y:S02]  /*8e10*/  LDC.64 R28, c[0x0][0x380] ;  /* 0x0000e000ff1c7b82 */ /* 0x00ee640000000a00 */
[----:B-1----:R-:W-:-:S04]  /*8e20*/  LEA R43, R28, R43, 0x2 ;  /* 0x0000002b1c2b7211 */ /* 0x002fc800078e10ff */
[----:B------:R-:W-:-:S13]  /*8e30*/  ISETP.GE.AND P1, PT, R43, R29, PT ;  /* 0x0000001d2b00720c */ /* 0x000fda0003f26270 */
[----:B------:R-:W-:Y:S05]  /*8e40*/  @!P1 BRA `(.L_x_5051) ;  /* 0xffffff7c00489947 */ /* 0x000fea000383ffff */
[----:B------:R-:W-:Y:S05]  /*8e50*/  BSYNC B0 ;  /* 0x0000000000007941 */ /* 0x000fea0003800000 */
.L_x_4916:
[----:B------:R-:W-:Y:S05]  /*8e60*/  EXIT ;  /* 0x000000000000794d */ /* 0x000fea0003800000 */
.L_x_5046:
        /* <DEDUP_REMOVED lines=8> */
.L_x_5053:
[----:B------:R-:W-:Y:S05]  /*8ef0*/  BSYNC B1 ;  /* 0x0000000000017941 */ /* 0x000fea0003800000 */
.L_x_5052:
        /* <DEDUP_REMOVED lines=9> */
.L_x_5054:
[----:B------:R-:W-:Y:S02]  /*8f90*/  HFMA2 R31, -RZ, RZ, 0, 2.384185791015625e-07 ;  /* 0x00000004ff1f7431 */ /* 0x000fe400000001ff */
[----:B------:R-:W-:-:S04]  /*8fa0*/  FADD.FTZ R52, R51, R50 ;  /* 0x0000003233347221 */ /* 0x000fc80000010000 */
[----:B------:R-:W-:-:S07]  /*8fb0*/  IMAD.MOV.U32 R58, RZ, RZ, R52 ;  /* 0x000000ffff3a7224 */ /* 0x000fce00078e0034 */
[----:B------:R-:W-:Y:S05]  /*8fc0*/  WARPSYNC.COLLECTIVE R29, `(.L_x_5055) ;  /* 0x000000001d087348 */ /* 0x000fea0003c00000 */
[----:B------:R0:W1:Y:S02]  /*8fd0*/  SHFL.BFLY P3, R50, R58, R31, R30 ;  /* 0x0c00001f3a327389 */ /* 0x000064000006001e */
[----:B01----:R-:W-:Y:S05]  /*8fe0*/  ENDCOLLECTIVE ;  /* 0x000000000000791b */ /* 0x003fea0003800000 */
.L_x_5055:
[----:B------:R-:W-:Y:S01]  /*8ff0*/  MOV R31, 0x8 ;  /* 0x00000008001f7802 */ /* 0x000fe20000000f00 */
[----:B------:R-:W-:-:S04]  /*9000*/  FADD.FTZ R53, R52, R50 ;  /* 0x0000003234357221 */ /* 0x000fc80000010000 */
[----:B------:R-:W-:-:S07]  /*9010*/  IMAD.MOV.U32 R58, RZ, RZ, R53 ;  /* 0x000000ffff3a7224 */ /* 0x000fce00078e0035 */
[----:B------:R-:W-:Y:S05]  /*9020*/  WARPSYNC.COLLECTIVE R29, `(.L_x_5056) ;  /* 0x000000001d087348 */ /* 0x000fea0003c00000 */
[----:B------:R0:W1:Y:S02]  /*9030*/  SHFL.BFLY P3, R50, R58, R31, R30 ;  /* 0x0c00001f3a327389 */ /* 0x000064000006001e */
[----:B01----:R-:W-:Y:S05]  /*9040*/  ENDCOLLECTIVE ;  /* 0x000000000000791b */ /* 0x003fea0003800000 */
.L_x_5056:
[----:B------:R-:W-:Y:S02]  /*9050*/  HFMA2 R31, -RZ, RZ, 0, 9.5367431640625e-07 ;  /* 0x00000010ff1f7431 */ /* 0x000fe400000001ff */
[----:B------:R-:W-:-:S04]  /*9060*/  FADD.FTZ R54, R53, R50 ;  /* 0x0000003235367221 */ /* 0x000fc80000010000 */
[----:B------:R-:W-:-:S07]  /*9070*/  IMAD.MOV.U32 R58, RZ, RZ, R54 ;  /* 0x000000ffff3a7224 */ /* 0x000fce00078e0036 */
[----:B------:R-:W-:Y:S05]  /*9080*/  WARPSYNC.COLLECTIVE R29, `(.L_x_5057) ;  /* 0x000000001d087348 */ /* 0x000fea0003c00000 */
[----:B------:R0:W1:Y:S02]  /*9090*/  SHFL.BFLY P3, R50, R58, R31, R30 ;  /* 0x0c00001f3a327389 */ /* 0x000064000006001e */
[----:B01----:R-:W-:Y:S05]  /*90a0*/  ENDCOLLECTIVE ;  /* 0x000000000000791b */ /* 0x003fea0003800000 */
.L_x_5057:
[----:B------:R-:W-:Y:S01]  /*90b0*/  MOV R31, 0x1 ;  /* 0x00000001001f7802 */ /* 0x000fe20000000f00 */
        /* <DEDUP_REMOVED lines=19> */
[----:B------:R-:W-:Y:S01]  /*91f0*/  IMAD.MOV.U32 R30, RZ, RZ, 0x1f ;  /* 0x0000001fff1e7424 */ /* 0x000fe200078e00ff */
[----:B------:R-:W-:Y:S02]  /*9200*/  MOV R29, 0xffffffff ;  /* 0xffffffff001d7802 */ /* 0x000fe40000000f00 */
[----:B------:R-:W-:-:S07]  /*9210*/  IMAD.MOV.U32 R58, RZ, RZ, R28 ;  /* 0x000000ffff3a7224 */ /* 0x000fce00078e001c */
[----:B------:R-:W-:Y:S05]  /*9220*/  WARPSYNC.COLLECTIVE R29, `(.L_x_5058) ;  /* 0x000000001d087348 */ /* 0x000fea0003c00000 */
[----:B------:R0:W1:Y:S02]  /*9230*/  SHFL.BFLY P3, R50, R58, R31, R30 ;  /* 0x0c00001f3a327389 */ /* 0x000064000006001e */
[----:B01----:R-:W-:Y:S05]  /*9240*/  ENDCOLLECTIVE ;  /* 0x000000000000791b */ /* 0x003fea0003800000 */
.L_x_5058:
[----:B------:R-:W-:Y:S02]  /*9250*/  HFMA2 R31, -RZ, RZ, 0, 1.1920928955078125e-07 ;  /* 0x00000002ff1f7431 */ /* 0x000fe400000001ff */
[----:B------:R-:W-:-:S04]  /*9260*/  FADD.FTZ R51, R28, R50 ;  /* 0x000000321c337221 */ /* 0x000fc80000010000 */
[----:B------:R-:W-:-:S07]  /*9270*/  IMAD.MOV.U32 R58, RZ, RZ, R51 ;  /* 0x000000ffff3a7224 */ /* 0x000fce00078e0033 */
[----:B------:R-:W-:Y:S05]  /*9280*/  WARPSYNC.COLLECTIVE R29, `(.L_x_5059) ;  /* 0x000000001d087348 */ /* 0x000fea0003c00000 */
[----:B------:R0:W1:Y:S02]  /*9290*/  SHFL.BFLY P3, R50, R58, R31, R30 ;  /* 0x0c00001f3a327389 */ /* 0x000064000006001e */
[----:B01----:R-:W-:Y:S05]  /*92a0*/  ENDCOLLECTIVE ;  /* 0x000000000000791b */ /* 0x003fea0003800000 */
.L_x_5059:
[----:B------:R-:W-:Y:S01]  /*92b0*/  MOV R31, 0x4 ;  /* 0x00000004001f7802 */ /* 0x000fe20000000f00 */
[----:B------:R-:W-:-:S04]  /*92c0*/  FADD.FTZ R52, R51, R50 ;  /* 0x0000003233347221 */ /* 0x000fc80000010000 */
[----:B------:R-:W-:-:S07]  /*92d0*/  IMAD.MOV.U32 R58, RZ, RZ, R52 ;  /* 0x000000ffff3a7224 */ /* 0x000fce00078e0034 */
[----:B------:R-:W-:Y:S05]  /*92e0*/  WARPSYNC.COLLECTIVE R29, `(.L_x_5060) ;  /* 0x000000001d087348 */ /* 0x000fea0003c00000 */
[----:B------:R0:W1:Y:S02]  /*92f0*/  SHFL.BFLY P3, R50, R58, R31, R30 ;  /* 0x0c00001f3a327389 */ /* 0x000064000006001e */
[----:B01----:R-:W-:Y:S05]  /*9300*/  ENDCOLLECTIVE ;  /* 0x000000000000791b */ /* 0x003fea0003800000 */
.L_x_5060:
[----:B------:R-:W-:Y:S02]  /*9310*/  HFMA2 R31, -RZ, RZ, 0, 4.76837158203125e-07 ;  /* 0x00000008ff1f7431 */ /* 0x000fe400000001ff */
[----:B------:R-:W-:-:S04]  /*9320*/  FADD.FTZ R53, R52, R50 ;  /* 0x0000003234357221 */ /* 0x000fc80000010000 */
[----:B------:R-:W-:-:S07]  /*9330*/  IMAD.MOV.U32 R58, RZ, RZ, R53 ;  /* 0x000000ffff3a7224 */ /* 0x000fce00078e0035 */
[----:B------:R-:W-:Y:S05]  /*9340*/  WARPSYNC.COLLECTIVE R29, `(.L_x_5061) ;  /* 0x000000001d087348 */ /* 0x000fea0003c00000 */
[----:B------:R0:W1:Y:S02]  /*9350*/  SHFL.BFLY P3, R50, R58, R31, R30 ;  /* 0x0c00001f3a327389 */ /* 0x000064000006001e */
[----:B01----:R-:W-:Y:S05]  /*9360*/  ENDCOLLECTIVE ;  /* 0x000000000000791b */ /* 0x003fea0003800000 */
.L_x_5061:
[----:B------:R-:W-:Y:S01]  /*9370*/  MOV R31, 0x10 ;  /* 0x00000010001f7802 */ /* 0x000fe20000000f00 */
[----:B------:R-:W-:-:S04]  /*9380*/  FADD.FTZ R54, R53, R50 ;  /* 0x0000003235367221 */ /* 0x000fc80000010000 */
[----:B------:R-:W-:-:S07]  /*9390*/  IMAD.MOV.U32 R58, RZ, RZ, R54 ;  /* 0x000000ffff3a7224 */ /* 0x000fce00078e0036 */
[----:B------:R-:W-:Y:S05]  /*93a0*/  WARPSYNC.COLLECTIVE R29, `(.L_x_5062) ;  /* 0x000000001d087348 */ /* 0x000fea0003c00000 */
[----:B------:R0:W1:Y:S02]  /*93b0*/  SHFL.BFLY P3, R50, R58, R31, R30 ;  /* 0x0c00001f3a327389 */ /* 0x000064000006001e */
[----:B01----:R-:W-:Y:S05]  /*93c0*/  ENDCOLLECTIVE ;  /* 0x000000000000791b */ /* 0x003fea0003800000 */
.L_x_5062:
[----:B------:R-:W-:Y:S05]  /*93d0*/  BRA `(.L_x_5063) ;  /* 0xfffffff4009c7947 */ /* 0x000fea000383ffff */
.L_x_5064:
        /* <DEDUP_REMOVED lines=10> */
.L_x_5985:


//--------------------- .text._ZN10layer_norm31ln_parallel_residual_fwd_kernelINS_13Kernel_traitsI6__halfffffjLj256ELj1ELj4ELj1ELj16ENS_18Kernel_traits_baseILj256ES2_ffffjLj128EEEEELb1ELb1ELb1EEEvNS_9FwdParamsE --------------------------
	.section	.text._ZN10layer_norm31ln_parallel_residual_fwd_kernelINS_13Kernel_traitsI6__halfffffjLj256ELj1ELj4ELj1ELj16ENS_18Kernel_traits_baseILj256ES2_ffffjLj128EEEEELb1ELb1ELb1EEEvNS_9FwdParamsE,"ax",@progbits
	.align	128
        .global         _ZN10layer_norm31ln_parallel_residual_fwd_kernelINS_13Kernel_traitsI6__halfffffjLj256ELj1ELj4ELj1ELj16ENS_18Kernel_traits_baseILj256ES2_ffffjLj128EEEEELb1ELb1ELb1EEEvNS_9FwdParamsE
        .type           _ZN10layer_norm31ln_parallel_residual_fwd_kernelINS_13Kernel_traitsI6__halfffffjLj256ELj1ELj4ELj1ELj16ENS_18Kernel_traits_baseILj256ES2_ffffjLj128EEEEELb1ELb1ELb1EEEvNS_9FwdParamsE,@function
        .size           _ZN10layer_norm31ln_parallel_residual_fwd_kernelINS_13Kernel_traitsI6__halfffffjLj256ELj1ELj4ELj1ELj16ENS_18Kernel_traits_baseILj256ES2_ffffjLj128EEEEELb1ELb1ELb1EEEvNS_9FwdParamsE,(.L_x_5986 - _ZN10layer_norm31ln_parallel_residual_fwd_kernelINS_13Kernel_traitsI6__halfffffjLj256ELj1ELj4ELj1ELj16ENS_18Kernel_traits_baseILj256ES2_ffffjLj128EEEEELb1ELb1ELb1EEEvNS_9FwdParamsE)
        .other          _ZN10layer_norm31ln_parallel_residual_fwd_kernelINS_13Kernel_traitsI6__halfffffjLj256ELj1ELj4ELj1ELj16ENS_18Kernel_traits_baseILj256ES2_ffffjLj128EEEEELb1ELb1ELb1EEEvNS_9FwdParamsE,@"STO_CUDA_ENTRY STV_DEFAULT"
_ZN10layer_norm31ln_parallel_residual_fwd_kernelINS_13Kernel_traitsI6__halfffffjLj256ELj1ELj4ELj1ELj16ENS_18Kernel_traits_baseILj256ES2_ffffjLj128EEEEELb1ELb1ELb1EEEvNS_9FwdParamsE:
.text._ZN10layer_norm31ln_parallel_residual_fwd_kernelINS_13Kernel_traitsI6__halfffffjLj256ELj1ELj4ELj1ELj16ENS_18Kernel_traits_baseILj256ES2_ffffjLj128EEEEELb1ELb1ELb1EEEvNS_9FwdParamsE:
        /* <DEDUP_REMOVED lines=9> */
[----:B------:R-:W0:Y:S05]  /*0090*/  LDCU.64 UR4, c[0x0][0x438] ;  /* 0x00008700ff0477ac */ /* 0x000e2a0008000a00 */
[----:B------:R-:W0:Y:S01]  /*00a0*/  LDC.64 R16, c[0x0][0x3d0] ;  /* 0x0000f400ff107b82 */ /* 0x000e220000000a00 */
[----:B---3--:R-:W-:-:S02]  /*00b0*/  IMAD.U32 R12, RZ, RZ, UR6 ;  /* 0x00000006ff0c7e24 */ /* 0x008fc4000f8e00ff */
[----:B------:R-:W-:-:S04]  /*00c0*/  IMAD.U32 R13, RZ, RZ, UR7 ;  /* 0x00000007ff0d7e24 */ /* 0x000fc8000f8e00ff */
[----:B--2---:R-:W-:Y:S02]  /*00d0*/  @P1 MOV R11, R45 ;  /* 0x0000002d000b1202 */ /* 0x004fe40000000f00 */
[----:B----4-:R-:W2:Y:S01]  /*00e0*/  @P1 LDG.E.64 R12, desc[UR8][R12.64] ;  /* 0x000000080c0c1981 */ /* 0x010ea2000c1e1b00 */
[----:B-1----:R-:W-:-:S03]  /*00f0*/  LOP3.LUT R49, R47, 0x1f, RZ, 0xc0, !PT ;  /* 0x0000001f2f317812 */ /* 0x002fc600078ec0ff */
[----:B------:R1:W3:Y:S01]  /*0100*/  @P1 LDG.E.64 R14, desc[UR8][R10.64] ;  /* 0x000000080a0e1981 */ /* 0x0002e2000c1e1b00 */
[----:B0-----:R-:W-:-:S04]  /*0110*/  ISETP.NE.U32.AND P0, PT, RZ, UR4, PT ;  /* 0x00000004ff007c0c */ /* 0x001fc8000bf05070 */
[----:B------:R-:W-:Y:S01]  /*0120*/  ISETP.NE.AND.EX P0, PT, RZ, UR5, PT, P0 ;  /* 0x00000005ff007c0c */ /* 0x000fe2000bf05300 */
[C---:B------:R-:W-:Y:S01]  /*0130*/  IMAD.WIDE.U32 R16, R49.reuse, 0x8, R16 ;  /* 0x0000000831107825 */ /* 0x040fe200078e0010 */
[----:B-1----:R-:W3:Y:S04]  /*0140*/  @P1 LDC R11, c[0x0][0x460] ;  /* 0x00011800ff0b1b82 */ /* 0x002ee80000000800 */
[----:B------:R0:W5:Y:S04]  /*0150*/  LDG.E.64 R8, desc[UR8][R16.64] ;  /* 0x0000000810087981 */ /* 0x000168000c1e1b00 */
[----:B------:R0:W5:Y:S03]  /*0160*/  LDG.E.64 R6, desc[UR8][R16.64+0x100] ;  /* 0x0001000810067981 */ /* 0x000166000c1e1b00 */
[----:B------:R-:W1:Y:S02]  /*0170*/  @P0 LDC.64 R18, c[0x0][0x438] ;  /* 0x00010e00ff120b82 */ /* 0x000e640000000a00 */
[----:B-1----:R-:W-:-:S05]  /*0180*/  @P0 IMAD.WIDE.U32 R18, R49, 0x8, R18 ;  /* 0x0000000831120825 */ /* 0x002fca00078e0012 */
[----:B------:R0:W5:Y:S04]  /*0190*/  @P0 LDG.E.64 R2, desc[UR8][R18.64] ;  /* 0x0000000812020981 */ /* 0x000168000c1e1b00 */
[----:B------:R0:W5:Y:S01]  /*01a0*/  @P0 LDG.E.64 R4, desc[UR8][R18.64+0x100] ;  /* 0x0001000812040981 */ /* 0x000162000c1e1b00 */
[----:B------:R-:W1:Y:S01]  /*01b0*/  S2UR UR5, SR_CTAID.X ;  /* 0x00000000000579c3 */ /* 0x000e620000002500 */
[----:B------:R-:W-:-:S07]  /*01c0*/  SHF.R.U32.HI R48, RZ, 0x5, R47 ;  /* 0x00000005ff307819 */ /* 0x000fce000001162f */
[----:B------:R-:W4:Y:S01]  /*01d0*/  LDC R0, c[0x0][0x360] ;  /* 0x0000d800ff007b82 */ /* 0x000f220000000800 */
[----:B-1----:R-:W-:-:S06]  /*01e0*/  USHF.L.U32 UR4, UR5, 0x2, URZ ;  /* 0x0000000205047899 */ /* 0x002fcc00080006ff */
[----:B------:R-:W-:-:S04]  /*01f0*/  LOP3.LUT R48, R48, UR4, RZ, 0xfc, !PT ;  /* 0x0000000430307c12 */ /* 0x000fc8000f8efcff */
[----:B------:R-:W-:Y:S01]  /*0200*/  ISETP.GE.AND P2, PT, R48, UR10, PT ;  /* 0x0000000a30007c0c */ /* 0x000fe2000bf46270 */
[----:B----4-:R-:W-:Y:S01]  /*0210*/  IMAD R47, R0, UR5, R47 ;  /* 0x00000005002f7c24 */ /* 0x010fe2000f8e022f */
[----:B--2---:R-:W-:Y:S02]  /*0220*/  @P1 R2UR UR6, R12 ;  /* 0x000000000c0612ca */ /* 0x004fe400000e0000 */
[----:B------:R-:W-:Y:S02]  /*0230*/  @P1 R2UR UR7, R13 ;  /* 0x000000000d0712ca */ /* 0x000fe400000e0000 */
[----:B---3--:R-:W-:-:S05]  /*0240*/  @P1 IADD3 R10, P3, PT, R14, R11, RZ ;  /* 0x0000000b0e0a1210 */ /* 0x008fca0007f7e0ff */
[----:B------:R-:W-:Y:S02]  /*0250*/  @P1 IMAD.X R45, RZ, RZ, R15, P3 ;  /* 0x000000ffff2d1224 */ /* 0x000fe400018e060f */
[----:B0-----:R-:W-:Y:S06]  /*0260*/  @P2 EXIT ;  /* 0x000000000000294d */ /* 0x001fec0003800000 */
[--C-:B------:R-:W-:Y:S01]  /*0270*/  SHF.R.U64 R46, R10, 0x2, R45.reuse ;  /* 0x000000020a2e7819 */ /* 0x100fe2000000122d */
[----:B------:R-:W-:Y:S01]  /*0280*/  IMAD.HI.U32 R0, R47, -0x326172a9, RZ ;  /* 0xcd9e8d572f007827 */ /* 0x000fe200078e00ff */
[----:B------:R-:W-:Y:S01]  /*0290*/  SHF.R.U32.HI R45, RZ, 0x2, R45 ;  /* 0x00000002ff2d7819 */ /* 0x000fe2000001162d */
[----:B------:R-:W-:Y:S01]  /*02a0*/  UIADD3 UR13, UPT, UPT, UR6, -0x61c88647, URZ ;  /* 0x9e3779b9060d7890 */ /* 0x000fe2000fffe0ff */
[----:B-----5:R-:W-:Y:S01]  /*02b0*/  @!P0 CS2R R2, SRZ ;  /* 0x0000000000028805 */ /* 0x020fe2000001ff00 */
[C---:B------:R-:W-:Y:S01]  /*02c0*/  IMAD.HI.U32 R11, R46.reuse, -0x2daee0ad, RZ ;  /* 0xd2511f532e0b7827 */ /* 0x040fe200078e00ff */
[----:B------:R-:W-:Y:S01]  /*02d0*/  LOP3.LUT R0, R45, UR6, R0, 0x96, !PT ;  /* 0x000000062d007c12 */ /* 0x000fe2000f8e9600 */
[----:B------:R-:W-:Y:S01]  /*02e0*/  UIADD3 UR14, UPT, UPT, UR7, -0x4498517b, URZ ;  /* 0xbb67ae85070e7890 */ /* 0x000fe2000fffe0ff */
[----:B------:R-:W-:Y:S01]  /*02f0*/  @!P0 CS2R R4, SRZ ;  /* 0x0000000000048805 */ /* 0x000fe2000001ff00 */
[----:B------:R-:W-:Y:S01]  /*0300*/  IMAD R13, R47, -0x326172a9, RZ ;  /* 0xcd9e8d572f0d7824 */ /* 0x000fe200078e02ff */
[----:B------:R-:W-:Y:S01]  /*0310*/  LOP3.LUT R11, R11, UR7, RZ, 0x3c, !PT ;  /* 0x000000070b0b7c12 */ /* 0x000fe2000f8e3cff */
[----:B------:R-:W-:Y:S01]  /*0320*/  IMAD R15, R46, -0x2daee0ad, RZ ;  /* 0xd2511f532e0f7824 */ /* 0x000fe200078e02ff */
[----:B------:R-:W-:Y:S01]  /*0330*/  UIADD3 UR15, UPT, UPT, UR6, 0x3c6ef372, URZ ;  /* 0x3c6ef372060f7890 */ /* 0x000fe2000fffe0ff */
[----:B------:R-:W-:Y:S01]  /*0340*/  IMAD.HI.U32 R14, R0, -0x2daee0ad, RZ ;  /* 0xd2511f53000e7827 */ /* 0x000fe200078e00ff */
[----:B------:R-:W-:Y:S01]  /*0350*/  UIADD3 UR16, UPT, UPT, UR7, 0x76cf5d0a, URZ ;  /* 0x76cf5d0a07107890 */ /* 0x000fe2000fffe0ff */
[----:B------:R-:W-:Y:S01]  /*0360*/  MOV R19, R9 ;  /* 0x0000000900137202 */ /* 0x000fe20000000f00 */
[----:B------:R-:W-:Y:S01]  /*0370*/  UIADD3 UR17, UPT, UPT, UR6, -0x255992d5, URZ ;  /* 0xdaa66d2b06117890 */ /* 0x000fe2000fffe0ff */
[----:B------:R-:W-:Y:S01]  /*0380*/  IMAD.HI.U32 R12, R11, -0x326172a9, RZ ;  /* 0xcd9e8d570b0c7827 */ /* 0x000fe200078e00ff */
[----:B------:R-:W-:Y:S01]  /*0390*/  LOP3.LUT R14, R15, UR14, R14, 0x96, !PT ;  /* 0x0000000e0f0e7c12 */ /* 0x000fe2000f8e960e */
[----:B------:R-:W-:Y:S01]  /*03a0*/  UIADD3 UR18, UPT, UPT, UR7, 0x32370b8f, URZ ;  /* 0x32370b8f07127890 */ /* 0x000fe2000fffe0ff */
[----:B------:R-:W-:Y:S01]  /*03b0*/  SHF.R.U64 R17, R8, 0x10, R9 ;  /* 0x0000001008117819 */ /* 0x000fe20000001209 */
[----:B------:R-:W-:Y:S01]  /*03c0*/  IMAD R16, R0, -0x2daee0ad, RZ ;  /* 0xd2511f5300107824 */ /* 0x000fe200078e02ff */
[----:B------:R-:W-:Y:S01]  /*03d0*/  LOP3.LUT R12, R13, UR13, R12, 0x96, !PT ;  /* 0x0000000d0d0c7c12 */ /* 0x000fe2000f8e960c */
[----:B------:R-:W-:Y:S01]  /*03e0*/  IMAD R11, R11, -0x326172a9, RZ ;  /* 0xcd9e8d570b0b7824 */ /* 0x000fe200078e02ff */
[----:B------:R-:W-:Y:S01]  /*03f0*/  UIADD3 UR19, UPT, UPT, UR6, 0x78dde6e4, URZ ;  /* 0x78dde6e406137890 */ /* 0x000fe2000fffe0ff */
[----:B------:R-:W-:Y:S01]  /*0400*/  IMAD.HI.U32 R0, R14, -0x326172a9, RZ ;  /* 0xcd9e8d570e007827 */ /* 0x000fe200078e00ff */
[----:B------:R-:W-:Y:S01]  /*0410*/  UIADD3 UR20, UPT, UPT, UR7, -0x126145ec, URZ ;  /* 0xed9eba1407147890 */ /* 0x000fe2000fffe0ff */
[--C-:B------:R-:W-:Y:S01]  /*0420*/  SHF.R.U64 R30, R6, 0x10, R7.reuse ;  /* 0x00000010061e7819 */ /* 0x100fe20000001207 */
[----:B------:R-:W-:Y:S01]  /*0430*/  UIADD3 UR21, UPT, UPT, UR6, 0x1715609d, URZ ;  /* 0x1715609d06157890 */ /* 0x000fe2000fffe0ff */
[C---:B------:R-:W-:Y:S01]  /*0440*/  IMAD.HI.U32 R13, R12.reuse, -0x2daee0ad, RZ ;  /* 0xd2511f530c0d7827 */ /* 0x040fe200078e00ff */
[----:B------:R-:W-:Y:S01]  /*0450*/  LOP3.LUT R0, R11, UR15, R0, 0x96, !PT ;  /* 0x0000000f0b007c12 */ /* 0x000fe2000f8e9600 */
[----:B------:R-:W-:Y:S01]  /*0460*/  UIADD3 UR22, UPT, UPT, UR7, -0x56f99767, URZ ;  /* 0xa906689907167890 */ /* 0x000fe2000fffe0ff */
[----:B------:R-:W-:Y:S01]  /*0470*/  SHF.R.U32.HI R31, RZ, 0x10, R7 ;  /* 0x00000010ff1f7819 */ /* 0x000fe20000011607 */
[----:B------:R-:W-:Y:S01]  /*0480*/  IMAD R15, R12, -0x2daee0ad, RZ ;  /* 0xd2511f530c0f7824 */ /* 0x000fe200078e02ff */
[----:B------:R-:W-:Y:S01]  /*0490*/  LOP3.LUT R13, R16, UR16, R13, 0x96, !PT ;  /* 0x00000010100d7c12 */ /* 0x000fe2000f8e960d */
[----:B------:R-:W-:Y:S01]  /*04a0*/  IMAD R14, R14, -0x326172a9, RZ ;  /* 0xcd9e8d570e0e7824 */ /* 0x000fe200078e02ff */
[----:B------:R-:W-:Y:S01]  /*04b0*/  UIADD3 UR23, UPT, UPT, UR6, -0x4ab325aa, URZ ;  /* 0xb54cda5606177890 */ /* 0x000fe2000fffe0ff */
[----:B------:R-:W-:Y:S01]  /*04c0*/  IMAD.HI.U32 R12, R0, -0x2daee0ad, RZ ;  /* 0xd2511f53000c7827 */ /* 0x000fe200078e00ff */
[----:B------:R-:W-:Y:S01]  /*04d0*/  UIADD3 UR24, UPT, UPT, UR7, 0x646e171e, URZ ;  /* 0x646e171e07187890 */ /* 0x000fe2000fffe0ff */
[----:B------:R-:W-:Y:S01]  /*04e0*/  SHF.R.U64 R33, R2, 0x10, R3 ;  /* 0x0000001002217819 */ /* 0x000fe20000001203 */
[----:B------:R-:W0:Y:S01]  /*04f0*/  LDCU.64 UR4, c[0x0][0x398] ;  /* 0x00007300ff0477ac */ /* 0x000e220008000a00 */
[----:B------:R-:W-:Y:S01]  /*0500*/  IMAD.HI.U32 R11, R13, -0x326172a9, RZ ;  /* 0xcd9e8d570d0b7827 */ /* 0x000fe200078e00ff */
[----:B------:R-:W-:Y:S01]  /*0510*/  LOP3.LUT R12, R15, UR18, R12, 0x96, !PT ;  /* 0x000000120f0c7c12 */ /* 0x000fe2000f8e960c */
[----:B------:R-:W-:Y:S01]  /*0520*/  BSSY B0, `(.L_x_5065) ;  /* 0x0000845000007945 */ /* 0x000fe20003800000 */
[----:B------:R-:W-:Y:S01]  /*0530*/  UIADD3 UR25, UPT, UPT, UR6, 0x5384540f, URZ ;  /* 0x5384540f06197890 */ /* 0x000fe2000fffe0ff */
[----:B------:R-:W-:Y:S01]  /*0540*/  IMAD R15, R0, -0x2daee0ad, RZ ;  /* 0xd2511f53000f7824 */ /* 0x000fe200078e02ff */
[----:B------:R-:W-:Y:S01]  /*0550*/  LOP3.LUT R11, R14, UR17, R11, 0x96, !PT ;  /* 0x000000110e0b7c12 */ /* 0x000fe2000f8e960b */
[----:B------:R-:W-:Y:S01]  /*0560*/  IMAD R13, R13, -0x326172a9, RZ ;  /* 0xcd9e8d570d0d7824 */ /* 0x000fe200078e02ff */
[----:B------:R-:W-:Y:S01]  /*0570*/  UIADD3 UR26, UPT, UPT, UR7, 0x1fd5c5a3, URZ ;  /* 0x1fd5c5a3071a7890 */ /* 0x000fe2000fffe0ff */
[----:B------:R-:W-:Y:S01]  /*0580*/  IMAD.HI.U32 R0, R12, -0x326172a9, RZ ;  /* 0xcd9e8d570c007827 */ /* 0x000fe200078e00ff */
[----:B------:R-:W-:Y:S01]  /*0590*/  UIADD3 UR27, UPT, UPT, UR6, -0xe443238, URZ ;  /* 0xf1bbcdc8061b7890 */ /* 0x000fe2000fffe0ff */
[----:B------:R-:W-:Y:S01]  /*05a0*/  SHF.R.U32.HI R32, RZ, 0x10, R3 ;  /* 0x00000010ff207819 */ /* 0x000fe20000011603 */
[----:B------:R-:W-:Y:S01]  /*05b0*/  UIADD3 UR28, UPT, UPT, UR7, -0x24c28bd8, URZ ;  /* 0xdb3d7428071c7890 */ /* 0x000fe2000fffe0ff */
[----:B------:R-:W-:Y:S01]  /*05c0*/  IMAD.HI.U32 R14, R11, -0x2daee0ad, RZ ;  /* 0xd2511f530b0e7827 */ /* 0x000fe200078e00ff */
[----:B------:R-:W-:Y:S01]  /*05d0*/  LOP3.LUT R0, R13, UR19, R0, 0x96, !PT ;  /* 0x000000130d007c12 */ /* 0x000fe2000f8e9600 */
[----:B------:R-:W-:Y:S01]  /*05e0*/  UIADD3 UR29, UPT, UPT, UR6, -0x700cb87f, URZ ;  /* 0x8ff34781061d7890 */ /* 0x000fe2000fffe0ff */
[--C-:B------:R-:W-:Y:S01]  /*05f0*/  SHF.R.U64 R35, R4, 0x10, R5.reuse ;  /* 0x0000001004237819 */ /* 0x100fe20000001205 */
[----:B------:R-:W-:Y:S01]  /*0600*/  IMAD R13, R12, -0x326172a9, RZ ;  /* 0xcd9e8d570c0d7824 */ /* 0x000fe200078e02ff */
[----:B------:R-:W-:Y:S01]  /*0610*/  LOP3.LUT R14, R15, UR20, R14, 0x96, !PT ;  /* 0x000000140f0e7c12 */ /* 0x000fe2000f8e960e */
[----:B------:R-:W-:Y:S01]  /*0620*/  IMAD R16, R11, -0x2daee0ad, RZ ;  /* 0xd2511f530b107824 */ /* 0x000fe200078e02ff */
[----:B0-----:R-:W-:Y:S01]  /*0630*/  UISETP.NE.U32.AND UP0, UPT, UR4, URZ, UPT ;  /* 0x000000ff0400728c */ /* 0x001fe2000bf05070 */
[----:B------:R-:W-:Y:S01]  /*0640*/  IMAD.HI.U32 R11, R0, -0x2daee0ad, RZ ;  /* 0xd2511f53000b7827 */ /* 0x000fe200078e00ff */
[----:B------:R-:W0:Y:S01]  /*0650*/  LDCU.U8 UR4, c[0x0][0x410] ;  /* 0x00008200ff0477ac */ /* 0x000e220008000000 */
[----:B------:R-:W-:-:S02]  /*0660*/  SHF.R.U32.HI R34, RZ, 0x10, R5 ;  /* 0x00000010ff227819 */ /* 0x000fc40000011605 */
[----:B------:R-:W-:Y:S01]  /*0670*/  IMAD.HI.U32 R12, R14, -0x326172a9, RZ ;  /* 0xcd9e8d570e0c7827 */ /* 0x000fe200078e00ff */
[----:B------:R-:W-:Y:S01]  /*0680*/  LOP3.LUT R11, R16, UR22, R11, 0x96, !PT ;  /* 0x00000016100b7c12 */ /* 0x000fe2000f8e960b */
[----:B------:R-:W-:Y:S01]  /*0690*/  UIADD3 UR30, UPT, UPT, UR7, -0x695add53, URZ ;  /* 0x96a522ad071e7890 */ /* 0x000fe2000fffe0ff */
[----:B------:R-:W-:Y:S01]  /*06a0*/  SHF.R.U32.HI R16, RZ, 0x10, R9 ;  /* 0x00000010ff107819 */ /* 0x000fe20000011609 */
[----:B------:R-:W-:Y:S01]  /*06b0*/  IMAD R15, R0, -0x2daee0ad, RZ ;  /* 0xd2511f53000f7824 */ /* 0x000fe200078e02ff */
[----:B------:R-:W-:Y:S01]  /*06c0*/  LOP3.LUT R12, R13, UR21, R12, 0x96, !PT ;  /* 0x000000150d0c7c12 */ /* 0x000fe2000f8e960c */
[----:B------:R-:W-:Y:S01]  /*06d0*/  IMAD R14, R14, -0x326172a9, RZ ;  /* 0xcd9e8d570e0e7824 */ /* 0x000fe200078e02ff */
[----:B------:R-:W-:Y:S01]  /*06e0*/  UISETP.NE.AND.EX UP0, UPT, UR5, URZ, UPT, UP0 ;  /* 0x000000ff0500728c */ /* 0x000fe2000bf05300 */
[C---:B------:R-:W-:Y:S01]  /*06f0*/  IMAD.HI.U32 R13, R11.reuse, -0x326172a9, RZ ;  /* 0xcd9e8d570b0d7827 */ /* 0x040fe200078e00ff */
[----:B------:R-:W1:Y:S03]  /*0700*/  LDCU UR31, c[0x0][0x404] ;  /* 0x00008080ff1f77ac */ /* 0x000e660008000800 */
[----:B------:R-:W-:Y:S01]  /*0710*/  IMAD.HI.U32 R0, R12, -0x2daee0ad, RZ ;  /* 0xd2511f530c007827 */ /* 0x000fe200078e00ff */
[----:B------:R-:W-:Y:S01]  /*0720*/  LOP3.LUT R13, R14, UR23, R13, 0x96, !PT ;  /* 0x000000170e0d7c12 */ /* 0x000fe2000f8e960d */
[----:B------:R-:W2:Y:S01]  /*0730*/  LDCU UR32, c[0x0][0x408] ;  /* 0x00008100ff2077ac */ /* 0x000ea20008000800 */
[----:B------:R-:W-:Y:S01]  /*0740*/  PLOP3.LUT P0, PT, PT, PT, UP0, 0x80, 0x8 ;  /* 0x000000000008781c */ /* 0x000fe20003f0f008 */
[----:B------:R-:W-:Y:S01]  /*0750*/  IMAD R14, R11, -0x326172a9, RZ ;  /* 0xcd9e8d570b0e7824 */ /* 0x000fe200078e02ff */
[----:B------:R-:W-:Y:S01]  /*0760*/  LOP3.LUT R0, R15, UR24, R0, 0x96, !PT ;  /* 0x000000180f007c12 */ /* 0x000fe2000f8e9600 */
[----:B------:R-:W-:Y:S01]  /*0770*/  IMAD R15, R12, -0x2daee0ad, RZ ;  /* 0xd2511f530c0f7824 */ /* 0x000fe200078e02ff */
[----:B------:R-:W3:Y:S01]  /*0780*/  LDCU UR5, c[0x0][0x388] ;  /* 0x00007100ff0577ac */ /* 0x000ee20008000800 */
[----:B------:R-:W-:Y:S01]  /*0790*/  IMAD.HI.U32 R12, R13, -0x2daee0ad, RZ ;  /* 0xd2511f530d0c7827 */ /* 0x000fe200078e00ff */
[----:B------:R-:W4:Y:S03]  /*07a0*/  LDCU UR12, c[0x0][0x448] ;  /* 0x00008900ff0c77ac */ /* 0x000f260008000800 */
[C---:B------:R-:W-:Y:S01]  /*07b0*/  IMAD.HI.U32 R11, R0.reuse, -0x326172a9, RZ ;  /* 0xcd9e8d57000b7827 */ /* 0x040fe200078e00ff */
[----:B------:R-:W-:Y:S01]  /*07c0*/  LOP3.LUT R12, R15, UR26, R12, 0x96, !PT ;  /* 0x0000001a0f0c7c12 */ /* 0x000fe2000f8e960c */
[----:B------:R-:W1:Y:S02]  /*07d0*/  LDCU.64 UR10, c[0x0][0x3a0] ;  /* 0x00007400ff0a77ac */ /* 0x000e640008000a00 */
        /* <DEDUP_REMOVED lines=13> */
[----:B------:R-:W-:Y:S01]  /*08b0*/  IMAD.MOV.U32 R18, RZ, RZ, R8 ;  /* 0x000000ffff127224 */ /* 0x000fe200078e0008 */
[----:B------:R-:W-:Y:S01]  /*08c0*/  LOP3.LUT R0, R9, UR29, R0, 0x96, !PT ;  /* 0x0000001d09007c12 */ /* 0x000fe2000f8e9600 */
[----:B------:R-:W-:Y:S01]  /*08d0*/  IMAD.MOV.U32 R29, RZ, RZ, R6 ;  /* 0x000000ffff1d7224 */ /* 0x000fe200078e0006 */
[----:B------:R-:W-:Y:S01]  /*08e0*/  LOP3.LUT R6, R10, 0x3, RZ, 0xc0, !PT ;  /* 0x000000030a067812 */ /* 0x000fe200078ec0ff */
[----:B------:R-:W-:Y:S02]  /*08f0*/  IMAD.MOV.U32 R28, RZ, RZ, R7 ;  /* 0x000000ffff1c7224 */ /* 0x000fe400078e0007 */
[----:B------:R-:W-:Y:S02]  /*0900*/  HFMA2 R7, -RZ, RZ, 0, 0 ;  /* 0x00000000ff077431 */ /* 0x000fe400000001ff */
        /* <DEDUP_REMOVED lines=16> */
[----:B------:R-:W-:Y:S02]  /*0a10*/  IMAD R36, R15, -0x2daee0ad, RZ ;  /* 0xd2511f530f247824 */ /* 0x000fe400078e02ff */
[----:B-1234-:R-:W-:-:S07]  /*0a20*/  IMAD R38, R13, -0x326172a9, RZ ;  /* 0xcd9e8d570d267824 */ /* 0x01efce00078e02ff */
.L_x_5193:
        /* <DEDUP_REMOVED lines=9> */
[----:B0-----:R-:W-:-:S05]  /*0ac0*/  IMAD.WIDE.U32 R12, R50, 0x10, R26 ;  /* 0x00000010320c7825 */ /* 0x001fca00078e001a */
[----:B------:R-:W0:Y:S01]  /*0ad0*/  LDC.64 R24, c[0x0][0x398] ;  /* 0x0000e600ff187b82 */ /* 0x000e220000000a00 */
[----:B------:R-:W5:Y:S01]  /*0ae0*/  LDG.E.128 R12, desc[UR8][R12.64] ;  /* 0x000000080c0c7981 */ /* 0x000f62000c1e1d00 */
[----:B-1----:R-:W-:-:S05]  /*0af0*/  @P0 IMAD.WIDE.U32 R54, R50, 0x10, R54 ;  /* 0x0000001032360825 */ /* 0x002fca00078e0036 */
[----:B------:R1:W5:Y:S01]  /*0b00*/  @P0 LDG.E.128 R20, desc[UR8][R54.64] ;  /* 0x0000000836140981 */ /* 0x000362000c1e1d00 */
[----:B--2---:R-:W-:-:S05]  /*0b10*/  @P1 IMAD.WIDE.U32 R40, R50, 0x10, R40 ;  /* 0x0000001032281825 */ /* 0x004fca00078e0028 */
[----:B------:R1:W5:Y:S01]  /*0b20*/  @P1 LDG.E.128 R16, desc[UR8][R40.64] ;  /* 0x0000000828101981 */ /* 0x000362000c1e1d00 */
[----:B0-----:R-:W-:-:S04]  /*0b30*/  ISETP.NE.U32.AND P0, PT, R24, RZ, PT ;  /* 0x000000ff1800720c */ /* 0x001fc80003f05070 */
[----:B------:R-:W-:Y:S01]  /*0b40*/  ISETP.NE.AND.EX P0, PT, R25, RZ, PT, P0 ;  /* 0x000000ff1900720c */ /* 0x000fe20003f05300 */
[----:B------:R-:W-:-:S12]  /*0b50*/  IMAD.MOV.U32 R53, RZ, RZ, 0x2f800000 ;  /* 0x2f800000ff357424 */ /* 0x000fd800078e00ff */
[----:B-1----:R-:W-:Y:S05]  /*0b60*/  @P0 BRA `(.L_x_5066) ;  /* 0x0000001000e80947 */ /* 0x002fea0003800000 */
        /* <DEDUP_REMOVED lines=16> */
.L_x_5069:
        /* <DEDUP_REMOVED lines=13> */
.L_x_5071:
[----:B------:R-:W-:Y:S05]  /*0d40*/  BSYNC.RECONVERGENT B2 ;  /* 0x0000000000027941 */ /* 0x000fea0003800200 */
.L_x_5070:
        /* <DEDUP_REMOVED lines=42> */
.L_x_5068:
[----:B------:R-:W-:Y:S05]  /*0ff0*/  BSYNC.RECONVERGENT B1 ;  /* 0x0000000000017941 */ /* 0x000fea0003800200 */
.L_x_5067:
[----:B------:R-:W-:Y:S01]  /*1000*/  ISETP.NE.AND P0, PT, R51, 0x1, PT ;  /* 0x000000013300780c */ /* 0x000fe20003f05270 */
[----:B------:R-:W-:Y:S01]  /*1010*/  BSSY.RECONVERGENT B1, `(.L_x_5072) ;  /* 0x0000049000017945 */ /* 0x000fe20003800200 */
[----:B------:R-:W-:Y:S01]  /*1020*/  I2FP.F32.U32 R6, R40 ;  /* 0x0000002800067245 */ /* 0x000fe20000201000 */
[----:B------:R-:W-:Y:S01]  /*1030*/  IMAD.MOV.U32 R36, RZ, RZ, 0x2 ;  /* 0x00000002ff247424 */ /* 0x000fe200078e00ff */
[----:B------:R-:W-:-:S03]  /*1040*/  MOV R52, UR31 ;  /* 0x0000001f00347c02 */ /* 0x000fc60008000f00 */
        /* <DEDUP_REMOVED lines=12> */
.L_x_5074:
        /* <DEDUP_REMOVED lines=13> */
.L_x_5076:
[----:B------:R-:W-:Y:S05]  /*11e0*/  BSYNC.RECONVERGENT B2 ;  /* 0x0000000000027941 */ /* 0x000fea0003800200 */
.L_x_5075:
        /* <DEDUP_REMOVED lines=43> */
.L_x_5073:
[----:B------:R-:W-:Y:S05]  /*14a0*/  BSYNC.RECONVERGENT B1 ;  /* 0x0000000000017941 */ /* 0x000fea0003800200 */
.L_x_5072:
[----:B------:R-:W-:Y:S01]  /*14b0*/  ISETP.NE.AND P3, PT, R36, 0x1, PT ;  /* 0x000000012400780c */ /* 0x000fe20003f65270 */
[----:B------:R-:W-:Y:S01]  /*14c0*/  BSSY.RECONVERGENT B1, `(.L_x_5077) ;  /* 0x0000048000017945 */ /* 0x000fe20003800200 */
[----:B------:R-:W-:Y:S01]  /*14d0*/  I2FP.F32.U32 R6, R6 ;  /* 0x0000000600067245 */ /* 0x000fe20000201000 */
[----:B------:R-:W-:-:S04]  /*14e0*/  HFMA2 R40, -RZ, RZ, 0, 1.1920928955078125e-07 ;  /* 0x00000002ff287431 */ /* 0x000fc800000001ff */
        /* <DEDUP_REMOVED lines=12> */
.L_x_5079:
        /* <DEDUP_REMOVED lines=13> */
.L_x_5081:
[----:B------:R-:W-:Y:S05]  /*1680*/  BSYNC.RECONVERGENT B2 ;  /* 0x0000000000027941 */ /* 0x000fea0003800200 */
.L_x_5080:
        /* <DEDUP_REMOVED lines=43> */
.L_x_5078:
[----:B------:R-:W-:Y:S05]  /*1940*/  BSYNC.RECONVERGENT B1 ;  /* 0x0000000000017941 */ /* 0x000fea0003800200 */
.L_x_5077:
[----:B------:R-:W-:Y:S01]  /*1950*/  ISETP.NE.AND P4, PT, R40, 0x1, PT ;  /* 0x000000012800780c */ /* 0x000fe20003f85270 */
[----:B------:R-:W-:Y:S01]  /*1960*/  BSSY.RECONVERGENT B1, `(.L_x_5082) ;  /* 0x0000048000017945 */ /* 0x000fe20003800200 */
[----:B------:R-:W-:Y:S02]  /*1970*/  I2FP.F32.U32 R6, R6 ;  /* 0x0000000600067245 */ /* 0x000fe40000201000 */
[----:B------:R-:W-:-:S03]  /*1980*/  MOV R36, R38 ;  /* 0x0000002600247202 */ /* 0x000fc60000000f00 */
[----:B------:R-:W-:Y:S01]  /*1990*/  FFMA.FTZ R41, R6, R53, 1.1641532182693481445e-10 ;  /* 0x2f00000006297423 */ /* 0x000fe20000010035 */
[----:B------:R-:W-:-:S04]  /*19a0*/  IMAD.MOV.U32 R6, RZ, RZ, 0x2 ;  /* 0x00000002ff067424 */ /* 0x000fc800078e00ff */
        /* <DEDUP_REMOVED lines=10> */
.L_x_5084:
        /* <DEDUP_REMOVED lines=13> */
.L_x_5086:
[----:B------:R-:W-:Y:S05]  /*1b20*/  BSYNC.RECONVERGENT B2 ;  /* 0x0000000000027941 */ /* 0x000fea0003800200 */
.L_x_5085:
        /* <DEDUP_REMOVED lines=43> */
.L_x_5083:
[----:B------:R-:W-:Y:S05]  /*1de0*/  BSYNC.RECONVERGENT B1 ;  /* 0x0000000000017941 */ /* 0x000fea0003800200 */
.L_x_5082:
        /* <DEDUP_REMOVED lines=18> */
.L_x_5066:
        /* <DEDUP_REMOVED lines=16> */
.L_x_5090:
        /* <DEDUP_REMOVED lines=13> */
.L_x_5092:
[----:B------:R-:W-:Y:S05]  /*20e0*/  BSYNC.RECONVERGENT B2 ;  /* 0x0000000000027941 */ /* 0x000fea0003800200 */
.L_x_5091:
        /* <DEDUP_REMOVED lines=41> */
.L_x_5089:
[----:B------:R-:W-:Y:S05]  /*2380*/  BSYNC.RECONVERGENT B1 ;  /* 0x0000000000017941 */ /* 0x000fea0003800200 */
.L_x_5088:
[----:B------:R-:W-:Y:S01]  /*2390*/  ISETP.NE.AND P0, PT, R39, 0x1, PT ;  /* 0x000000012700780c */ /* 0x000fe20003f05270 */
[----:B------:R-:W-:Y:S01]  /*23a0*/  IMAD.U32 R52, RZ, RZ, UR31 ;  /* 0x0000001fff347e24 */ /* 0x000fe2000f8e00ff */
[----:B------:R-:W-:Y:S01]  /*23b0*/  I2FP.F32.U32 R6, R37 ;  /* 0x0000002500067245 */ /* 0x000fe20000201000 */
[----:B------:R-:W-:Y:S01]  /*23c0*/  BSSY.RECONVERGENT B1, `(.L_x_5093) ;  /* 0x0000048000017945 */ /* 0x000fe20003800200 */
[----:B------:R-:W-:Y:S01]  /*23d0*/  MOV R51, UR32 ;  /* 0x0000002000337c02 */ /* 0x000fe20008000f00 */
[----:B------:R-:W-:Y:S02]  /*23e0*/  IMAD.MOV.U32 R36, RZ, RZ, 0x2 ;  /* 0x00000002ff247424 */ /* 0x000fe400078e00ff */
[----:B------:R-:W-:Y:S01]  /*23f0*/  FFMA.FTZ R37, R6, R53, 1.1641532182693481445e-10 ;  /* 0x2f00000006257423 */ /* 0x000fe20000010035 */
[----:B------:R-:W-:Y:S02]  /*2400*/  IMAD.MOV.U32 R6, RZ, RZ, R38 ;  /* 0x000000ffff067224 */ /* 0x000fe400078e0026 */
[----:B-----5:R-:W-:-:S02]  /*2410*/  FMUL.FTZ R40, R12, R51 ;  /* 0x000000330c287220 */ /* 0x020fc40000410000 */
        /* <DEDUP_REMOVED lines=10> */
.L_x_5095:
        /* <DEDUP_REMOVED lines=13> */
.L_x_5097:
[----:B------:R-:W-:Y:S05]  /*2590*/  BSYNC.RECONVERGENT B2 ;  /* 0x0000000000027941 */ /* 0x000fea0003800200 */
.L_x_5096:
        /* <DEDUP_REMOVED lines=42> */
.L_x_5094:
[----:B------:R-:W-:Y:S05]  /*2840*/  BSYNC.RECONVERGENT B1 ;  /* 0x0000000000017941 */ /* 0x000fea0003800200 */
.L_x_5093:
        /* <DEDUP_REMOVED lines=15> */
.L_x_5100:
        /* <DEDUP_REMOVED lines=13> */
.L_x_5102:
[----:B------:R-:W-:Y:S05]  /*2a10*/  BSYNC.RECONVERGENT B2 ;  /* 0x0000000000027941 */ /* 0x000fea0003800200 */
.L_x_5101:
        /* <DEDUP_REMOVED lines=42> */
.L_x_5099:
[----:B------:R-:W-:Y:S05]  /*2cc0*/  BSYNC.RECONVERGENT B1 ;  /* 0x0000000000017941 */ /* 0x000fea0003800200 */
.L_x_5098:
        /* <DEDUP_REMOVED lines=17> */
.L_x_5105:
        /* <DEDUP_REMOVED lines=13> */
.L_x_5107:
[----:B------:R-:W-:Y:S05]  /*2eb0*/  BSYNC.RECONVERGENT B2 ;  /* 0x0000000000027941 */ /* 0x000fea0003800200 */
.L_x_5106:
        /* <DEDUP_REMOVED lines=42> */
.L_x_5104:
[----:B------:R-:W-:Y:S05]  /*3160*/  BSYNC.RECONVERGENT B1 ;  /* 0x0000000000017941 */ /* 0x000fea0003800200 */
.L_x_5103:
        /* <DEDUP_REMOVED lines=15> */
.L_x_5110:
        /* <DEDUP_REMOVED lines=13> */
.L_x_5112:
[----:B------:R-:W-:Y:S05]  /*3330*/  BSYNC.RECONVERGENT B2 ;  /* 0x0000000000027941 */ /* 0x000fea0003800200 */
.L_x_5111:
        /* <DEDUP_REMOVED lines=42> */
.L_x_5109:
[----:B------:R-:W-:Y:S05]  /*35e0*/  BSYNC.RECONVERGENT B1 ;  /* 0x0000000000017941 */ /* 0x000fea0003800200 */
.L_x_5108:
[----:B------:R-:W-:Y:S01]  /*35f0*/  ISETP.NE.AND P4, PT, R36, 0x1, PT ;  /* 0x000000012400780c */ /* 0x000fe20003f85270 */
[----:B------:R-:W-:Y:S01]  /*3600*/  BSSY.RECONVERGENT B1, `(.L_x_5113) ;  /* 0x0000048000017945 */ /* 0x000fe20003800200 */
[----:B------:R-:W-:Y:S01]  /*3610*/  I2FP.F32.U32 R6, R13 ;  /* 0x0000000d00067245 */ /* 0x000fe20000201000 */
[----:B------:R-:W-:Y:S01]  /*3620*/  FMUL.FTZ R55, R14, R51 ;  /* 0x000000330e377220 */ /* 0x000fe20000410000 */
[----:B------:R-:W-:-:S03]  /*3630*/  IMAD.MOV.U32 R12, RZ, RZ, 0x2 ;  /* 0x00000002ff0c7424 */ /* 0x000fc600078e00ff */
[----:B------:R-:W-:Y:S01]  /*3640*/  FFMA.FTZ R13, R6, R53, 1.1641532182693481445e-10 ;  /* 0x2f000000060d7423 */ /* 0x000fe20000010035 */
[----:B------:R-:W-:-:S04]  /*3650*/  MOV R6, R38 ;  /* 0x0000002600067202 */ /* 0x000fc80000000f00 */
        /* <DEDUP_REMOVED lines=10> */
.L_x_5115:
        /* <DEDUP_REMOVED lines=13> */
.L_x_5117:
[----:B------:R-:W-:Y:S05]  /*37d0*/  BSYNC.RECONVERGENT B2 ;  /* 0x0000000000027941 */ /* 0x000fea0003800200 */
.L_x_5116:
        /* <DEDUP_REMOVED lines=42> */
.L_x_5114:
[----:B------:R-:W-:Y:S05]  /*3a80*/  BSYNC.RECONVERGENT B1 ;  /* 0x0000000000017941 */ /* 0x000fea0003800200 */
.L_x_5113:
        /* <DEDUP_REMOVED lines=15> */
.L_x_5120:
        /* <DEDUP_REMOVED lines=13> */
.L_x_5122:
[----:B------:R-:W-:Y:S05]  /*3c50*/  BSYNC.RECONVERGENT B2 ;  /* 0x0000000000027941 */ /* 0x000fea0003800200 */
.L_x_5121:
        /* <DEDUP_REMOVED lines=42> */
.L_x_5119:
[----:B------:R-:W-:Y:S05]  /*3f00*/  BSYNC.RECONVERGENT B1 ;  /* 0x0000000000017941 */ /* 0x000fea0003800200 */
.L_x_5118:
[----:B------:R-:W-:Y:S01]  /*3f10*/  ISETP.NE.AND P5, PT, R14, 0x1, PT ;  /* 0x000000010e00780c */ /* 0x000fe20003fa5270 */
[----:B------:R-:W-:Y:S01]  /*3f20*/  BSSY.RECONVERGENT B1, `(.L_x_5123) ;  /* 0x0000048000017945 */ /* 0x000fe20003800200 */
[----:B------:R-:W-:Y:S01]  /*3f30*/  I2FP.F32.U32 R6, R13 ;  /* 0x0000000d00067245 */ /* 0x000fe20000201000 */
[----:B------:R-:W-:-:S04]  /*3f40*/  FMUL.FTZ R56, R15, R51 ;  /* 0x000000330f387220 */ /* 0x000fc80000410000 */
[----:B------:R-:W-:Y:S01]  /*3f50*/  FFMA.FTZ R13, R6, R53, 1.1641532182693481445e-10 ;  /* 0x2f000000060d7423 */ /* 0x000fe20000010035 */
[----:B------:R-:W-:-:S04]  /*3f60*/  IMAD.MOV.U32 R6, RZ, RZ, 0x2 ;  /* 0x00000002ff067424 */ /* 0x000fc800078e00ff */
        /* <DEDUP_REMOVED lines=11> */
.L_x_5125:
        /* <DEDUP_REMOVED lines=13> */
.L_x_5127:
[----:B------:R-:W-:Y:S05]  /*40f0*/  BSYNC.RECONVERGENT B2 ;  /* 0x0000000000027941 */ /* 0x000fea0003800200 */
.L_x_5126:
        /* <DEDUP_REMOVED lines=42> */
.L_x_5124:
[----:B------:R-:W-:Y:S05]  /*43a0*/  BSYNC.RECONVERGENT B1 ;  /* 0x0000000000017941 */ /* 0x000fea0003800200 */
.L_x_5123:
[----:B------:R-:W-:Y:S01]  /*43b0*/  I2FP.F32.U32 R36, R13 ;  /* 0x0000000d00247245 */ /* 0x000fe20000201000 */
[-C--:B------:R-:W-:Y:S01]  /*43c0*/  FMUL.FTZ R12, R20, R51.reuse ;  /* 0x00000033140c7220 */ /* 0x080fe20000410000 */
[-C--:B------:R-:W-:Y:S01]  /*43d0*/  FSETP.GTU.FTZ.AND P6, PT, R41, R52.reuse, PT ;  /* 0x000000342900720b */ /* 0x080fe20003fdc000 */
[----:B------:R-:W-:Y:S01]  /*43e0*/  FMUL.FTZ R14, R21, R51 ;  /* 0x00000033150e7220 */ /* 0x000fe20000410000 */
[----:B------:R-:W-:Y:S01]  /*43f0*/  FSETP.GTU.FTZ.AND P5, PT, R43, R52, PT ;  /* 0x000000342b00720b */ /* 0x000fe20003fbc000 */
[----:B------:R-:W-:Y:S01]  /*4400*/  FFMA.FTZ R41, R36, R53, 1.1641532182693481445e-10 ;  /* 0x2f00000024297423 */ /* 0x000fe20000010035 */
[----:B------:R-:W-:Y:S01]  /*4410*/  FSEL R12, R12, RZ, !P6 ;  /* 0x000000ff0c0c7208 */ /* 0x000fe20007000000 */
[-C--:B------:R-:W-:Y:S01]  /*4420*/  FMUL.FTZ R13, R22, R51.reuse ;  /* 0x00000033160d7220 */ /* 0x080fe20000410000 */
[----:B------:R-:W-:Y:S01]  /*4430*/  SEL R37, RZ, 0x1, P6 ;  /* 0x00000001ff257807 */ /* 0x000fe20003000000 */
[----:B------:R-:W-:Y:S01]  /*4440*/  FMUL.FTZ R36, R23, R51 ;  /* 0x0000003317247220 */ /* 0x000fe20000410000 */
[----:B------:R-:W-:-:S02]  /*4450*/  FSEL R15, R14, RZ, !P5 ;  /* 0x000000ff0e0f7208 */ /* 0x000fc40006800000 */
[----:B------:R-:W-:Y:S02]  /*4460*/  SEL R39, RZ, 0x1, P5 ;  /* 0x00000001ff277807 */ /* 0x000fe40002800000 */
[-C--:B------:R-:W-:Y:S02]  /*4470*/  FSETP.GTU.FTZ.AND P6, PT, R57, R52.reuse, PT ;  /* 0x000000343900720b */ /* 0x080fe40003fdc000 */
[----:B------:R-:W-:Y:S02]  /*4480*/  FSETP.GTU.FTZ.AND P5, PT, R41, R52, PT ;  /* 0x000000342900720b */ /* 0x000fe40003fbc000 */
[----:B------:R-:W-:Y:S02]  /*4490*/  FSEL R42, R42, RZ, P0 ;  /* 0x000000ff2a2a7208 */ /* 0x000fe40000000000 */
[----:B------:R-:W-:Y:S02]  /*44a0*/  FSEL R55, R55, RZ, P3 ;  /* 0x000000ff37377208 */ /* 0x000fe40001800000 */
[----:B------:R-:W-:Y:S01]  /*44b0*/  FSEL R14, R13, RZ, !P6 ;  /* 0x000000ff0d0e7208 */ /* 0x000fe20007000000 */
[----:B------:R-:W-:Y:S01]  /*44c0*/  FADD.FTZ R13, R42, R15 ;  /* 0x0000000f2a0d7221 */ /* 0x000fe20000010000 */
[----:B------:R-:W-:-:S02]  /*44d0*/  FSEL R41, R40, RZ, P2 ;  /* 0x000000ff28297208 */ /* 0x000fc40001000000 */
[----:B------:R-:W-:Y:S01]  /*44e0*/  FSEL R43, R56, RZ, P4 ;  /* 0x000000ff382b7208 */ /* 0x000fe20002000000 */
[----:B------:R-:W-:Y:S01]  /*44f0*/  FADD.FTZ R14, R55, R14 ;  /* 0x0000000e370e7221 */ /* 0x000fe20000010000 */
[----:B------:R-:W-:Y:S01]  /*4500*/  FSEL R36, R36, RZ, !P5 ;  /* 0x000000ff24247208 */ /* 0x000fe20006800000 */
[----:B------:R-:W-:Y:S01]  /*4510*/  FADD.FTZ R12, R41, R12 ;  /* 0x0000000c290c7221 */ /* 0x000fe20000010000 */
[----:B------:R-:W-:Y:S01]  /*4520*/  SEL R42, RZ, 0x1, P6 ;  /* 0x00000001ff2a7807 */ /* 0x000fe20003000000 */
[----:B------:R-:W-:Y:S01]  /*4530*/  @P1 FADD.FTZ R14, R18, R14 ;  /* 0x0000000e120e1221 */ /* 0x000fe20000010000 */
[----:B------:R-:W-:Y:S01]  /*4540*/  @P1 FADD.FTZ R13, R17, R13 ;  /* 0x0000000d110d1221 */ /* 0x000fe20000010000 */
[----:B------:R-:W-:Y:S01]  /*4550*/  FADD.FTZ R15, R36, R43 ;  /* 0x0000002b240f7221 */ /* 0x000fe20000010000 */
[----:B------:R-:W-:Y:S01]  /*4560*/  SEL R43, RZ, 0x1, P5 ;  /* 0x00000001ff2b7807 */ /* 0x000fe20002800000 */
[----:B------:R-:W-:Y:S02]  /*4570*/  @P1 FADD.FTZ R12, R16, R12 ;  /* 0x0000000c100c1221 */ /* 0x000fe40000010000 */
[----:B------:R-:W-:-:S07]  /*4580*/  @P1 FADD.FTZ R15, R19, R15 ;  /* 0x0000000f130f1221 */ /* 0x000fce0000010000 */
.L_x_5087:
[----:B------:R-:W0:Y:S01]  /*4590*/  LDC.64 R56, c[0x0][0x3a8] ;  /* 0x0000ea00ff387b82 */ /* 0x000e220000000a00 */
[----:B------:R-:W-:Y:S02]  /*45a0*/  SEL R58, RZ, 0x100, !P0 ;  /* 0x00000100ff3a7807 */ /* 0x000fe40004000000 */
[----:B------:R-:W-:Y:S02]  /*45b0*/  ISETP.NE.U32.AND P0, PT, R24, RZ, PT ;  /* 0x000000ff1800720c */ /* 0x000fe40003f05070 */
[----:B------:R-:W-:Y:S02]  /*45c0*/  SEL R36, RZ, 0x1000000, !P4 ;  /* 0x01000000ff247807 */ /* 0x000fe40006000000 */
[----:B------:R-:W-:Y:S01]  /*45d0*/  SEL R55, RZ, 0x10000, !P3 ;  /* 0x00010000ff377807 */ /* 0x000fe20005800000 */
[----:B------:R-:W1:Y:S01]  /*45e0*/  LDC.64 R40, c[0x0][0x3b0] ;  /* 0x0000ec00ff287b82 */ /* 0x000e620000000a00 */
[----:B------:R-:W-:Y:S02]  /*45f0*/  ISETP.NE.AND.EX P0, PT, R25, RZ, PT, P0 ;  /* 0x000000ff1900720c */ /* 0x000fe40003f05300 */
[----:B------:R-:W-:-:S02]  /*4600*/  IADD3 R36, PT, PT, R58, R36, R55 ;  /* 0x000000243a247210 */ /* 0x000fc40007ffe037 */
        /* <DEDUP_REMOVED lines=8> */
[----:B------:R-:W-:-:S04]  /*4690*/  SHF.L.U32 R36, R42, 0x10, RZ ;  /* 0x000000102a247819 */ /* 0x000fc800000006ff */
[----:B------:R-:W-:Y:S02]  /*46a0*/  LOP3.LUT R55, R36, 0xff0000, RZ, 0xc0, !PT ;  /* 0x00ff000024377812 */ /* 0x000fe400078ec0ff */
[----:B------:R-:W-:-:S05]  /*46b0*/  LOP3.LUT R36, R43, 0xffff, RZ, 0xc0, !PT ;  /* 0x0000ffff2b247812 */ /* 0x000fca00078ec0ff */
[----:B------:R-:W-:Y:S01]  /*46c0*/  IMAD R36, R36, 0x1000000, R55 ;  /* 0x0100000024247824 */ /* 0x000fe200078e0237 */
[----:B------:R-:W-:-:S04]  /*46d0*/  LOP3.LUT R55, R39, 0xff, RZ, 0xc0, !PT ;  /* 0x000000ff27377812 */ /* 0x000fc800078ec0ff */
[----:B------:R-:W-:Y:S02]  /*46e0*/  LEA R36, R55, R36, 0x8 ;  /* 0x0000002437247211 */ /* 0x000fe400078e40ff */
[----:B------:R-:W-:-:S05]  /*46f0*/  LOP3.LUT R55, R37, 0xff, RZ, 0xc0, !PT ;  /* 0x000000ff25377812 */ /* 0x000fca00078ec0ff */
[----:B------:R-:W-:Y:S02]  /*4700*/  IMAD.IADD R55, R36, 0x1, R55 ;  /* 0x0000000124377824 */ /* 0x000fe400078e0237 */
[----:B0-----:R-:W-:-:S05]  /*4710*/  IMAD.WIDE.U32 R24, R50, 0x4, R24 ;  /* 0x0000000432187825 */ /* 0x001fca00078e0018 */
[----:B------:R1:W-:Y:S02]  /*4720*/  STG.E desc[UR8][R24.64], R55 ;  /* 0x0000003718007986 */ /* 0x0003e4000c101908 */
.L_x_5128:
[----:B0-----:R-:W0:Y:S01]  /*4730*/  @P0 LDC.64 R58, c[0x0][0x398] ;  /* 0x0000e600ff3a0b82 */ /* 0x001e220000000a00 */
[----:B-1----:R-:W-:-:S07]  /*4740*/  IADD3 R55, PT, PT, R50, 0x20, RZ ;  /* 0x0000002032377810 */ /* 0x002fce0007ffe0ff */
[----:B------:R-:W1:Y:S01]  /*4750*/  @P1 LDC.64 R24, c[0x0][0x3a0] ;  /* 0x0000e800ff181b82 */ /* 0x000e620000000a00 */
[----:B------:R-:W-:-:S04]  /*4760*/  IMAD.WIDE.U32 R26, R55, 0x10, R26 ;  /* 0x00000010371a7825 */ /* 0x000fc800078e001a */
[----:B0-----:R-:W-:-:S05]  /*4770*/  @P0 IMAD.WIDE.U32 R58, R55, 0x10, R58 ;  /* 0x00000010373a0825 */ /* 0x001fca00078e003a */
[----:B------:R0:W5:Y:S01]  /*4780*/  @P0 LDG.E.128 R20, desc[UR8][R58.64] ;  /* 0x000000083a140981 */ /* 0x000162000c1e1d00 */
[----:B-1----:R-:W-:-:S03]  /*4790*/  @P1 IMAD.WIDE.U32 R60, R55, 0x10, R24 ;  /* 0x00000010373c1825 */ /* 0x002fc600078e0018 */
[----:B------:R-:W5:Y:S04]  /*47a0*/  LDG.E.128 R24, desc[UR8][R26.64] ;  /* 0x000000081a187981 */ /* 0x000f68000c1e1d00 */
        /* <DEDUP_REMOVED lines=18> */
.L_x_5132:
[----:B------:R-:W-:Y:S01]  /*48d0*/  IADD3 R46, PT, PT, R46, 0x1, RZ ;  /* 0x000000012e2e7810 */ /* 0x000fe20007ffe0ff */
[----:B------:R-:W-:Y:S03]  /*48e0*/  BSSY.RECONVERGENT B2, `(.L_x_5133) ;  /* 0x000000c000027945 */ /* 0x000fe60003800200 */
[C---:B------:R-:W-:Y:S01]  /*48f0*/  ISETP.NE.AND P2, PT, R46.reuse, RZ, PT ;  /* 0x000000ff2e00720c */ /* 0x040fe20003f45270 */
[----:B0-----:R-:W-:-:S12]  /*4900*/  IMAD.WIDE.U32 R58, R46, -0x2daee0ad, RZ ;  /* 0xd2511f532e3a7825 */ /* 0x001fd800078e00ff */
        /* <DEDUP_REMOVED lines=9> */
.L_x_5134:
[----:B------:R-:W-:Y:S05]  /*49a0*/  BSYNC.RECONVERGENT B2 ;  /* 0x0000000000027941 */ /* 0x000fea0003800200 */
.L_x_5133:
        /* <DEDUP_REMOVED lines=41> */
.L_x_5131:
[----:B------:R-:W-:Y:S05]  /*4c40*/  BSYNC.RECONVERGENT B1 ;  /* 0x0000000000017941 */ /* 0x000fea0003800200 */
.L_x_5130:
[----:B------:R-:W-:Y:S01]  /*4c50*/  ISETP.NE.AND P3, PT, R39, 0x1, PT ;  /* 0x000000012700780c */ /* 0x000fe20003f65270 */
[----:B------:R-:W-:Y:S01]  /*4c60*/  BSSY.RECONVERGENT B1, `(.L_x_5135) ;  /* 0x0000048000017945 */ /* 0x000fe20003800200 */
[----:B------:R-:W-:-:S05]  /*4c70*/  I2FP.F32.U32 R6, R37 ;  /* 0x0000002500067245 */ /* 0x000fca0000201000 */
[----:B------:R-:W-:Y:S01]  /*4c80*/  FFMA.FTZ R37, R6, R53, 1.1641532182693481445e-10 ;  /* 0x2f00000006257423 */ /* 0x000fe20000010035 */
[----:B------:R-:W-:-:S04]  /*4c90*/  MOV R6, R38 ;  /* 0x0000002600067202 */ /* 0x000fc80000000f00 */
[----:B------:R-:W-:Y:S01]  /*4ca0*/  FSETP.LE.FTZ.AND P2, PT, R37, R52, PT ;  /* 0x000000342500720b */ /* 0x000fe20003f53000 */
[----:B-----5:R-:W-:Y:S01]  /*4cb0*/  FMUL.FTZ R37, R24, R51 ;  /* 0x0000003318257220 */ /* 0x020fe20000410000 */
[----:B------:R-:W-:Y:S01]  /*4cc0*/  IMAD.MOV.U32 R24, RZ, RZ, 0x2 ;  /* 0x00000002ff187424 */ /* 0x000fe200078e00ff */
        /* <DEDUP_REMOVED lines=9> */
.L_x_5137:
[----:B------:R-:W-:Y:S01]  /*4d60*/  VIADD R46, R46, 0x1 ;  /* 0x000000012e2e7836 */ /* 0x000fe20000000000 */
[----:B------:R-:W-:Y:S03]  /*4d70*/  BSSY.RECONVERGENT B2, `(.L_x_5138) ;  /* 0x000000c000027945 */ /* 0x000fe60003800200 */
[C---:B0-----:R-:W-:Y:S01]  /*4d80*/  IMAD.WIDE.U32 R60, R46.reuse, -0x2daee0ad, RZ ;  /* 0xd2511f532e3c7825 */ /* 0x041fe200078e00ff */
        /* <DEDUP_REMOVED lines=10> */
.L_x_5139:
[----:B------:R-:W-:Y:S05]  /*4e30*/  BSYNC.RECONVERGENT B2 ;  /* 0x0000000000027941 */ /* 0x000fea0003800200 */
.L_x_5138:
        /* <DEDUP_REMOVED lines=42> */
.L_x_5136:
[----:B------:R-:W-:Y:S05]  /*50e0*/  BSYNC.RECONVERGENT B1 ;  /* 0x0000000000017941 */ /* 0x000fea0003800200 */
.L_x_5135:
        /* <DEDUP_REMOVED lines=15> */
.L_x_5142:
        /* <DEDUP_REMOVED lines=13> */
.L_x_5144:
[----:B------:R-:W-:Y:S05]  /*52b0*/  BSYNC.RECONVERGENT B2 ;  /* 0x0000000000027941 */ /* 0x000fea0003800200 */
.L_x_5143:
        /* <DEDUP_REMOVED lines=42> */
.L_x_5141:
[----:B------:R-:W-:Y:S05]  /*5560*/  BSYNC.RECONVERGENT B1 ;  /* 0x0000000000017941 */ /* 0x000fea0003800200 */
.L_x_5140:
        /* <DEDUP_REMOVED lines=17> */
.L_x_5147:
        /* <DEDUP_REMOVED lines=13> */
.L_x_5149:
[----:B------:R-:W-:Y:S05]  /*5750*/  BSYNC.RECONVERGENT B2 ;  /* 0x0000000000027941 */ /* 0x000fea0003800200 */
.L_x_5148:
        /* <DEDUP_REMOVED lines=42> */
.L_x_5146:
[----:B------:R-:W-:Y:S05]  /*5a00*/  BSYNC.RECONVERGENT B1 ;  /* 0x0000000000017941 */ /* 0x000fea0003800200 */
.L_x_5145:
[----:B------:R-:W-:Y:S01]  /*5a10*/  ISETP.NE.AND P4, PT, R24, 0x1, PT ;  /* 0x000000011800780c */ /* 0x000fe20003f85270 */
[----:B------:R-:W-:Y:S01]  /*5a20*/  BSSY.RECONVERGENT B1, `(.L_x_5150) ;  /* 0x0000046000017945 */ /* 0x000fe20003800200 */
[----:B------:R-:W-:Y:S01]  /*5a30*/  I2FP.F32.U32 R6, R6 ;  /* 0x0000000600067245 */ /* 0x000fe20000201000 */
[----:B------:R-:W-:-:S04]  /*5a40*/  IMAD.MOV.U32 R39, RZ, RZ, 0x2 ;  /* 0x00000002ff277424 */ /* 0x000fc800078e00ff */
[----:B0-----:R-:W-:Y:S01]  /*5a50*/  FFMA.FTZ R59, R6, R53, 1.1641532182693481445e-10 ;  /* 0x2f000000063b7423 */ /* 0x001fe20000010035 */
        /* <DEDUP_REMOVED lines=10> */
.L_x_5152:
        /* <DEDUP_REMOVED lines=13> */
.L_x_5154:
[----:B------:R-:W-:Y:S05]  /*5bd0*/  BSYNC.RECONVERGENT B2 ;  /* 0x0000000000027941 */ /* 0x000fea0003800200 */
.L_x_5153:
        /* <DEDUP_REMOVED lines=41> */
[----:B------:R-:W-:-:S07]  /*5e70*/  LOP3.LUT R44, R60, UR30, R25, 0x96, !PT ;  /* 0x0000001e3c2c7c12 */ /* 0x000fce000f8e9619 */
.L_x_5151:
[----:B------:R-:W-:Y:S05]  /*5e80*/  BSYNC.RECONVERGENT B1 ;  /* 0x0000000000017941 */ /* 0x000fea0003800200 */
.L_x_5150:
[----:B------:R-:W-:Y:S01]  /*5e90*/  ISETP.NE.AND P5, PT, R39, 0x1, PT ;  /* 0x000000012700780c */ /* 0x000fe20003fa5270 */
[----:B------:R-:W-:Y:S01]  /*5ea0*/  BSSY.RECONVERGENT B1, `(.L_x_5155) ;  /* 0x0000048000017945 */ /* 0x000fe20003800200 */
[----:B------:R-:W-:Y:S01]  /*5eb0*/  I2FP.F32.U32 R6, R6 ;  /* 0x0000000600067245 */ /* 0x000fe20000201000 */
[----:B------:R-:W-:-:S04]  /*5ec0*/  FMUL.FTZ R26, R26, R51 ;  /* 0x000000331a1a7220 */ /* 0x000fc80000410000 */
[----:B------:R-:W-:Y:S01]  /*5ed0*/  FFMA.FTZ R25, R6, R53, 1.1641532182693481445e-10 ;  /* 0x2f00000006197423 */ /* 0x000fe20000010035 */
[----:B------:R-:W-:-:S04]  /*5ee0*/  MOV R6, R38 ;  /* 0x0000002600067202 */ /* 0x000fc80000000f00 */
        /* <DEDUP_REMOVED lines=11> */
.L_x_5157:
        /* <DEDUP_REMOVED lines=13> */
.L_x_5159:
[----:B------:R-:W-:Y:S05]  /*6070*/  BSYNC.RECONVERGENT B2 ;  /* 0x0000000000027941 */ /* 0x000fea0003800200 */
.L_x_5158:
        /* <DEDUP_REMOVED lines=42> */
.L_x_5156:
[----:B------:R-:W-:Y:S05]  /*6320*/  BSYNC.RECONVERGENT B1 ;  /* 0x0000000000017941 */ /* 0x000fea0003800200 */
.L_x_5155:
        /* <DEDUP_REMOVED lines=15> */
.L_x_5162:
        /* <DEDUP_REMOVED lines=13> */
.L_x_5164:
[----:B------:R-:W-:Y:S05]  /*64f0*/  BSYNC.RECONVERGENT B2 ;  /* 0x0000000000027941 */ /* 0x000fea0003800200 */
.L_x_5163:
        /* <DEDUP_REMOVED lines=39> */
[----:B------:R-:W-:-:S04]  /*6770*/  IMAD.WIDE.U32 R38, R39, -0x326172a9, RZ ;  /* 0xcd9e8d5727267825 */ /* 0x000fc800078e00ff */
[----:B------:R-:W-:Y:S01]  /*6780*/  HFMA2 R24, -RZ, RZ, 0, 0 ;  /* 0x00000000ff187431 */ /* 0x000fe200000001ff */
[----:B------:R-:W-:-:S07]  /*6790*/  LOP3.LUT R0, R62, UR29, R39, 0x96, !PT ;  /* 0x0000001d3e007c12 */ /* 0x000fce000f8e9627 */
.L_x_5161:
[----:B------:R-:W-:Y:S05]  /*67a0*/  BSYNC.RECONVERGENT B1 ;  /* 0x0000000000017941 */ /* 0x000fea0003800200 */
.L_x_5160:
[----:B------:R-:W-:Y:S01]  /*67b0*/  ISETP.NE.AND P6, PT, R24, 0x1, PT ;  /* 0x000000011800780c */ /* 0x000fe20003fc5270 */
[----:B------:R-:W-:Y:S01]  /*67c0*/  BSSY.RECONVERGENT B1, `(.L_x_5165) ;  /* 0x000004a000017945 */ /* 0x000fe20003800200 */
[----:B------:R-:W-:Y:S01]  /*67d0*/  I2FP.F32.U32 R6, R6 ;  /* 0x0000000600067245 */ /* 0x000fe20000201000 */
[----:B------:R-:W-:-:S04]  /*67e0*/  FMUL.FTZ R27, R27, R51 ;  /* 0x000000331b1b7220 */ /* 0x000fc80000410000 */
        /* <DEDUP_REMOVED lines=13> */
.L_x_5167:
        /* <DEDUP_REMOVED lines=15> */
.L_x_5169:
[----:B------:R-:W-:Y:S05]  /*69b0*/  BSYNC.RECONVERGENT B2 ;  /* 0x0000000000027941 */ /* 0x000fea0003800200 */
.L_x_5168:
        /* <DEDUP_REMOVED lines=42> */
.L_x_5166:
[----:B------:R-:W-:Y:S05]  /*6c60*/  BSYNC.RECONVERGENT B1 ;  /* 0x0000000000017941 */ /* 0x000fea0003800200 */
.L_x_5165:
[-C--:B------:R-:W-:Y:S01]  /*6c70*/  FMUL.FTZ R24, R20, R51.reuse ;  /* 0x0000003314187220 */ /* 0x080fe20000410000 */
[-C--:B------:R-:W-:Y:S01]  /*6c80*/  FSETP.GTU.FTZ.AND P6, PT, R43, R52.reuse, PT ;  /* 0x000000342b00720b */ /* 0x080fe20003fdc000 */
[----:B------:R-:W-:Y:S01]  /*6c90*/  FMUL.FTZ R43, R21, R51 ;  /* 0x00000033152b7220 */ /* 0x000fe20000410000 */
[----:B------:R-:W-:Y:S02]  /*6ca0*/  I2FP.F32.U32 R54, R25 ;  /* 0x0000001900367245 */ /* 0x000fe40000201000 */
[----:B------:R-:W-:Y:S02]  /*6cb0*/  FSEL R24, R24, RZ, !P6 ;  /* 0x000000ff18187208 */ /* 0x000fe40007000000 */
[----:B------:R-:W-:Y:S02]  /*6cc0*/  SEL R39, RZ, 0x1, P6 ;  /* 0x00000001ff277807 */ /* 0x000fe40003000000 */
[----:B------:R-:W-:Y:S01]  /*6cd0*/  FSETP.GTU.FTZ.AND P6, PT, R59, R52, PT ;  /* 0x000000343b00720b */ /* 0x000fe20003fdc000 */
[-C--:B------:R-:W-:Y:S01]  /*6ce0*/  FMUL.FTZ R59, R22, R51.reuse ;  /* 0x00000033163b7220 */ /* 0x080fe20000410000 */
[----:B------:R-:W-:Y:S01]  /*6cf0*/  FMUL.FTZ R51, R23, R51 ;  /* 0x0000003317337220 */ /* 0x000fe20000410000 */
[----:B------:R-:W-:-:S02]  /*6d00*/  FSEL R26, R26, RZ, P4 ;  /* 0x000000ff1a1a7208 */ /* 0x000fc40002000000 */
[----:B------:R-:W-:Y:S02]  /*6d10*/  FSEL R25, R43, RZ, !P6 ;  /* 0x000000ff2b197208 */ /* 0x000fe40007000000 */
[----:B------:R-:W-:Y:S02]  /*6d20*/  SEL R43, RZ, 0x1, P6 ;  /* 0x00000001ff2b7807 */ /* 0x000fe40003000000 */
[-C--:B------:R-:W-:Y:S01]  /*6d30*/  FSETP.GTU.FTZ.AND P6, PT, R61, R52.reuse, PT ;  /* 0x000000343d00720b */ /* 0x080fe20003fdc000 */
[----:B------:R-:W-:Y:S01]  /*6d40*/  FFMA.FTZ R61, R54, R53, 1.1641532182693481445e-10 ;  /* 0x2f000000363d7423 */ /* 0x000fe20000010035 */
        /* <DEDUP_REMOVED lines=10> */
[----:B------:R-:W-:-:S02]  /*6df0*/  FSEL R27, R51, RZ, !P6 ;  /* 0x000000ff331b7208 */ /* 0x000fc40007000000 */
[----:B------:R-:W-:Y:S01]  /*6e00*/  PRMT R42, R53, 0x7610, R42 ;  /* 0x00007610352a7816 */ /* 0x000fe2000000002a */
[----:B------:R-:W-:Y:S01]  /*6e10*/  FADD.FTZ R24, R37, R24 ;  /* 0x0000001825187221 */ /* 0x000fe20000010000 */
[----:B------:R-:W-:Y:S01]  /*6e20*/  PRMT R37, R39, 0x7610, R37 ;  /* 0x0000761027257816 */ /* 0x000fe20000000025 */
[----:B------:R-:W-:Y:S01]  /*6e30*/  FADD.FTZ R27, R27, R52 ;  /* 0x000000341b1b7221 */ /* 0x000fe20000010000 */
[----:B------:R-:W-:Y:S01]  /*6e40*/  PRMT R39, R43, 0x7610, R39 ;  /* 0x000076102b277816 */ /* 0x000fe20000000027 */
[----:B------:R-:W-:Y:S01]  /*6e50*/  @P1 FADD.FTZ R24, R16, R24 ;  /* 0x0000001810181221 */ /* 0x000fe20000010000 */
[----:B------:R-:W-:Y:S01]  /*6e60*/  SEL R43, RZ, 0x1, P6 ;  /* 0x00000001ff2b7807 */ /* 0x000fe20003000000 */
[----:B------:R-:W-:Y:S01]  /*6e70*/  @P1 FADD.FTZ R27, R19, R27 ;  /* 0x0000001b131b1221 */ /* 0x000fe20000010000 */
[----:B------:R-:W-:Y:S06]  /*6e80*/  BRA `(.L_x_5170) ;  /* 0x0000001000e07947 */ /* 0x000fec0003800000 */
.L_x_5129:
        /* <DEDUP_REMOVED lines=16> */
.L_x_5173:
        /* <DEDUP_REMOVED lines=13> */
.L_x_5175:
[----:B------:R-:W-:Y:S05]  /*7060*/  BSYNC.RECONVERGENT B2 ;  /* 0x0000000000027941 */ /* 0x000fea0003800200 */
.L_x_5174:
        /* <DEDUP_REMOVED lines=40> */
[----:B------:R-:W-:Y:S01]  /*72f0*/  HFMA2 R59, -RZ, RZ, 0, 0 ;  /* 0x00000000ff3b7431 */ /* 0x000fe200000001ff */
[----:B------:R-:W-:Y:S01]  /*7300*/  MOV R38, R58 ;  /* 0x0000003a00267202 */ /* 0x000fe20000000f00 */
[----:B------:R-:W-:-:S07]  /*7310*/  IMAD.MOV.U32 R58, RZ, RZ, R54 ;  /* 0x000000ffff3a7224 */ /* 0x000fce00078e0036 */
.L_x_5172:
[----:B------:R-:W-:Y:S05]  /*7320*/  BSYNC.RECONVERGENT B1 ;  /* 0x0000000000017941 */ /* 0x000fea0003800200 */
.L_x_5171:
[----:B------:R-:W-:Y:S01]  /*7330*/  ISETP.NE.AND P3, PT, R59, 0x1, PT ;  /* 0x000000013b00780c */ /* 0x000fe20003f65270 */
[----:B------:R-:W-:Y:S01]  /*7340*/  BSSY.RECONVERGENT B1, `(.L_x_5176) ;  /* 0x0000048000017945 */ /* 0x000fe20003800200 */
[----:B------:R-:W-:Y:S01]  /*7350*/  I2FP.F32.U32 R6, R58 ;  /* 0x0000003a00067245 */ /* 0x000fe20000201000 */
[----:B------:R-:W-:-:S04]  /*7360*/  IMAD.MOV.U32 R54, RZ, RZ, 0x2 ;  /* 0x00000002ff367424 */ /* 0x000fc800078e00ff */
        /* <DEDUP_REMOVED lines=12> */
.L_x_5178:
        /* <DEDUP_REMOVED lines=13> */
.L_x_5180:
[----:B------:R-:W-:Y:S05]  /*7500*/  BSYNC.RECONVERGENT B2 ;  /* 0x0000000000027941 */ /* 0x000fea0003800200 */
.L_x_5179:
[----:B------:R-:W-:Y:S01]  /*7510*/  LOP3.LUT R58, R7, UR7, R63, 0x96, !PT ;  /* 0x00000007073a7c12 */ /* 0x000fe2000f8e963f */
[----:B------:R-:W-:Y:S01]  /*7520*/  IMAD.WIDE.U32 R60, R47, -0x326172a9, RZ ;  /* 0xcd9e8d572f3c7825 */ /* 0x000fe200078e00ff */
[----:B------:R-:W-:-:S03]  /*7530*/  MOV R6, R36 ;  /* 0x0000002400067202 */ /* 0x000fc60000000f00 */
        /* <DEDUP_REMOVED lines=38> */
[----:B------:R-:W-:Y:S02]  /*77a0*/  LOP3.LUT R0, R60, UR29, R59, 0x96, !PT ;  /* 0x0000001d3c007c12 */ /* 0x000fe4000f8e963b */
[----:B------:R-:W-:-:S07]  /*77b0*/  MOV R38, R58 ;  /* 0x0000003a00267202 */ /* 0x000fce0000000f00 */
.L_x_5177:
[----:B------:R-:W-:Y:S05]  /*77c0*/  BSYNC.RECONVERGENT B1 ;  /* 0x0000000000017941 */ /* 0x000fea0003800200 */
.L_x_5176:
        /* <DEDUP_REMOVED lines=16> */
.L_x_5183:
        /* <DEDUP_REMOVED lines=13> */
.L_x_5185:
[----:B------:R-:W-:Y:S05]  /*79a0*/  BSYNC.RECONVERGENT B2 ;  /* 0x0000000000027941 */ /* 0x000fea0003800200 */
.L_x_5184:
        /* <DEDUP_REMOVED lines=40> */
[----:B------:R-:W-:Y:S02]  /*7c30*/  IMAD.MOV.U32 R38, RZ, RZ, R58 ;  /* 0x000000ffff267224 */ /* 0x000fe400078e003a */
[----:B------:R-:W-:Y:S01]  /*7c40*/  HFMA2 R58, -RZ, RZ, 0, 0 ;  /* 0x00000000ff3a7431 */ /* 0x000fe200000001ff */
[----:B------:R-:W-:-:S07]  /*7c50*/  LOP3.LUT R0, R60, UR29, R59, 0x96, !PT ;  /* 0x0000001d3c007c12 */ /* 0x000fce000f8e963b */
.L_x_5182:
[----:B------:R-:W-:Y:S05]  /*7c60*/  BSYNC.RECONVERGENT B1 ;  /* 0x0000000000017941 */ /* 0x000fea0003800200 */
.L_x_5181:
        /* <DEDUP_REMOVED lines=16> */
.L_x_5188:
        /* <DEDUP_REMOVED lines=13> */
.L_x_5190:
[----:B------:R-:W-:Y:S05]  /*7e40*/  BSYNC.RECONVERGENT B2 ;  /* 0x0000000000027941 */ /* 0x000fea0003800200 */
.L_x_5189:
        /* <DEDUP_REMOVED lines=43> */
.L_x_5187:
[----:B------:R-:W-:Y:S05]  /*8100*/  BSYNC.RECONVERGENT B1 ;  /* 0x0000000000017941 */ /* 0x000fea0003800200 */
.L_x_5186:
        /* <DEDUP_REMOVED lines=16> */
.L_x_5170:
[----:B------:R-:W-:Y:S01]  /*8210*/  SEL R51, RZ, 0x1000000, !P5 ;  /* 0x01000000ff337807 */ /* 0x000fe20006800000 */
[C---:B------:R-:W-:Y:S01]  /*8220*/  IMAD.WIDE.U32 R56, R55.reuse, 0x10, R56 ;  /* 0x0000001037387825 */ /* 0x040fe200078e0038 */
[----:B------:R-:W-:Y:S02]  /*8230*/  SEL R52, RZ, 0x10000, !P4 ;  /* 0x00010000ff347807 */ /* 0x000fe40006000000 */
[----:B------:R-:W-:Y:S01]  /*8240*/  SEL R53, RZ, 0x100, !P3 ;  /* 0x00000100ff357807 */ /* 0x000fe20005800000 */
[----:B------:R-:W-:Y:S01]  /*8250*/  IMAD.WIDE.U32 R40, R55, 0x4, R40 ;  /* 0x0000000437287825 */ /* 0x000fe200078e0028 */
[----:B------:R0:W-:Y:S01]  /*8260*/  STG.E.128 desc[UR8][R56.64], R24 ;  /* 0x0000001838007986 */ /* 0x0001e2000c101d08 */
[----:B------:R-:W-:Y:S02]  /*8270*/  ISETP.NE.AND P1, PT, R49, RZ, PT ;  /* 0x000000ff3100720c */ /* 0x000fe40003f25270 */
[----:B------:R-:W-:Y:S01]  /*8280*/  IADD3 R51, PT, PT, R53, R51, R52 ;  /* 0x0000003335337210 */ /* 0x000fe20007ffe034 */
[----:B------:R-:W-:-:S04]  /*8290*/  FADD.FTZ R52, RZ, R12 ;  /* 0x0000000cff347221 */ /* 0x000fc80000010000 */
[----:B------:R-:W-:Y:S01]  /*82a0*/  FADD.FTZ R53, R52, R13 ;  /* 0x0000000d34357221 */ /* 0x000fe20000010000 */
[----:B------:R-:W-:-:S04]  /*82b0*/  SEL R52, RZ, 0x1, !P2 ;  /* 0x00000001ff347807 */ /* 0x000fc80005000000 */
[----:B------:R-:W-:Y:S01]  /*82c0*/  IADD3 R51, PT, PT, R51, R52, RZ ;  /* 0x0000003433337210 */ /* 0x000fe20007ffe0ff */
[----:B------:R-:W-:-:S04]  /*82d0*/  FADD.FTZ R52, R53, R14 ;  /* 0x0000000e35347221 */ /* 0x000fc80000010000 */
[----:B------:R0:W-:Y:S01]  /*82e0*/  STG.E desc[UR8][R40.64], R51 ;  /* 0x0000003328007986 */ /* 0x0001e2000c101908 */
[----:B------:R-:W-:-:S04]  /*82f0*/  FADD.FTZ R53, R52, R15 ;  /* 0x0000000f34357221 */ /* 0x000fc80000010000 */
[----:B------:R-:W-:-:S04]  /*8300*/  FADD.FTZ R52, R53, R24 ;  /* 0x0000001835347221 */ /* 0x000fc80000010000 */
[----:B------:R-:W-:-:S04]  /*8310*/  FADD.FTZ R53, R52, R25 ;  /* 0x0000001934357221 */ /* 0x000fc80000010000 */
[----:B------:R-:W-:Y:S01]  /*8320*/  FADD.FTZ R52, R53, R26 ;  /* 0x0000001a35347221 */ /* 0x000fe20000010000 */
[----:B0-----:R-:W-:Y:S06]  /*8330*/  @!P0 BRA `(.L_x_5191) ;  /* 0x00000000002c8947 */ /* 0x001fec0003800000 */
[----:B------:R-:W0:Y:S01]  /*8340*/  LDC.64 R40, c[0x0][0x3b8] ;  /* 0x0000ee00ff287b82 */ /* 0x000e220000000a00 */
[----:B------:R-:W-:Y:S01]  /*8350*/  IMAD.U32 R53, R42, 0x10000, RZ ;  /* 0x000100002a357824 */ /* 0x000fe200078e00ff */
[----:B------:R-:W-:-:S04]  /*8360*/  LOP3.LUT R51, R43, 0xffff, RZ, 0xc0, !PT ;  /* 0x0000ffff2b337812 */ /* 0x000fc800078ec0ff */
        /* <DEDUP_REMOVED lines=8> */
.L_x_5191:
[----:B------:R-:W-:Y:S01]  /*83f0*/  UMOV UR4, 0xffffffff ;  /* 0xffffffff00047882 */ /* 0x000fe20000000000 */
[----:B0-----:R-:W-:Y:S02]  /*8400*/  FADD.FTZ R41, R52, R27 ;  /* 0x0000001b34297221 */ /* 0x001fe40000010000 */
[----:B------:R-:W-:Y:S05]  /*8410*/  BRA.DIV UR4, `(.L_x_5192) ;  /* 0x00000006045c7947 */ /* 0x000fea000b800000 */
        /* <DEDUP_REMOVED lines=37> */
.L_x_5205:
[----:B01----:R-:W-:Y:S01]  /*8670*/  FADD.FTZ R60, R60, R40 ;  /* 0x000000283c3c7221 */ /* 0x003fe20000010000 */
[----:B------:R-:W0:Y:S01]  /*8680*/  @!P1 LDC.64 R62, c[0x0][0x3c0] ;  /* 0x0000f000ff3e9b82 */ /* 0x000e220000000a00 */
[----:B------:R-:W-:Y:S01]  /*8690*/  FMUL.FTZ R40, R41, R41 ;  /* 0x0000002929287220 */ /* 0x000fe20000410000 */
[----:B------:R-:W-:Y:S01]  /*86a0*/  PLOP3.LUT P2, PT, PT, PT, UP1, 0x40, 0x4 ;  /* 0x000000000004781c */ /* 0x000fe20003f4e818 */
[----:B------:R-:W-:-:S03]  /*86b0*/  FFMA.FTZ R51, R60, R51, UR12 ;  /* 0x0000000c3c337e23 */ /* 0x000fc60008010033 */
[----:B------:R-:W-:Y:S02]  /*86c0*/  FSEL R40, R40, RZ, !P2 ;  /* 0x000000ff28287208 */ /* 0x000fe40005000000 */
[----:B------:R-:W1:Y:S01]  /*86d0*/  @!P1 LDC.64 R60, c[0x0][0x3c8] ;  /* 0x0000f200ff3c9b82 */ /* 0x000e620000000a00 */
[----:B------:R-:W-:Y:S02]  /*86e0*/  PLOP3.LUT P2, PT, PT, PT, UP1, 0x40, 0x4 ;  /* 0x000000000004781c */ /* 0x000fe40003f4e818 */
[----:B------:R-:W-:Y:S02]  /*86f0*/  FADD.FTZ R54, R51, R40 ;  /* 0x0000002833367221 */ /* 0x000fe40000010000 */
[----:B------:R-:W-:-:S03]  /*8700*/  FSEL R40, R41, RZ, P2 ;  /* 0x000000ff29287208 */ /* 0x000fc60001000000 */
[----:B------:R-:W2:Y:S01]  /*8710*/  LDC.64 R52, c[0x0][0x428] ;  /* 0x00010a00ff347b82 */ /* 0x000ea20000000a00 */
[----:B------:R-:W3:Y:S01]  /*8720*/  MUFU.RSQ R54, R54 ;  /* 0x0000003600367308 */ /* 0x000ee20000001400 */
[C---:B------:R-:W-:Y:S01]  /*8730*/  FADD.FTZ R51, -R40.reuse, R12 ;  /* 0x0000000c28337221 */ /* 0x040fe20000010100 */
[C---:B------:R-:W-:Y:S01]  /*8740*/  FADD.FTZ R57, -R40.reuse, R13 ;  /* 0x0000000d28397221 */ /* 0x040fe20000010100 */
[C---:B------:R-:W-:Y:S01]  /*8750*/  FADD.FTZ R59, -R40.reuse, R14 ;  /* 0x0000000e283b7221 */ /* 0x040fe20000010100 */
[C---:B------:R-:W-:Y:S01]  /*8760*/  FADD.FTZ R15, -R40.reuse, R15 ;  /* 0x0000000f280f7221 */ /* 0x040fe20000010100 */
[C---:B------:R-:W-:Y:S01]  /*8770*/  FADD.FTZ R56, -R40.reuse, R25 ;  /* 0x0000001928387221 */ /* 0x040fe20000010100 */
[----:B------:R-:W-:Y:S01]  /*8780*/  FADD.FTZ R26, -R40, R26 ;  /* 0x0000001a281a7221 */ /* 0x000fe20000010100 */
[----:B0-----:R-:W-:-:S04]  /*8790*/  @!P1 IMAD.WIDE R62, R48, 0x4, R62 ;  /* 0x00000004303e9825 */ /* 0x001fc800078e023e */
[----:B------:R-:W-:Y:S01]  /*87a0*/  FADD.FTZ R27, -R40, R27 ;  /* 0x0000001b281b7221 */ /* 0x000fe20000010100 */
[----:B------:R0:W-:Y:S01]  /*87b0*/  @!P1 STG.E desc[UR8][R62.64], R41 ;  /* 0x000000293e009986 */ /* 0x0001e2000c101908 */
[----:B-1----:R-:W-:-:S04]  /*87c0*/  @!P1 IMAD.WIDE R12, R48, 0x4, R60 ;  /* 0x00000004300c9825 */ /* 0x002fc800078e023c */
[----:B------:R-:W-:Y:S01]  /*87d0*/  FADD.FTZ R61, -R40, R24 ;  /* 0x00000018283d7221 */ /* 0x000fe20000010100 */
[C---:B---3--:R-:W-:Y:S01]  /*87e0*/  FMUL.FTZ R24, R54.reuse, R57 ;  /* 0x0000003936187220 */ /* 0x048fe20000410000 */
[C---:B------:R-:W-:Y:S01]  /*87f0*/  FMUL.FTZ R14, R54.reuse, R59 ;  /* 0x0000003b360e7220 */ /* 0x040fe20000410000 */
[----:B------:R1:W-:Y:S01]  /*8800*/  @!P1 STG.E desc[UR8][R12.64], R54 ;  /* 0x000000360c009986 */ /* 0x0003e2000c101908 */
[C---:B------:R-:W-:Y:S01]  /*8810*/  FMUL.FTZ R15, R54.reuse, R15 ;  /* 0x0000000f360f7220 */ /* 0x040fe20000410000 */
[C---:B------:R-:W-:Y:S01]  /*8820*/  FMUL.FTZ R25, R54.reuse, R61 ;  /* 0x0000003d36197220 */ /* 0x040fe20000410000 */
[C---:B------:R-:W-:Y:S01]  /*8830*/  FMUL.FTZ R56, R54.reuse, R56 ;  /* 0x0000003836387220 */ /* 0x040fe20000410000 */
[----:B0-----:R-:W0:Y:S01]  /*8840*/  LDC.64 R40, c[0x0][0x380] ;  /* 0x0000e000ff287b82 */ /* 0x001e220000000a00 */
[C---:B------:R-:W-:Y:S01]  /*8850*/  FMUL.FTZ R26, R54.reuse, R26 ;  /* 0x0000001a361a7220 */ /* 0x040fe20000410000 */
[----:B------:R-:W-:Y:S01]  /*8860*/  FMUL.FTZ R27, R54, R27 ;  /* 0x0000001b361b7220 */ /* 0x000fe20000410000 */
[----:B------:R-:W-:Y:S01]  /*8870*/  FFMA.FTZ R14, R14, R8, R3 ;  /* 0x000000080e0e7223 */ /* 0x000fe20000010003 */
[----:B------:R-:W-:Y:S01]  /*8880*/  FFMA.FTZ R15, R15, R11, R32 ;  /* 0x0000000b0f0f7223 */ /* 0x000fe20000010020 */
[----:B------:R-:W-:Y:S01]  /*8890*/  FFMA.FTZ R26, R26, R28, R5 ;  /* 0x0000001c1a1a7223 */ /* 0x000fe20000010005 */
[----:B------:R-:W-:Y:S01]  /*88a0*/  FFMA.FTZ R27, R27, R31, R34 ;  /* 0x0000001f1b1b7223 */ /* 0x000fe20000010022 */
[----:B-1----:R-:W-:Y:S01]  /*88b0*/  FMUL.FTZ R13, R54, R51 ;  /* 0x00000033360d7220 */ /* 0x002fe20000410000 */
[----:B--2---:R-:W-:-:S04]  /*88c0*/  IMAD.WIDE.U32 R50, R50, 0x10, R52 ;  /* 0x0000001032327825 */ /* 0x004fc800078e0034 */
[----:B------:R-:W-:Y:S01]  /*88d0*/  FFMA.FTZ R12, R13, R9, R2 ;  /* 0x000000090d0c7223 */ /* 0x000fe20000010002 */
[----:B------:R-:W-:Y:S01]  /*88e0*/  FFMA.FTZ R13, R24, R10, R33 ;  /* 0x0000000a180d7223 */ /* 0x000fe20000010021 */
[----:B------:R-:W-:Y:S01]  /*88f0*/  FFMA.FTZ R24, R25, R29, R4 ;  /* 0x0000001d19187223 */ /* 0x000fe20000010004 */
[----:B------:R-:W-:-:S04]  /*8900*/  IMAD.WIDE.U32 R52, R55, 0x10, R52 ;  /* 0x0000001037347825 */ /* 0x000fc800078e0034 */
[----:B------:R-:W-:Y:S01]  /*8910*/  FFMA.FTZ R25, R56, R30, R35 ;  /* 0x0000001e38197223 */ /* 0x000fe20000010023 */
[----:B------:R1:W-:Y:S04]  /*8920*/  STG.E.128 desc[UR8][R50.64], R12 ;  /* 0x0000000c32007986 */ /* 0x0003e8000c101d08 */
[----:B------:R1:W-:Y:S01]  /*8930*/  STG.E.128 desc[UR8][R52.64], R24 ;  /* 0x0000001834007986 */ /* 0x0003e2000c101d08 */
[----:B0-----:R-:W-:-:S05]  /*8940*/  IMAD R48, R40, 0x4, R48 ;  /* 0x0000000428307824 */ /* 0x001fca00078e0230 */
[----:B------:R-:W-:-:S13]  /*8950*/  ISETP.GE.AND P1, PT, R48, R41, PT ;  /* 0x000000293000720c */ /* 0x000fda0003f26270 */
[----:B-1----:R-:W-:Y:S05]  /*8960*/  @!P1 BRA `(.L_x_5193) ;  /* 0xffffff8000309947 */ /* 0x002fea000383ffff */
[----:B------:R-:W-:Y:S05]  /*8970*/  BSYNC B0 ;  /* 0x0000000000007941 */ /* 0x000fea0003800000 */
.L_x_5065:
[----:B------:R-:W-:Y:S05]  /*8980*/  EXIT ;  /* 0x000000000000794d */ /* 0x000fea0003800000 */
.L_x_5192:
        /* <DEDUP_REMOVED lines=8> */
.L_x_5195:
[----:B------:R-:W-:Y:S05]  /*8a10*/  BSYNC B1 ;  /* 0x0000000000017941 */ /* 0x000fea0003800000 */
.L_x_5194:
[----:B------:R-:W-:Y:S01]  /*8a20*/  FADD.FTZ R56, R41, R40 ;  /* 0x0000002829387221 */ /* 0x000fe20000010000 */
[----:B------:R-:W-:Y:S01]  /*8a30*/  MOV R54, 0x2 ;  /* 0x0000000200367802 */ /* 0x000fe20000000f00 */
[----:B------:R-:W-:Y:S01]  /*8a40*/  IMAD.MOV.U32 R53, RZ, RZ, 0x1f ;  /* 0x0000001fff357424 */ /* 0x000fe200078e00ff */
[----:B------:R-:W-:Y:S01]  /*8a50*/  MOV R52, 0xffffffff ;  /* 0xffffffff00347802 */ /* 0x000fe20000000f00 */
[----:B------:R-:W0:Y:S06]  /*8a60*/  LDC R51, c[0x0][0x400] ;  /* 0x00010000ff337b82 */ /* 0x000e2c0000000800 */
[----:B0-----:R-:W-:Y:S05]  /*8a70*/  WARPSYNC.COLLECTIVE R52, `(.L_x_5196) ;  /* 0x0000000034087348 */ /* 0x001fea0003c00000 */
[----:B------:R1:W2:Y:S02]  /*8a80*/  SHFL.BFLY P2, R40, R56, R54, R53 ;  /* 0x0c00003638287389 */ /* 0x0002a40000040035 */
[----:B012---:R-:W-:Y:S05]  /*8a90*/  ENDCOLLECTIVE ;  /* 0x000000000000791b */ /* 0x007fea0003800000 */
.L_x_5196:
[----:B------:R-:W-:Y:S02]  /*8aa0*/  HFMA2 R54, -RZ, RZ, 0, 2.384185791015625e-07 ;  /* 0x00000004ff367431 */ /* 0x000fe400000001ff */
[----:B------:R-:W-:-:S04]  /*8ab0*/  FADD.FTZ R57, R56, R40 ;  /* 0x0000002838397221 */ /* 0x000fc80000010000 */
[----:B------:R-:W-:-:S07]  /*8ac0*/  IMAD.MOV.U32 R56, RZ, RZ, R57 ;  /* 0x000000ffff387224 */ /* 0x000fce00078e0039 */
[----:B------:R-:W-:Y:S05]  /*8ad0*/  WARPSYNC.COLLECTIVE R52, `(.L_x_5197) ;  /* 0x0000000034087348 */ /* 0x000fea0003c00000 */
[----:B------:R0:W1:Y:S02]  /*8ae0*/  SHFL.BFLY P2, R40, R56, R54, R53 ;  /* 0x0c00003638287389 */ /* 0x0000640000040035 */
[----:B01----:R-:W-:Y:S05]  /*8af0*/  ENDCOLLECTIVE ;  /* 0x000000000000791b */ /* 0x003fea0003800000 */
.L_x_5197:
[----:B------:R-:W-:Y:S01]  /*8b00*/  MOV R54, 0x8 ;  /* 0x0000000800367802 */ /* 0x000fe20000000f00 */
[----:B------:R-:W-:-:S04]  /*8b10*/  FADD.FTZ R58, R57, R40 ;  /* 0x00000028393a7221 */ /* 0x000fc80000010000 */
[----:B------:R-:W-:-:S07]  /*8b20*/  IMAD.MOV.U32 R56, RZ, RZ, R58 ;  /* 0x000000ffff387224 */ /* 0x000fce00078e003a */
[----:B------:R-:W-:Y:S05]  /*8b30*/  WARPSYNC.COLLECTIVE R52, `(.L_x_5198) ;  /* 0x0000000034087348 */ /* 0x000fea0003c00000 */
[----:B------:R0:W1:Y:S02]  /*8b40*/  SHFL.BFLY P2, R40, R56, R54, R53 ;  /* 0x0c00003638287389 */ /* 0x0000640000040035 */
[----:B01----:R-:W-:Y:S05]  /*8b50*/  ENDCOLLECTIVE ;  /* 0x000000000000791b */ /* 0x003fea0003800000 */
.L_x_5198:
[----:B------:R-:W-:Y:S02]  /*8b60*/  HFMA2 R54, -RZ, RZ, 0, 9.5367431640625e-07 ;  /* 0x00000010ff367431 */ /* 0x000fe400000001ff */
[----:B------:R-:W-:-:S04]  /*8b70*/  FADD.FTZ R59, R58, R40 ;  /* 0x000000283a3b7221 */ /* 0x000fc80000010000 */
[----:B------:R-:W-:-:S07]  /*8b80*/  IMAD.MOV.U32 R56, RZ, RZ, R59 ;  /* 0x000000ffff387224 */ /* 0x000fce00078e003b */
[----:B------:R-:W-:Y:S05]  /*8b90*/  WARPSYNC.COLLECTIVE R52, `(.L_x_5199) ;  /* 0x0000000034087348 */ /* 0x000fea0003c00000 */
[----:B------:R0:W1:Y:S02]  /*8ba0*/  SHFL.BFLY P2, R40, R56, R54, R53 ;  /* 0x0c00003638287389 */ /* 0x0000640000040035 */
[----:B01----:R-:W-:Y:S05]  /*8bb0*/  ENDCOLLECTIVE ;  /* 0x000000000000791b */ /* 0x003fea0003800000 */
.L_x_5199:
        /* <DEDUP_REMOVED lines=23> */
.L_x_5200:
[----:B------:R-:W-:Y:S02]  /*8d30*/  HFMA2 R54, -RZ, RZ, 0, 1.1920928955078125e-07 ;  /* 0x00000002ff367431 */ /* 0x000fe400000001ff */
[----:B------:R-:W-:-:S04]  /*8d40*/  FADD.FTZ R57, R56, R40 ;  /* 0x0000002838397221 */ /* 0x000fc80000010000 */
[----:B------:R-:W-:-:S07]  /*8d50*/  IMAD.MOV.U32 R56, RZ, RZ, R57 ;  /* 0x000000ffff387224 */ /* 0x000fce00078e0039 */
[----:B------:R-:W-:Y:S05]  /*8d60*/  WARPSYNC.COLLECTIVE R52, `(.L_x_5201) ;  /* 0x0000000034087348 */ /* 0x000fea0003c00000 */
[----:B------:R0:W1:Y:S02]  /*8d70*/  SHFL.BFLY P2, R40, R56, R54, R53 ;  /* 0x0c00003638287389 */ /* 0x0000640000040035 */
[----:B01----:R-:W-:Y:S05]  /*8d80*/  ENDCOLLECTIVE ;  /* 0x000000000000791b */ /* 0x003fea0003800000 */
.L_x_5201:
[----:B------:R-:W-:Y:S01]  /*8d90*/  MOV R54, 0x4 ;  /* 0x0000000400367802 */ /* 0x000fe20000000f00 */
[----:B------:R-:W-:-:S04]  /*8da0*/  FADD.FTZ R58, R57, R40 ;  /* 0x00000028393a7221 */ /* 0x000fc80000010000 */
[----:B------:R-:W-:-:S07]  /*8db0*/  IMAD.MOV.U32 R56, RZ, RZ, R58 ;  /* 0x000000ffff387224 */ /* 0x000fce00078e003a */
[----:B------:R-:W-:Y:S05]  /*8dc0*/  WARPSYNC.COLLECTIVE R52, `(.L_x_5202) ;  /* 0x0000000034087348 */ /* 0x000fea0003c00000 */
[----:B------:R0:W1:Y:S02]  /*8dd0*/  SHFL.BFLY P2, R40, R56, R54, R53 ;  /* 0x0c00003638287389 */ /* 0x0000640000040035 */
[----:B01----:R-:W-:Y:S05]  /*8de0*/  ENDCOLLECTIVE ;  /* 0x000000000000791b */ /* 0x003fea0003800000 */
.L_x_5202:
[----:B------:R-:W-:Y:S02]  /*8df0*/  HFMA2 R54, -RZ, RZ, 0, 4.76837158203125e-07 ;  /* 0x00000008ff367431 */ /* 0x000fe400000001ff */
[----:B------:R-:W-:-:S04]  /*8e00*/  FADD.FTZ R59, R58, R40 ;  /* 0x000000283a3b7221 */ /* 0x000fc80000010000 */
[----:B------:R-:W-:-:S07]  /*8e10*/  IMAD.MOV.U32 R56, RZ, RZ, R59 ;  /* 0x000000ffff387224 */ /* 0x000fce00078e003b */
[----:B------:R-:W-:Y:S05]  /*8e20*/  WARPSYNC.COLLECTIVE R52, `(.L_x_5203) ;  /* 0x0000000034087348 */ /* 0x000fea0003c00000 */
[----:B------:R0:W1:Y:S02]  /*8e30*/  SHFL.BFLY P2, R40, R56, R54, R53 ;  /* 0x0c00003638287389 */ /* 0x0000640000040035 */
[----:B01----:R-:W-:Y:S05]  /*8e40*/  ENDCOLLECTIVE ;  /* 0x000000000000791b */ /* 0x003fea0003800000 */
.L_x_5203:
[----:B------:R-:W-:Y:S01]  /*8e50*/  MOV R54, 0x10 ;  /* 0x0000001000367802 */ /* 0x000fe20000000f00 */
[----:B------:R-:W-:-:S04]  /*8e60*/  FADD.FTZ R60, R59, R40 ;  /* 0x000000283b3c7221 */ /* 0x000fc80000010000 */
[----:B------:R-:W-:-:S07]  /*8e70*/  IMAD.MOV.U32 R56, RZ, RZ, R60 ;  /* 0x000000ffff387224 */ /* 0x000fce00078e003c */
[----:B------:R-:W-:Y:S05]  /*8e80*/  WARPSYNC.COLLECTIVE R52, `(.L_x_5204) ;  /* 0x0000000034087348 */ /* 0x000fea0003c00000 */
[----:B------:R0:W1:Y:S02]  /*8e90*/  SHFL.BFLY P2, R40, R56, R54, R53 ;  /* 0x0c00003638287389 */ /* 0x0000640000040035 */
[----:B01----:R-:W-:Y:S05]  /*8ea0*/  ENDCOLLECTIVE ;  /* 0x000000000000791b */ /* 0x003fea0003800000 */
.L_x_5204:
[----:B------:R-:W-:Y:S05]  /*8eb0*/  BRA `(.L_x_5205) ;  /* 0xfffffff400ec7947 */ /* 0x000fea000383ffff */
.L_x_5206:
        /* <DEDUP_REMOVED lines=12> */
.L_x_5986:


//--------------------- .text._ZN10layer_norm31ln_parallel_residual_fwd_kernelINS_13Kernel_traitsIfffffjLj256ELj1ELj4ELj1ELj16ENS_18Kernel_traits_baseILj256EfffffjLj128EEEEELb0ELb0ELb0EEEvNS_9FwdParamsE --------------------------
	.section	.text._ZN10layer_norm31ln_parallel_residual_fwd_kernelINS_13Kernel_traitsIfffffjLj256ELj1ELj4ELj1ELj16ENS_18Kernel_traits_baseILj256EfffffjLj128EEEEELb0ELb0ELb0EEEvNS_9FwdParamsE,"ax",@progbits
	.align	128
        .global         _ZN10layer_norm31ln_parallel_residual_fwd_kernelINS_13Kernel_traitsIfffffjLj256ELj1ELj4ELj1ELj16ENS_18Kernel_traits_baseILj256EfffffjLj128EEEEELb0ELb0ELb0EEEvNS_9FwdParamsE
        .type           _ZN10layer_norm31ln_parallel_residual_fwd_kernelINS_13Kernel_traitsIfffffjLj256ELj1ELj4ELj1ELj16ENS_18Kernel_traits_baseILj256EfffffjLj128EEEEELb0ELb0ELb0EEEvNS_9FwdParamsE,@function
        .size           _ZN10layer_norm31ln_parallel_residual_fwd_kernelINS_13Kernel_traitsIfffffjLj256ELj1ELj4ELj1ELj16ENS_18Kernel_traits_baseILj256EfffffjLj128EEEEELb0ELb0ELb0EEEvNS_9FwdParamsE,(.L_x_5987 - _ZN10layer_norm31ln_parallel_residual_fwd_kernelINS_13Kernel_traitsIfffffjLj256ELj1ELj4ELj1ELj16ENS_18Kernel_traits_baseILj256EfffffjLj128EEEEELb0ELb0ELb0EEEvNS_9FwdParamsE)
        .other          _ZN10layer_norm31ln_parallel_residual_fwd_kernelINS_13Kernel_traitsIfffffjLj256ELj1ELj4ELj1ELj16ENS_18Kernel_traits_baseILj256EfffffjLj128EEEEELb0ELb0ELb0EEEvNS_9FwdParamsE,@"STO_CUDA_ENTRY STV_DEFAULT"
_ZN10layer_norm31ln_parallel_residual_fwd_kernelINS_13Kernel_traitsIfffffjLj256ELj1ELj4ELj1ELj16ENS_18Kernel_traits_baseILj256EfffffjLj128EEEEELb0ELb0ELb0EEEvNS_9FwdParamsE:
.text._ZN10layer_norm31ln_parallel_residual_fwd_kernelINS_13Kernel_traitsIfffffjLj256ELj1ELj4ELj1ELj16ENS_18Kernel_traits_baseILj256EfffffjLj128EEEEELb0ELb0ELb0EEEvNS_9FwdParamsE:
        /* <DEDUP_REMOVED lines=21> */
[----:B----4-:R-:W-:-:S12]  /*0150*/  BRA.U UP0, `(.L_x_5208) ;  /* 0x0000000500007547 */ /* 0x010fd8000b800000 */
        /* <DEDUP_REMOVED lines=8> */
[----:B------:R0:W5:Y:S01]  /*01e0*/  @P1 LDG.E.128 R60, desc[UR6][R2.64] ;  /* 0x00000006023c1981 */ /* 0x000162000c1e1d00 */
[----:B-1----:R-:W-:-:S05]  /*01f0*/  @P1 IMAD.WIDE.U32 R4, R38, 0x10, R4 ;  /* 0x0000001026041825 */ /* 0x002fca00078e0004 */
[----:B------:R0:W5:Y:S01]  /*0200*/  @P1 LDG.E.128 R56, desc[UR6][R4.64] ;  /* 0x0000000604381981 */ /* 0x000162000c1e1d00 */
[----:B------:R-:W-:Y:S02]  /*0210*/  ISETP.GE.U32.AND P2, PT, R55, 0x40, PT ;  /* 0x000000403700780c */ /* 0x000fe40003f46070 */
[----:B------:R-:W-:Y:S02]  /*0220*/  CS2R R10, SRZ ;  /* 0x00000000000a7805 */ /* 0x000fe4000001ff00 */
[----:B------:R-:W-:Y:S02]  /*0230*/  MOV R7, R38 ;  /* 0x0000002600077202 */ /* 0x000fe40000000f00 */
[----:B------:R-:W-:Y:S02]  /*0240*/  CS2R R8, SRZ ;  /* 0x0000000000087805 */ /* 0x000fe4000001ff00 */
[----:B------:R-:W-:Y:S02]  /*0250*/  CS2R R14, SRZ ;  /* 0x00000000000e7805 */ /* 0x000fe4000001ff00 */
[----:B------:R-:W-:-:S02]  /*0260*/  CS2R R12, SRZ ;  /* 0x00000000000c7805 */ /* 0x000fc4000001ff00 */
[----:B------:R-:W-:Y:S01]  /*0270*/  @P1 LOP3.LUT R7, R38, 0x20, RZ, 0xfc, !PT ;  /* 0x0000002026071812 */ /* 0x000fe200078efcff */
[----:B0-----:R-:W-:Y:S06]  /*0280*/  @!P2 BRA `(.L_x_5210) ;  /* 0x0000000400b0a947 */ /* 0x001fec0003800000 */
[----:B------:R-:W0:Y:S08]  /*0290*/  LDC.64 R16, c[0x0][0x3d0] ;  /* 0x0000f400ff107b82 */ /* 0x000e300000000a00 */
[----:B------:R-:W1:Y:S01]  /*02a0*/  LDC.64 R20, c[0x0][0x3d8] ;  /* 0x0000f600ff147b82 */ /* 0x000e620000000a00 */
[----:B0-----:R-:W-:-:S06]  /*02b0*/  IMAD.WIDE.U32 R16, R7, 0x10, R16 ;  /* 0x0000001007107825 */ /* 0x001fcc00078e0010 */
[----:B------:R-:W5:Y:S01]  /*02c0*/  LDG.E.128 R16, desc[UR6][R16.64] ;  /* 0x0000000610107981 */ /* 0x000f62000c1e1d00 */
[----:B-1----:R-:W-:-:S06]  /*02d0*/  IMAD.WIDE.U32 R20, R7, 0x10, R20 ;  /* 0x0000001007147825 */ /* 0x002fcc00078e0014 */
[----:B------:R-:W5:Y:S01]  /*02e0*/  LDG.E.128 R20, desc[UR6][R20.64] ;  /* 0x0000000614147981 */ /* 0x000f62000c1e1d00 */
[----:B------:R-:W-:Y:S02]  /*02f0*/  CS2R R26, SRZ ;  /* 0x00000000001a7805 */ /* 0x000fe4000001ff00 */
[----:B------:R-:W-:Y:S02]  /*0300*/  CS2R R24, SRZ ;  /* 0x0000000000187805 */ /* 0x000fe4000001ff00 */
[----:B------:R-:W-:Y:S02]  /*0310*/  CS2R R10, SRZ ;  /* 0x00000000000a7805 */ /* 0x000fe4000001ff00 */
[----:B------:R-:W-:Y:S02]  /*0320*/  CS2R R8, SRZ ;  /* 0x0000000000087805 */ /* 0x000fe4000001ff00 */
[----:B------:R-:W-:Y:S02]  /*0330*/  CS2R R30, SRZ ;  /* 0x00000000001e7805 */ /* 0x000fe4000001ff00 */
[----:B------:R-:W-:-:S02]  /*0340*/  CS2R R28, SRZ ;  /* 0x00000000001c7805 */ /* 0x000fc4000001ff00 */
[----:B------:R-:W-:Y:S02]  /*0350*/  CS2R R14, SRZ ;  /* 0x00000000000e7805 */ /* 0x000fe4000001ff00 */
[----:B------:R-:W-:Y:S01]  /*0360*/  CS2R R12, SRZ ;  /* 0x00000000000c7805 */ /* 0x000fe2000001ff00 */
[----:B------:R-:W-:Y:S06]  /*0370*/  BRA `(.L_x_5210) ;  /* 0x0000000400747947 */ /* 0x000fec0003800000 */
.L_x_5209:
[----:B------:R-:W-:Y:S01]  /*0380*/  ISETP.GE.U32.AND P1, PT, R55, 0x20, PT ;  /* 0x000000203700780c */ /* 0x000fe20003f26070 */
[----:B------:R-:W0:Y:S08]  /*0390*/  LDC.64 R4, c[0x0][0x3d0] ;  /* 0x0000f400ff047b82 */ /* 0x000e300000000a00 */
[----:B------:R-:W1:Y:S08]  /*03a0*/  LDC.64 R6, c[0x0][0x3d8] ;  /* 0x0000f600ff067b82 */ /* 0x000e700000000a00 */
[----:B------:R-:W2:Y:S01]  /*03b0*/  @P1 LDC.64 R2, c[0x0][0x440] ;  /* 0x00011000ff021b82 */ /* 0x000ea20000000a00 */
[----:B0-----:R-:W-:-:S05]  /*03c0*/  @P1 IMAD.WIDE.U32 R4, R38, 0x10, R4 ;  /* 0x0000001026041825 */ /* 0x001fca00078e0004 */
[----:B------:R0:W5:Y:S01]  /*03d0*/  @P1 LDG.E.128 R60, desc[UR6][R4.64] ;  /* 0x00000006043c1981 */ /* 0x000162000c1e1d00 */
[----:B-1----:R-:W-:-:S05]  /*03e0*/  @P1 IMAD.WIDE.U32 R6, R38, 0x10, R6 ;  /* 0x0000001026061825 */ /* 0x002fca00078e0006 */
[----:B------:R0:W5:Y:S01]  /*03f0*/  @P1 LDG.E.128 R56, desc[UR6][R6.64] ;  /* 0x0000000606381981 */ /* 0x000162000c1e1d00 */
[----:B--2---:R-:W-:-:S05]  /*0400*/  @P1 IMAD.WIDE.U32 R2, R38, 0x10, R2 ;  /* 0x0000001026021825 */ /* 0x004fca00078e0002 */
[----:B------:R0:W5:Y:S01]  /*0410*/  @P1 LDG.E.128 R12, desc[UR6][R2.64] ;  /* 0x00000006020c1981 */ /* 0x000162000c1e1d00 */
[----:B------:R-:W-:Y:S02]  /*0420*/  ISETP.GE.U32.AND P2, PT, R55, 0x40, PT ;  /* 0x000000403700780c */ /* 0x000fe40003f46070 */
[----:B------:R-:W-:Y:S02]  /*0430*/  CS2R R10, SRZ ;  /* 0x00000000000a7805 */ /* 0x000fe4000001ff00 */
[----:B------:R-:W-:Y:S02]  /*0440*/  MOV R19, R38 ;  /* 0x0000002600137202 */ /* 0x000fe40000000f00 */
[----:B------:R-:W-:Y:S02]  /*0450*/  CS2R R8, SRZ ;  /* 0x0000000000087805 */ /* 0x000fe4000001ff00 */
[----:B------:R-:W-:-:S05]  /*0460*/  @P1 LOP3.LUT R19, R38, 0x20, RZ, 0xfc, !PT ;  /* 0x0000002026131812 */ /* 0x000fca00078efcff */
[----:B0-----:R-:W-:Y:S05]  /*0470*/  @!P2 BRA `(.L_x_5210) ;  /* 0x000000040034a947 */ /* 0x001fea0003800000 */
[----:B------:R-:W0:Y:S08]  /*0480*/  LDC.64 R16, c[0x0][0x3d0] ;  /* 0x0000f400ff107b82 */ /* 0x000e300000000a00 */
[----:B------:R-:W1:Y:S08]  /*0490*/  LDC.64 R20, c[0x0][0x3d8] ;  /* 0x0000f600ff147b82 */ /* 0x000e700000000a00 */
[----:B------:R-:W2:Y:S01]  /*04a0*/  LDC.64 R28, c[0x0][0x440] ;  /* 0x00011000ff1c7b82 */ /* 0x000ea20000000a00 */
[----:B0-----:R-:W-:-:S04]  /*04b0*/  IMAD.WIDE.U32 R16, R19, 0x10, R16 ;  /* 0x0000001013107825 */ /* 0x001fc800078e0010 */
[----:B-1----:R-:W-:-:S06]  /*04c0*/  IMAD.WIDE.U32 R20, R19, 0x10, R20 ;  /* 0x0000001013147825 */ /* 0x002fcc00078e0014 */
[----:B------:R-:W5:Y:S01]  /*04d0*/  LDG.E.128 R20, desc[UR6][R20.64] ;  /* 0x0000000614147981 */ /* 0x000f62000c1e1d00 */
[----:B--2---:R-:W-:-:S03]  /*04e0*/  IMAD.WIDE.U32 R28, R19, 0x10, R28 ;  /* 0x00000010131c7825 */ /* 0x004fc600078e001c */
[----:B------:R-:W5:Y:S04]  /*04f0*/  LDG.E.128 R16, desc[UR6][R16.64] ;  /* 0x0000000610107981 */ /* 0x000f68000c1e1d00 */
[----:B------:R-:W5:Y:S01]  /*0500*/  LDG.E.128 R28, desc[UR6][R28.64] ;  /* 0x000000061c1c7981 */ /* 0x000f62000c1e1d00 */
[----:B------:R-:W-:Y:S02]  /*0510*/  CS2R R26, SRZ ;  /* 0x00000000001a7805 */ /* 0x000fe4000001ff00 */
[----:B------:R-:W-:Y:S02]  /*0520*/  CS2R R24, SRZ ;  /* 0x0000000000187805 */ /* 0x000fe4000001ff00 */
[----:B------:R-:W-:Y:S02]  /*0530*/  CS2R R10, SRZ ;  /* 0x00000000000a7805 */ /* 0x000fe4000001ff00 */
[----:B------:R-:W-:Y:S01]  /*0540*/  CS2R R8, SRZ ;  /* 0x0000000000087805 */ /* 0x000fe2000001ff00 */
[----:B------:R-:W-:Y:S06]  /*0550*/  BRA `(.L_x_5210) ;  /* 0x0000000000fc7947 */ /* 0x000fec0003800000 */
.L_x_5208:
        /* <DEDUP_REMOVED lines=14> */
[----:B------:R-:W5:Y:S01]  /*0640*/  LDG.E.128 R8, desc[UR6][R8.64] ;  /* 0x0000000608087981 */ /* 0x000f62000c1e1d00 */
[----:B-1----:R-:W-:-:S05]  /*0650*/  IMAD.WIDE.U32 R2, R38, 0x10, R2 ;  /* 0x0000001026027825 */ /* 0x002fca00078e0002 */
[----:B------:R0:W5:Y:S01]  /*0660*/  LDG.E.128 R60, desc[UR6][R2.64] ;  /* 0x00000006023c7981 */ /* 0x000162000c1e1d00 */
[----:B--2---:R-:W-:-:S05]  /*0670*/  IMAD.WIDE.U32 R4, R38, 0x10, R4 ;  /* 0x0000001026047825 */ /* 0x004fca00078e0004 */
[----:B------:R0:W5:Y:S01]  /*0680*/  LDG.E.128 R56, desc[UR6][R4.64] ;  /* 0x0000000604387981 */ /* 0x000162000c1e1d00 */
[----:B---3--:R-:W-:-:S05]  /*0690*/  IMAD.WIDE.U32 R6, R38, 0x10, R6 ;  /* 0x0000001026067825 */ /* 0x008fca00078e0006 */
[----:B------:R0:W5:Y:S01]  /*06a0*/  LDG.E.128 R12, desc[UR6][R6.64] ;  /* 0x00000006060c7981 */ /* 0x000162000c1e1d00 */
[----:B------:R-:W-:-:S07]  /*06b0*/  LOP3.LUT R19, R38, 0x20, RZ, 0xfc, !PT ;  /* 0x0000002026137812 */ /* 0x000fce00078efcff */
.L_x_5213:
[----:B------:R-:W-:Y:S05]  /*06c0*/  BSYNC.RECONVERGENT B1 ;  /* 0x0000000000017941 */ /* 0x000fea0003800200 */
.L_x_5212:
[----:B------:R-:W-:Y:S05]  /*06d0*/  @!P2 BRA `(.L_x_5210) ;  /* 0x00000000009ca947 */ /* 0x000fea0003800000 */
[----:B------:R-:W1:Y:S08]  /*06e0*/  LDC.64 R16, c[0x0][0x3d0] ;  /* 0x0000f400ff107b82 */ /* 0x000e700000000a00 */
[----:B------:R-:W2:Y:S08]  /*06f0*/  LDC.64 R24, c[0x0][0x438] ;  /* 0x00010e00ff187b82 */ /* 0x000eb00000000a00 */
[----:B------:R-:W3:Y:S08]  /*0700*/  LDC.64 R20, c[0x0][0x3d8] ;  /* 0x0000f600ff147b82 */ /* 0x000ef00000000a00 */
[----:B------:R-:W4:Y:S01]  /*0710*/  LDC.64 R28, c[0x0][0x440] ;  /* 0x00011000ff1c7b82 */ /* 0x000f220000000a00 */
[----:B-1----:R-:W-:-:S04]  /*0720*/  IMAD.WIDE.U32 R16, R19, 0x10, R16 ;  /* 0x0000001013107825 */ /* 0x002fc800078e0010 */
[----:B--2---:R-:W-:-:S06]  /*0730*/  IMAD.WIDE.U32 R24, R19, 0x10, R24 ;  /* 0x0000001013187825 */ /* 0x004fcc00078e0018 */
[----:B------:R-:W5:Y:S01]  /*0740*/  LDG.E.128 R24, desc[UR6][R24.64] ;  /* 0x0000000618187981 */ /* 0x000f62000c1e1d00 */
[----:B---3--:R-:W-:-:S06]  /*0750*/  IMAD.WIDE.U32 R20, R19, 0x10, R20 ;  /* 0x0000001013147825 */ /* 0x008fcc00078e0014 */
[----:B------:R-:W5:Y:S01]  /*0760*/  LDG.E.128 R20, desc[UR6][R20.64] ;  /* 0x0000000614147981 */ /* 0x000f62000c1e1d00 */
[----:B----4-:R-:W-:-:S03]  /*0770*/  IMAD.WIDE.U32 R28, R19, 0x10, R28 ;  /* 0x00000010131c7825 */ /* 0x010fc600078e001c */
[----:B------:R-:W5:Y:S04]  /*0780*/  LDG.E.128 R16, desc[UR6][R16.64] ;  /* 0x0000000610107981 */ /* 0x000f68000c1e1d00 */
[----:B------:R-:W5:Y:S01]  /*0790*/  LDG.E.128 R28, desc[UR6][R28.64] ;  /* 0x000000061c1c7981 */ /* 0x000f62000c1e1d00 */
[----:B------:R-:W-:Y:S05]  /*07a0*/  BRA `(.L_x_5210) ;  /* 0x0000000000687947 */ /* 0x000fea0003800000 */
.L_x_5211:
[C---:B------:R-:W-:Y:S01]  /*07b0*/  ISETP.GE.U32.AND P2, PT, R55.reuse, 0x40, PT ;  /* 0x000000403700780c */ /* 0x040fe20003f46070 */
[----:B------:R-:W0:Y:S01]  /*07c0*/  LDC.64 R2, c[0x0][0x3d0] ;  /* 0x0000f400ff027b82 */ /* 0x000e220000000a00 */
[----:B------:R-:W-:Y:S02]  /*07d0*/  ISETP.GE.U32.AND P1, PT, R55, 0x20, PT ;  /* 0x000000203700780c */ /* 0x000fe40003f26070 */
[----:B------:R-:W-:-:S05]  /*07e0*/  MOV R33, R38 ;  /* 0x0000002600217202 */ /* 0x000fca0000000f00 */
[----:B------:R-:W1:Y:S06]  /*07f0*/  LDC.64 R6, c[0x0][0x3d8] ;  /* 0x0000f600ff067b82 */ /* 0x000e6c0000000a00 */
[----:B------:R-:W-:Y:S02]  /*0800*/  @P1 LOP3.LUT R33, R38, 0x20, RZ, 0xfc, !PT ;  /* 0x0000002026211812 */ /* 0x000fe400078efcff */
[----:B------:R-:W2:Y:S08]  /*0810*/  @P2 LDC.64 R4, c[0x0][0x438] ;  /* 0x00010e00ff042b82 */ /* 0x000eb00000000a00 */
[----:B------:R-:W3:Y:S01]  /*0820*/  LDC.64 R12, c[0x0][0x3d0] ;  /* 0x0000f400ff0c7b82 */ /* 0x000ee20000000a00 */
[----:B0-----:R-:W-:-:S05]  /*0830*/  @P2 IMAD.WIDE.U32 R2, R33, 0x10, R2 ;  /* 0x0000001021022825 */ /* 0x001fca00078e0002 */
[----:B------:R4:W5:Y:S02]  /*0840*/  @P2 LDG.E.128 R16, desc[UR6][R2.64] ;  /* 0x0000000602102981 */ /* 0x000964000c1e1d00 */
[----:B------:R-:W0:Y:S01]  /*0850*/  @P1 LDC.64 R14, c[0x0][0x438] ;  /* 0x00010e00ff0e1b82 */ /* 0x000e220000000a00 */
[----:B-1----:R-:W-:-:S05]  /*0860*/  @P2 IMAD.WIDE.U32 R6, R33, 0x10, R6 ;  /* 0x0000001021062825 */ /* 0x002fca00078e0006 */
[----:B------:R4:W5:Y:S02]  /*0870*/  @P2 LDG.E.128 R20, desc[UR6][R6.64] ;  /* 0x0000000606142981 */ /* 0x000964000c1e1d00 */
[----:B------:R-:W1:Y:S01]  /*0880*/  LDC.64 R36, c[0x0][0x3d8] ;  /* 0x0000f600ff247b82 */ /* 0x000e620000000a00 */
[----:B--2---:R-:W-:-:S05]  /*0890*/  @P2 IMAD.WIDE.U32 R4, R33, 0x10, R4 ;  /* 0x0000001021042825 */ /* 0x004fca00078e0004 */
[----:B------:R4:W5:Y:S01]  /*08a0*/  @P2 LDG.E.128 R24, desc[UR6][R4.64] ;  /* 0x0000000604182981 */ /* 0x000962000c1e1d00 */
[----:B---3--:R-:W-:-:S05]  /*08b0*/  @P1 IMAD.WIDE.U32 R32, R38, 0x10, R12 ;  /* 0x0000001026201825 */ /* 0x008fca00078e000c */
[----:B------:R4:W5:Y:S01]  /*08c0*/  @P1 LDG.E.128 R60, desc[UR6][R32.64] ;  /* 0x00000006203c1981 */ /* 0x000962000c1e1d00 */
[----:B0-----:R-:W-:-:S05]  /*08d0*/  @P1 IMAD.WIDE.U32 R34, R38, 0x10, R14 ;  /* 0x0000001026221825 */ /* 0x001fca00078e000e */
[----:B------:R4:W5:Y:S01]  /*08e0*/  @P1 LDG.E.128 R8, desc[UR6][R34.64] ;  /* 0x0000000622081981 */ /* 0x000962000c1e1d00 */
[----:B-1----:R-:W-:-:S05]  /*08f0*/  @P1 IMAD.WIDE.U32 R36, R38, 0x10, R36 ;  /* 0x0000001026241825 */ /* 0x002fca00078e0024 */
[----:B------:R4:W5:Y:S01]  /*0900*/  @P1 LDG.E.128 R56, desc[UR6][R36.64] ;  /* 0x0000000624381981 */ /* 0x000962000c1e1d00 */
[----:B------:R-:W-:Y:S02]  /*0910*/  CS2R R14, SRZ ;  /* 0x00000000000e7805 */ /* 0x000fe4000001ff00 */
[----:B------:R-:W-:Y:S02]  /*0920*/  CS2R R12, SRZ ;  /* 0x00000000000c7805 */ /* 0x000fe4000001ff00 */
[----:B------:R-:W-:Y:S02]  /*0930*/  @P2 CS2R R30, SRZ ;  /* 0x00000000001e2805 */ /* 0x000fe4000001ff00 */
[----:B------:R-:W-:-:S07]  /*0940*/  @P2 CS2R R28, SRZ ;  /* 0x00000000001c2805 */ /* 0x000fce000001ff00 */
.L_x_5210:
[----:B------:R-:W-:Y:S05]  /*0950*/  BSYNC.RECONVERGENT B0 ;  /* 0x0000000000007941 */ /* 0x000fea0003800200 */
.L_x_5207:
[----:B------:R-:W1:Y:S01]  /*0960*/  LDCU UR4, c[0x0][0x384] ;  /* 0x00007080ff0477ac */ /* 0x000e620008000800 */
[----:B------:R-:W2:Y:S01]  /*0970*/  LDCU UR9, c[0x0][0x388] ;  /* 0x00007100ff0977ac */ /* 0x000ea20008000800 */
[----:B------:R-:W3:Y:S01]  /*0980*/  LDCU.U8 UR5, c[0x0][0x410] ;  /* 0x00008200ff0577ac */ /* 0x000ee20008000000 */
[----:B------:R-:W0:Y:S01]  /*0990*/  LDCU UR8, c[0x0][0x448] ;  /* 0x00008900ff0877ac */ /* 0x000e220008000800 */
[----:B------:R-:W0:Y:S01]  /*09a0*/  LDCU.64 UR10, c[0x0][0x398] ;  /* 0x00007300ff0a77ac */ /* 0x000e220008000a00 */
[----:B-1----:R-:W-:Y:S01]  /*09b0*/  ISETP.GE.AND P2, PT, R54, UR4, PT ;  /* 0x0000000436007c0c */ /* 0x002fe2000bf46270 */
[----:B------:R-:W1:-:S12]  /*09c0*/  LDCU.64 UR12, c[0x0][0x3a0] ;  /* 0x00007400ff0c77ac */ /* 0x000e580008000a00 */
[----:B0123--:R-:W-:Y:S05]  /*09d0*/  @P2 EXIT ;  /* 0x000000000000294d */ /* 0x00ffea0003800000 */
.L_x_5228:
[----:B------:R-:W0:Y:S01]  /*09e0*/  S2R R50, SR_TID.X ;  /* 0x0000000000327919 */ /* 0x000e220000002100 */
[----:B------:R-:W-:Y:S01]  /*09f0*/  IMAD R44, R54, UR9, RZ ;  /* 0x00000009362c7c24 */ /* 0x000fe2000f8e02ff */
[----:B------:R-:W-:Y:S04]  /*0a00*/  BSSY.RECONVERGENT B0, `(.L_x_5214) ;  /* 0x000003c000007945 */ /* 0x000fe80003800200 */
[----:B------:R-:W-:-:S04]  /*0a10*/  SHF.R.S32.HI R45, RZ, 0x1f, R44 ;  /* 0x0000001fff2d7819 */ /* 0x000fc8000001142c */
[----:B------:R-:W-:Y:S02]  /*0a20*/  LEA.HI R45, R45, R44, RZ, 0x2 ;  /* 0x0000002c2d2d7211 */ /* 0x000fe400078f10ff */
[----:B0-----:R-:W-:-:S04]  /*0a30*/  LOP3.LUT R50, R50, 0x1f, RZ, 0xc0, !PT ;  /* 0x0000001f32327812 */ /* 0x001fc800078ec0ff */
[----:B------:R-:W-:-:S04]  /*0a40*/  LEA.HI.SX32 R53, R45, R50, 0x1e ;  /* 0x000000322d357211 */ /* 0x000fc800078ff2ff */
[----:B------:R-:W-:Y:S01]  /*0a50*/  MOV R51, R53 ;  /* 0x0000003500337202 */ /* 0x000fe20000000f00 */
[----:B------:R-:W-:Y:S06]  /*0a60*/  @!P1 BRA `(.L_x_5215) ;  /* 0x0000000000d49947 */ /* 0x000fec0003800000 */
[----:B------:R-:W-:Y:S01]  /*0a70*/  ISETP.NE.U32.AND P1, PT, RZ, UR10, PT ;  /* 0x0000000aff007c0c */ /* 0x000fe2000bf25070 */
[----:B------:R-:W0:Y:S01]  /*0a80*/  LDC.64 R44, c[0x0][0x390] ;  /* 0x0000e400ff2c7b82 */ /* 0x000e220000000a00 */
[----:B------:R-:W-:Y:S02]  /*0a90*/  ISETP.NE.U32.AND P2, PT, RZ, UR12, PT ;  /* 0x0000000cff007c0c */ /* 0x000fe4000bf45070 */
[----:B------:R-:W-:Y:S02]  /*0aa0*/  ISETP.NE.AND.EX P1, PT, RZ, UR11, PT, P1 ;  /* 0x0000000bff007c0c */ /* 0x000fe4000bf25310 */
[----:B------:R-:W-:-:S11]  /*0ab0*/  ISETP.NE.AND.EX P2, PT, RZ, UR13, PT, P2 ;  /* 0x0000000dff007c0c */ /* 0x000fd6000bf45320 */
[----:B----4-:R-:W1:Y:S08]  /*0ac0*/  @P1 LDC.64 R2, c[0x0][0x398] ;  /* 0x0000e600ff021b82 */ /* 0x010e700000000a00 */
        /* <DEDUP_REMOVED lines=9> */
[----:B0----5:R-:W-:Y:S01]  /*0b60*/  FADD.FTZ R3, R44, R32 ;  /* 0x000000202c037221 */ /* 0x021fe20000010000 */
        /* <DEDUP_REMOVED lines=12> */
.L_x_5217:
[----:B-----5:R-:W-:Y:S01]  /*0c30*/  FADD.FTZ R0, R44, R32 ;  /* 0x000000202c007221 */ /* 0x020fe20000010000 */
[----:B0-----:R-:W-:Y:S01]  /*0c40*/  FADD.FTZ R2, R45, R33 ;  /* 0x000000212d027221 */ /* 0x001fe20000010000 */
[----:B------:R-:W-:Y:S01]  /*0c50*/  FADD.FTZ R3, R46, R34 ;  /* 0x000000222e037221 */ /* 0x000fe20000010000 */
[----:B------:R-:W-:Y:S02]  /*0c60*/  FADD.FTZ R4, R47, R35 ;  /* 0x000000232f047221 */ /* 0x000fe40000010000 */
[----:B------:R-:W-:Y:S02]  /*0c70*/  MOV R40, R0 ;  /* 0x0000000000287202 */ /* 0x000fe40000000f00 */
[----:B------:R-:W-:Y:S02]  /*0c80*/  MOV R41, R2 ;  /* 0x0000000200297202 */ /* 0x000fe40000000f00 */
[----:B------:R-:W-:Y:S02]  /*0c90*/  MOV R42, R3 ;  /* 0x00000003002a7202 */ /* 0x000fe40000000f00 */
[----:B------:R-:W-:Y:S01]  /*0ca0*/  MOV R43, R4 ;  /* 0x00000004002b7202 */ /* 0x000fe20000000f00 */
[----:B------:R-:W-:Y:S06]  /*0cb0*/  BRA `(.L_x_5218) ;  /* 0x0000000000307947 */ /* 0x000fec0003800000 */
.L_x_5216:
[----:B-----5:R-:W-:Y:S01]  /*0cc0*/  @P2 FADD.FTZ R40, R44, R36 ;  /* 0x000000242c282221 */ /* 0x020fe20000010000 */
[----:B------:R-:W-:Y:S01]  /*0cd0*/  @P2 FADD.FTZ R41, R45, R37 ;  /* 0x000000252d292221 */ /* 0x000fe20000010000 */
[----:B------:R-:W-:Y:S01]  /*0ce0*/  @P2 FADD.FTZ R42, R46, R38 ;  /* 0x000000262e2a2221 */ /* 0x000fe20000010000 */
[----:B------:R-:W-:Y:S02]  /*0cf0*/  @P2 FADD.FTZ R43, R47, R39 ;  /* 0x000000272f2b2221 */ /* 0x000fe40000010000 */
[----:B------:R-:W-:Y:S02]  /*0d00*/  @P2 MOV R0, R40 ;  /* 0x0000002800002202 */ /* 0x000fe40000000f00 */
[----:B0-----:R-:W-:Y:S02]  /*0d10*/  @P2 MOV R2, R41 ;  /* 0x0000002900022202 */ /* 0x001fe40000000f00 */
[----:B------:R-:W-:Y:S02]  /*0d20*/  @P2 MOV R3, R42 ;  /* 0x0000002a00032202 */ /* 0x000fe40000000f00 */
[----:B------:R-:W-:-:S02]  /*0d30*/  @P2 MOV R4, R43 ;  /* 0x0000002b00042202 */ /* 0x000fc40000000f00 */
[----:B------:R-:W-:Y:S02]  /*0d40*/  @!P2 MOV R0, R44 ;  /* 0x0000002c0000a202 */ /* 0x000fe40000000f00 */
[----:B------:R-:W-:Y:S02]  /*0d50*/  @!P2 MOV R2, R45 ;  /* 0x0000002d0002a202 */ /* 0x000fe40000000f00 */
[----:B------:R-:W-:Y:S02]  /*0d60*/  @!P2 MOV R3, R46 ;  /* 0x0000002e0003a202 */ /* 0x000fe40000000f00 */
[----:B------:R-:W-:-:S07]  /*0d70*/  @!P2 MOV R4, R47 ;  /* 0x0000002f0004a202 */ /* 0x000fce0000000f00 */
.L_x_5218:
[----:B------:R-:W0:Y:S01]  /*0d80*/  @P0 LDC.64 R44, c[0x0][0x3a8] ;  /* 0x0000ea00ff2c0b82 */ /* 0x000e220000000a00 */
[C---:B------:R-:W-:Y:S01]  /*0d90*/  IADD3 R51, PT, PT, R53.reuse, 0x20, RZ ;  /* 0x0000002035337810 */ /* 0x040fe20007ffe0ff */
[----:B0-----:R-:W-:-:S05]  /*0da0*/  @P0 IMAD.WIDE.U32 R44, R53, 0x10, R44 ;  /* 0x00000010352c0825 */ /* 0x001fca00078e002c */
[----:B------:R0:W-:Y:S02]  /*0db0*/  @P0 STG.E.128 desc[UR6][R44.64], R40 ;  /* 0x000000282c000986 */ /* 0x0001e4000c101d06 */
.L_x_5215:
[----:B------:R-:W-:Y:S05]  /*0dc0*/  BSYNC.RECONVERGENT B0 ;  /* 0x0000000000007941 */ /* 0x000fea0003800200 */
.L_x_5214:
        /* <DEDUP_REMOVED lines=34> */
.L_x_5221:
        /* <DEDUP_REMOVED lines=23> */
.L_x_5222:
[----:B------:R-:W0:Y:S02]  /*1160*/  @P0 LDC.64 R44, c[0x0][0x3a8] ;  /* 0x0000ea00ff2c0b82 */ /* 0x000e240000000a00 */
[----:B0-----:R-:W-:-:S05]  /*1170*/  @P0 IMAD.WIDE.U32 R44, R51, 0x10, R44 ;  /* 0x00000010332c0825 */ /* 0x001fca00078e002c */
[----:B------:R1:W-:Y:S02]  /*1180*/  @P0 STG.E.128 desc[UR6][R44.64], R40 ;  /* 0x000000282c000986 */ /* 0x0003e4000c101d06 */
.L_x_5220:
[----:B------:R-:W-:Y:S05]  /*1190*/  BSYNC.RECONVERGENT B0 ;  /* 0x0000000000007941 */ /* 0x000fea0003800200 */
.L_x_5219:
        /* <DEDUP_REMOVED lines=52> */
.L_x_5240:
[----:B------:R-:W-:Y:S01]  /*14e0*/  FMUL.FTZ R50, R49, R49 ;  /* 0x0000003131327220 */ /* 0x000fe20000410000 */
[----:B------:R-:W-:Y:S01]  /*14f0*/  ISETP.NE.AND P4, PT, RZ, UR5, PT ;  /* 0x00000005ff007c0c */ /* 0x000fe2000bf85270 */
[----:B-1----:R-:W-:Y:S01]  /*1500*/  FADD.FTZ R67, R64, R67 ;  /* 0x0000004340437221 */ /* 0x002fe20000010000 */
[----:B------:R-:W1:Y:S01]  /*1510*/  @!P3 LDC.64 R46, c[0x0][0x3c0] ;  /* 0x0000f000ff2ebb82 */ /* 0x000e620000000a00 */
[----:B------:R-:W-:Y:S01]  /*1520*/  BSSY.RECONVERGENT B0, `(.L_x_5224) ;  /* 0x0000023000007945 */ /* 0x000fe20003800200 */
[----:B------:R-:W-:Y:S01]  /*1530*/  FSEL R51, R50, RZ, P4 ;  /* 0x000000ff32337208 */ /* 0x000fe20002000000 */
[----:B------:R-:W-:Y:S01]  /*1540*/  FFMA.FTZ R48, R67, R48, UR8 ;  /* 0x0000000843307e23 */ /* 0x000fe20008010030 */
[----:B------:R-:W-:-:S03]  /*1550*/  FSEL R65, R49, RZ, !P4 ;  /* 0x000000ff31417208 */ /* 0x000fc60006000000 */
[----:B------:R-:W-:Y:S01]  /*1560*/  FADD.FTZ R48, R48, R51 ;  /* 0x0000003330307221 */ /* 0x000fe20000010000 */
[----:B------:R-:W2:Y:S03]  /*1570*/  @!P3 LDC.64 R44, c[0x0][0x3c8] ;  /* 0x0000f200ff2cbb82 */ /* 0x000ea60000000a00 */
[----:B0-----:R-:W0:Y:S01]  /*1580*/  MUFU.RSQ R64, R48 ;  /* 0x0000003000407308 */ /* 0x001e220000001400 */
[----:B-1----:R-:W-:-:S05]  /*1590*/  @!P3 IMAD.WIDE R46, R54, 0x4, R46 ;  /* 0x00000004362eb825 */ /* 0x002fca00078e022e */
[----:B------:R1:W-:Y:S01]  /*15a0*/  @!P3 STG.E desc[UR6][R46.64], R49 ;  /* 0x000000312e00b986 */ /* 0x0003e2000c101906 */
[----:B--2---:R-:W-:-:S05]  /*15b0*/  @!P3 IMAD.WIDE R44, R54, 0x4, R44 ;  /* 0x00000004362cb825 */ /* 0x004fca00078e022c */
[----:B0-----:R1:W-:Y:S01]  /*15c0*/  @!P3 STG.E desc[UR6][R44.64], R64 ;  /* 0x000000402c00b986 */ /* 0x0013e2000c101906 */
[----:B------:R-:W-:Y:S05]  /*15d0*/  @!P1 BRA `(.L_x_5225) ;  /* 0x00000000005c9947 */ /* 0x000fea0003800000 */
[----:B------:R-:W0:Y:S01]  /*15e0*/  LDC.64 R68, c[0x0][0x428] ;  /* 0x00010a00ff447b82 */ /* 0x000e220000000a00 */
[--C-:B-1----:R-:W-:Y:S01]  /*15f0*/  FADD.FTZ R45, R0, -R65.reuse ;  /* 0x80000041002d7221 */ /* 0x102fe20000010000 */
[--C-:B------:R-:W-:Y:S01]  /*1600*/  FADD.FTZ R49, R2, -R65.reuse ;  /* 0x8000004102317221 */ /* 0x100fe20000010000 */
[--C-:B------:R-:W-:Y:S01]  /*1610*/  FADD.FTZ R47, R3, -R65.reuse ;  /* 0x80000041032f7221 */ /* 0x100fe20000010000 */
[----:B------:R-:W-:Y:S01]  /*1620*/  FADD.FTZ R51, R4, -R65 ;  /* 0x8000004104337221 */ /* 0x000fe20000010000 */
[C---:B------:R-:W-:Y:S01]  /*1630*/  FMUL.FTZ R48, R64.reuse, R45 ;  /* 0x0000002d40307220 */ /* 0x040fe20000410000 */
[C---:B------:R-:W-:Y:S01]  /*1640*/  FMUL.FTZ R49, R64.reuse, R49 ;  /* 0x0000003140317220 */ /* 0x040fe20000410000 */
[C---:B------:R-:W-:Y:S01]  /*1650*/  FMUL.FTZ R50, R64.reuse, R47 ;  /* 0x0000002f40327220 */ /* 0x040fe20000410000 */
[----:B------:R-:W1:Y:S01]  /*1660*/  LDC.64 R66, c[0x0][0x430] ;  /* 0x00010c00ff427b82 */ /* 0x000e620000000a00 */
        /* <DEDUP_REMOVED lines=9> */
[----:B0-----:R-:W-:-:S05]  /*1700*/  IMAD.WIDE.U32 R68, R53, 0x10, R68 ;  /* 0x0000001035447825 */ /* 0x001fca00078e0044 */
[----:B------:R0:W-:Y:S01]  /*1710*/  STG.E.128 desc[UR6][R68.64], R44 ;  /* 0x0000002c44007986 */ /* 0x0001e2000c101d06 */
[C---:B-1----:R-:W-:Y:S01]  /*1720*/  IMAD.WIDE.U32 R66, R53.reuse, 0x10, R66 ;  /* 0x0000001035427825 */ /* 0x042fe200078e0042 */
[----:B------:R-:W-:-:S04]  /*1730*/  IADD3 R53, PT, PT, R53, 0x20, RZ ;  /* 0x0000002035357810 */ /* 0x000fc80007ffe0ff */
[----:B------:R0:W-:Y:S03]  /*1740*/  STG.E.128 desc[UR6][R66.64], R48 ;  /* 0x0000003042007986 */ /* 0x0001e6000c101d06 */
.L_x_5225:
[----:B------:R-:W-:Y:S05]  /*1750*/  BSYNC.RECONVERGENT B0 ;  /* 0x0000000000007941 */ /* 0x000fea0003800200 */
.L_x_5224:
[----:B------:R-:W-:Y:S04]  /*1760*/  BSSY.RECONVERGENT B0, `(.L_x_5226) ;  /* 0x0000018000007945 */ /* 0x000fe80003800200 */
        /* <DEDUP_REMOVED lines=9> */
[----:B------:R-:W1:Y:S01]  /*1800*/  LDC.64 R66, c[0x0][0x428] ;  /* 0x00010a00ff427b82 */ /* 0x000e620000000a00 */
[----:B------:R-:W-:Y:S02]  /*1810*/  FMUL.FTZ R51, R64, R65 ;  /* 0x0000004140337220 */ /* 0x000fe40000410000 */
[C---:B-----5:R-:W-:Y:S01]  /*1820*/  FFMA.FTZ R46, R50.reuse, R18, R26 ;  /* 0x00000012322e7223 */ /* 0x060fe2000001001a */
[----:B------:R-:W-:Y:S01]  /*1830*/  FFMA.FTZ R50, R50, R22, R30 ;  /* 0x0000001632327223 */ /* 0x000fe2000001001e */
[C---:B------:R-:W-:Y:S01]  /*1840*/  FFMA.FTZ R47, R51.reuse, R19, R27 ;  /* 0x00000013332f7223 */ /* 0x040fe2000001001b */
[----:B------:R-:W-:Y:S01]  /*1850*/  FFMA.FTZ R51, R51, R23, R31 ;  /* 0x0000001733337223 */ /* 0x000fe2000001001f */
[----:B0-----:R-:W-:-:S04]  /*1860*/  IMAD.WIDE.U32 R64, R53, 0x10, R44 ;  /* 0x0000001035407825 */ /* 0x001fc800078e002c */
[C---:B------:R-:W-:Y:S01]  /*1870*/  FFMA.FTZ R44, R48.reuse, R16, R24 ;  /* 0x00000010302c7223 */ /* 0x040fe20000010018 */
[C---:B------:R-:W-:Y:S01]  /*1880*/  FFMA.FTZ R45, R49.reuse, R17, R25 ;  /* 0x00000011312d7223 */ /* 0x040fe20000010019 */
[----:B------:R-:W-:Y:S01]  /*1890*/  FFMA.FTZ R48, R48, R20, R28 ;  /* 0x0000001430307223 */ /* 0x000fe2000001001c */
[----:B------:R-:W-:Y:S01]  /*18a0*/  FFMA.FTZ R49, R49, R21, R29 ;  /* 0x0000001531317223 */ /* 0x000fe2000001001d */
[----:B-1----:R-:W-:-:S05]  /*18b0*/  IMAD.WIDE.U32 R66, R53, 0x10, R66 ;  /* 0x0000001035427825 */ /* 0x002fca00078e0042 */
[----:B------:R2:W-:Y:S04]  /*18c0*/  STG.E.128 desc[UR6][R66.64], R44 ;  /* 0x0000002c42007986 */ /* 0x0005e8000c101d06 */
[----:B------:R2:W-:Y:S02]  /*18d0*/  STG.E.128 desc[UR6][R64.64], R48 ;  /* 0x0000003040007986 */ /* 0x0005e4000c101d06 */
.L_x_5227:
[----:B------:R-:W-:Y:S05]  /*18e0*/  BSYNC.RECONVERGENT B0 ;  /* 0x0000000000007941 */ /* 0x000fea0003800200 */
.L_x_5226:
[----:B012---:R-:W0:Y:S02]  /*18f0*/  LDC.64 R44, c[0x0][0x380] ;  /* 0x0000e000ff2c7b82 */ /* 0x007e240000000a00 */
[----:B0-----:R-:W-:-:S04]  /*1900*/  LEA R54, R44, R54, 0x2 ;  /* 0x000000362c367211 */ /* 0x001fc800078e10ff */
[----:B------:R-:W-:-:S13]  /*1910*/  ISETP.GE.AND P2, PT, R54, R45, PT ;  /* 0x0000002d3600720c */ /* 0x000fda0003f46270 */
[----:B------:R-:W-:Y:S05]  /*1920*/  @!P2 BRA `(.L_x_5228) ;  /* 0xfffffff0002ca947 */ /* 0x000fea000383ffff */
[----:B------:R-:W-:Y:S05]  /*1930*/  EXIT ;  /* 0x000000000000794d */ /* 0x000fea0003800000 */
.L_x_5223:
[----:B------:R-:W-:Y:S01]  /*1940*/  HFMA2 R47, -RZ, RZ, 0, 5.9604644775390625e-08 ;  /* 0x00000001ff2f7431 */ /* 0x000fe200000001ff */
[----:B------:R-:W-:Y:S01]  /*1950*/  BSSY B0, `(.L_x_5229) ;  /* 0x0000007000007945 */ /* 0x000fe20003800000 */
[----:B------:R-:W-:Y:S02]  /*1960*/  MOV R68, R44 ;  /* 0x0000002c00447202 */ /* 0x000fe40000000f00 */
[----:B------:R-:W-:Y:S02]  /*1970*/  MOV R46, 0x1f ;  /* 0x0000001f002e7802 */ /* 0x000fe40000000f00 */
[----:B------:R-:W-:-:S07]  /*1980*/  MOV R45, 0xffffffff ;  /* 0xffffffff002d7802 */ /* 0x000fce0000000f00 */
[----:B----45:R-:W-:Y:S05]  /*1990*/  WARPSYNC.COLLECTIVE R45, `(.L_x_5230) ;  /* 0x000000002d087348 */ /* 0x030fea0003c00000 */
[----:B------:R0:W1:Y:S02]  /*19a0*/  SHFL.BFLY P5, R66, R68, R47, R46 ;  /* 0x0c00002f44427389 */ /* 0x00006400000a002e */
[----:B01--45:R-:W-:Y:S05]  /*19b0*/  ENDCOLLECTIVE ;  /* 0x000000000000791b */ /* 0x033fea0003800000 */
.L_x_5230:
[----:B------:R-:W-:Y:S05]  /*19c0*/  BSYNC B0 ;  /* 0x0000000000007941 */ /* 0x000fea0003800000 */
.L_x_5229:
        /* <DEDUP_REMOVED lines=9> */
.L_x_5231:
[----:B------:R-:W-:Y:S01]  /*1a60*/  HFMA2 R47, -RZ, RZ, 0, 2.384185791015625e-07 ;  /* 0x00000004ff2f7431 */ /* 0x000fe200000001ff */
[----:B------:R-:W-:-:S05]  /*1a70*/  MOV R49, R66 ;  /* 0x0000004200317202 */ /* 0x000fca0000000f00 */
[----:B------:R-:W-:-:S05]  /*1a80*/  FADD.FTZ R51, R50, R49 ;  /* 0x0000003132337221 */ /* 0x000fca0000010000 */
[----:B------:R-:W-:-:S07]  /*1a90*/  MOV R68, R51 ;  /* 0x0000003300447202 */ /* 0x000fce0000000f00 */
[----:B------:R-:W-:Y:S05]  /*1aa0*/  WARPSYNC.COLLECTIVE R45, `(.L_x_5232) ;  /* 0x000000002d087348 */ /* 0x000fea0003c00000 */
[----:B------:R0:W1:Y:S02]  /*1ab0*/  SHFL.BFLY P5, R66, R68, R47, R46 ;  /* 0x0c00002f44427389 */ /* 0x00006400000a002e */
[----:B01----:R-:W-:Y:S05]  /*1ac0*/  ENDCOLLECTIVE ;  /* 0x000000000000791b */ /* 0x003fea0003800000 */
.L_x_5232:
        /* <DEDUP_REMOVED lines=8> */
.L_x_5233:
[----:B------:R-:W-:Y:S01]  /*1b50*/  HFMA2 R47, -RZ, RZ, 0, 9.5367431640625e-07 ;  /* 0x00000010ff2f7431 */ /* 0x000fe200000001ff */
[----:B------:R-:W-:-:S05]  /*1b60*/  MOV R49, R66 ;  /* 0x0000004200317202 */ /* 0x000fca0000000f00 */
[----:B------:R-:W-:-:S05]  /*1b70*/  FADD.FTZ R65, R64, R49 ;  /* 0x0000003140417221 */ /* 0x000fca0000010000 */
[----:B------:R-:W-:-:S07]  /*1b80*/  MOV R68, R65 ;  /* 0x0000004100447202 */ /* 0x000fce0000000f00 */
[----:B------:R-:W-:Y:S05]  /*1b90*/  WARPSYNC.COLLECTIVE R45, `(.L_x_5234) ;  /* 0x000000002d087348 */ /* 0x000fea0003c00000 */
[----:B------:R0:W1:Y:S02]  /*1ba0*/  SHFL.BFLY P5, R66, R68, R47, R46 ;  /* 0x0c00002f44427389 */ /* 0x00006400000a002e */
[----:B01----:R-:W-:Y:S05]  /*1bb0*/  ENDCOLLECTIVE ;  /* 0x000000000000791b */ /* 0x003fea0003800000 */
.L_x_5234:
        /* <DEDUP_REMOVED lines=26> */
.L_x_5235:
[----:B------:R-:W-:Y:S01]  /*1d60*/  HFMA2 R47, -RZ, RZ, 0, 1.1920928955078125e-07 ;  /* 0x00000002ff2f7431 */ /* 0x000fe200000001ff */
[----:B------:R-:W-:-:S05]  /*1d70*/  MOV R51, R66 ;  /* 0x0000004200337202 */ /* 0x000fca0000000f00 */
[----:B------:R-:W-:-:S05]  /*1d80*/  FADD.FTZ R51, R44, R51 ;  /* 0x000000332c337221 */ /* 0x000fca0000010000 */
[----:B------:R-:W-:-:S07]  /*1d90*/  MOV R68, R51 ;  /* 0x0000003300447202 */ /* 0x000fce0000000f00 */
[----:B------:R-:W-:Y:S05]  /*1da0*/  WARPSYNC.COLLECTIVE R45, `(.L_x_5236) ;  /* 0x000000002d087348 */ /* 0x000fea0003c00000 */
[----:B------:R0:W1:Y:S02]  /*1db0*/  SHFL.BFLY P5, R66, R68, R47, R46 ;  /* 0x0c00002f44427389 */ /* 0x00006400000a002e */
[----:B01----:R-:W-:Y:S05]  /*1dc0*/  ENDCOLLECTIVE ;  /* 0x000000000000791b */ /* 0x003fea0003800000 */
.L_x_5236:
[----:B------:R-:W-:Y:S01]  /*1dd0*/  HFMA2 R47, -RZ, RZ, 0, 2.384185791015625e-07 ;  /* 0x00000004ff2f7431 */ /* 0x000fe200000001ff */
[----:B------:R-:W-:-:S05]  /*1de0*/  MOV R50, R66 ;  /* 0x0000004200327202 */ /* 0x000fca0000000f00 */
[----:B------:R-:W-:-:S05]  /*1df0*/  FADD.FTZ R50, R51, R50 ;  /* 0x0000003233327221 */ /* 0x000fca0000010000 */
[----:B------:R-:W-:-:S07]  /*1e00*/  MOV R68, R50 ;  /* 0x0000003200447202 */ /* 0x000fce0000000f00 */
[----:B------:R-:W-:Y:S05]  /*1e10*/  WARPSYNC.COLLECTIVE R45, `(.L_x_5237) ;  /* 0x000000002d087348 */ /* 0x000fea0003c00000 */
[----:B------:R0:W1:Y:S02]  /*1e20*/  SHFL.BFLY P5, R66, R68, R47, R46 ;  /* 0x0c00002f44427389 */ /* 0x00006400000a002e */
[----:B01----:R-:W-:Y:S05]  /*1e30*/  ENDCOLLECTIVE ;  /* 0x000000000000791b */ /* 0x003fea0003800000 */
.L_x_5237:
[----:B------:R-:W-:Y:S01]  /*1e40*/  HFMA2 R47, -RZ, RZ, 0, 4.76837158203125e-07 ;  /* 0x00000008ff2f7431 */ /* 0x000fe200000001ff */
[----:B------:R-:W-:-:S05]  /*1e50*/  MOV R65, R66 ;  /* 0x0000004200417202 */ /* 0x000fca0000000f00 */
[----:B------:R-:W-:-:S05]  /*1e60*/  FADD.FTZ R65, R50, R65 ;  /* 0x0000004132417221 */ /* 0x000fca0000010000 */
[----:B------:R-:W-:-:S07]  /*1e70*/  MOV R68, R65 ;  /* 0x0000004100447202 */ /* 0x000fce0000000f00 */
[----:B------:R-:W-:Y:S05]  /*1e80*/  WARPSYNC.COLLECTIVE R45, `(.L_x_5238) ;  /* 0x000000002d087348 */ /* 0x000fea0003c00000 */
[----:B------:R0:W1:Y:S02]  /*1e90*/  SHFL.BFLY P5, R66, R68, R47, R46 ;  /* 0x0c00002f44427389 */ /* 0x00006400000a002e */
[----:B01----:R-:W-:Y:S05]  /*1ea0*/  ENDCOLLECTIVE ;  /* 0x000000000000791b */ /* 0x003fea0003800000 */
.L_x_5238:
[----:B------:R-:W-:Y:S01]  /*1eb0*/  HFMA2 R47, -RZ, RZ, 0, 9.5367431640625e-07 ;  /* 0x00000010ff2f7431 */ /* 0x000fe200000001ff */
[----:B------:R-:W-:-:S05]  /*1ec0*/  MOV R64, R66 ;  /* 0x0000004200407202 */ /* 0x000fca0000000f00 */
[----:B------:R-:W-:-:S05]  /*1ed0*/  FADD.FTZ R64, R65, R64 ;  /* 0x0000004041407221 */ /* 0x000fca0000010000 */
[----:B------:R-:W-:-:S07]  /*1ee0*/  MOV R68, R64 ;  /* 0x0000004000447202 */ /* 0x000fce0000000f00 */
[----:B------:R-:W-:Y:S05]  /*1ef0*/  WARPSYNC.COLLECTIVE R45, `(.L_x_5239) ;  /* 0x000000002d087348 */ /* 0x000fea0003c00000 */
[----:B------:R0:W1:Y:S02]  /*1f00*/  SHFL.BFLY P5, R66, R68, R47, R46 ;  /* 0x0c00002f44427389 */ /* 0x00006400000a002e */
[----:B01----:R-:W-:Y:S05]  /*1f10*/  ENDCOLLECTIVE ;  /* 0x000000000000791b */ /* 0x003fea0003800000 */
.L_x_5239:
[----:B------:R-:W-:Y:S01]  /*1f20*/  MOV R67, R66 ;  /* 0x0000004200437202 */ /* 0x000fe20000000f00 */
[----:B------:R-:W-:Y:S06]  /*1f30*/  BRA `(.L_x_5240) ;  /* 0xfffffff400687947 */ /* 0x000fec000383ffff */
.L_x_5241:
        /* <DEDUP_REMOVED lines=12> */
.L_x_5987:


//--------------------- .text._ZN10layer_norm31ln_parallel_residual_fwd_kernelINS_13Kernel_traitsIfffffjLj256ELj1ELj4ELj1ELj16ENS_18Kernel_traits_baseILj256EfffffjLj128EEEEELb0ELb0ELb1EEEvNS_9FwdParamsE --------------------------
	.section	.text._ZN10layer_norm31ln_parallel_residual_fwd_kernelINS_13Kernel_traitsIfffffjLj256ELj1ELj4ELj1ELj16ENS_18Kernel_traits_baseILj256EfffffjLj128EEEEELb0ELb0ELb1EEEvNS_9FwdParamsE,"ax",@progbits
	.align	128
        .global         _ZN10layer_norm31ln_parallel_residual_fwd_kernelINS_13Kernel_traitsIfffffjLj256ELj1ELj4ELj1ELj16ENS_18Kernel_traits_baseILj256EfffffjLj128EEEEELb0ELb0ELb1EEEvNS_9FwdParamsE
        .type           _ZN10layer_norm31ln_parallel_residual_fwd_kernelINS_13Kernel_traitsIfffffjLj256ELj1ELj4ELj1ELj16ENS_18Kernel_traits_baseILj256EfffffjLj128EEEEELb0ELb0ELb1EEEvNS_9FwdParamsE,@function
        .size           _ZN10layer_norm31ln_parallel_residual_fwd_kernelINS_13Kernel_traitsIfffffjLj256ELj1ELj4ELj1ELj16ENS_18Kernel_traits_baseILj256EfffffjLj128EEEEELb0ELb0ELb1EEEvNS_9FwdParamsE,(.L_x_5988 - _ZN10layer_norm31ln_parallel_residual_fwd_kernelINS_13Kernel_traitsIfffffjLj256ELj1ELj4ELj1ELj16ENS_18Kernel_traits_baseILj256EfffffjLj128EEEEELb0ELb0ELb1EEEvNS_9FwdParamsE)
        .other          _ZN10layer_norm31ln_parallel_residual_fwd_kernelINS_13Kernel_traitsIfffffjLj256ELj1ELj4ELj1ELj16ENS_18Kernel_traits_baseILj256EfffffjLj128EEEEELb0ELb0ELb1EEEvNS_9FwdParamsE,@"STO_CUDA_ENTRY STV_DEFAULT"
_ZN10layer_norm31ln_parallel_residual_fwd_kernelINS_13Kernel_traitsIfffffjLj256ELj1ELj4ELj1ELj16ENS_18Kernel_traits_baseILj256EfffffjLj128EEEEELb0ELb0ELb1EEEvNS_9FwdParamsE:
.text._ZN10layer_norm31ln_parallel_residual_fwd_kernelINS_13Kernel_traitsIfffffjLj256ELj1ELj4ELj1ELj16ENS_18Kernel_traits_baseILj256EfffffjLj128EEEEELb0ELb0ELb1EEEvNS_9FwdParamsE:
        /* <DEDUP_REMOVED lines=22> */
[----:B------:R-:W3:Y:S01]  /*0160*/  LDG.E.128 R8, desc[UR6][R2.64] ;  /* 0x0000000602087981 */ /* 0x000ee2000c1e1d00 */
[----:B--2---:R-:W-:-:S03]  /*0170*/  IMAD.WIDE.U32 R4, R0, 0x10, R4 ;  /* 0x0000001000047825 */ /* 0x004fc600078e0004 */
[----:B------:R-:W2:Y:S03]  /*0180*/  LDG.E.128 R20, desc[UR6][R2.64+0x200] ;  /* 0x0002000602147981 */ /* 0x000ea6000c1e1d00 */
[----:B------:R-:W0:Y:S01]  /*0190*/  @P1 LDC.64 R32, c[0x0][0x440] ;  /* 0x00011000ff201b82 */ /* 0x000e220000000a00 */
[----:B------:R-:W-:Y:S02]  /*01a0*/  @!P1 CS2R R18, SRZ ;  /* 0x0000000000129805 */ /* 0x000fe4000001ff00 */
[----:B------:R-:W-:Y:S02]  /*01b0*/  @!P1 CS2R R16, SRZ ;  /* 0x0000000000109805 */ /* 0x000fe4000001ff00 */
[----:B------:R-:W-:Y:S02]  /*01c0*/  @!P1 CS2R R14, SRZ ;  /* 0x00000000000e9805 */ /* 0x000fe4000001ff00 */
[----:B------:R-:W-:Y:S01]  /*01d0*/  @!P1 CS2R R12, SRZ ;  /* 0x00000000000c9805 */ /* 0x000fe2000001ff00 */
[----:B------:R-:W4:Y:S04]  /*01e0*/  LDG.E.128 R28, desc[UR6][R4.64] ;  /* 0x00000006041c7981 */ /* 0x000f28000c1e1d00 */
[----:B------:R3:W2:Y:S01]  /*01f0*/  LDG.E.128 R24, desc[UR6][R4.64+0x200] ;  /* 0x0002000604187981 */ /* 0x0006a2000c1e1d00 */
[----:B0-----:R-:W-:-:S05]  /*0200*/  @P1 IMAD.WIDE.U32 R32, R0, 0x10, R32 ;  /* 0x0000001000201825 */ /* 0x001fca00078e0020 */
[----:B------:R0:W5:Y:S04]  /*0210*/  @P1 LDG.E.128 R16, desc[UR6][R32.64] ;  /* 0x0000000620101981 */ /* 0x000168000c1e1d00 */
[----:B------:R0:W5:Y:S01]  /*0220*/  @P1 LDG.E.128 R12, desc[UR6][R32.64+0x200] ;  /* 0x00020006200c1981 */ /* 0x000162000c1e1d00 */
[----:B------:R-:W-:Y:S01]  /*0230*/  HFMA2 R52, -RZ, RZ, 0, 0 ;  /* 0x00000000ff347431 */ /* 0x000fe200000001ff */
[----:B------:R-:W-:Y:S02]  /*0240*/  CS2R R50, SRZ ;  /* 0x0000000000327805 */ /* 0x000fe4000001ff00 */
[----:B------:R-:W-:Y:S01]  /*0250*/  MOV R49, RZ ;  /* 0x000000ff00317202 */ /* 0x000fe20000000f00 */
[----:B------:R-:W-:Y:S01]  /*0260*/  IMAD.MOV.U32 R7, RZ, RZ, RZ ;  /* 0x000000ffff077224 */ /* 0x000fe200078e00ff */
[----:B---3--:R-:W-:Y:S01]  /*0270*/  @!P1 MOV R4, R10 ;  /* 0x0000000a00049202 */ /* 0x008fe20000000f00 */
[----:B------:R-:W-:Y:S01]  /*0280*/  @P1 IMAD.MOV.U32 R4, RZ, RZ, R10 ;  /* 0x000000ffff041224 */ /* 0x000fe200078e000a */
[----:B------:R-:W-:Y:S01]  /*0290*/  @!P1 MOV R5, R11 ;  /* 0x0000000b00059202 */ /* 0x000fe20000000f00 */
[----:B------:R-:W-:Y:S01]  /*02a0*/  HFMA2 R10, -RZ, RZ, 0, 0 ;  /* 0x00000000ff0a7431 */ /* 0x000fe200000001ff */
[----:B------:R-:W-:-:S02]  /*02b0*/  @!P1 MOV R2, R8 ;  /* 0x0000000800029202 */ /* 0x000fc40000000f00 */
[----:B------:R-:W-:Y:S02]  /*02c0*/  @!P1 MOV R3, R9 ;  /* 0x0000000900039202 */ /* 0x000fe40000000f00 */
[----:B------:R-:W-:Y:S02]  /*02d0*/  @P1 MOV R5, R11 ;  /* 0x0000000b00051202 */ /* 0x000fe40000000f00 */
[----:B------:R-:W-:Y:S02]  /*02e0*/  @P1 MOV R2, R8 ;  /* 0x0000000800021202 */ /* 0x000fe40000000f00 */
[----:B------:R-:W-:Y:S02]  /*02f0*/  @P1 MOV R3, R9 ;  /* 0x0000000900031202 */ /* 0x000fe40000000f00 */
[----:B------:R-:W-:Y:S02]  /*0300*/  CS2R R8, SRZ ;  /* 0x0000000000087805 */ /* 0x000fe4000001ff00 */
[----:B----4-:R-:W-:Y:S01]  /*0310*/  @!P1 MOV R41, R28 ;  /* 0x0000001c00299202 */ /* 0x010fe20000000f00 */
[----:B--2---:R-:W-:Y:S01]  /*0320*/  @!P1 IMAD.MOV.U32 R54, RZ, RZ, R27 ;  /* 0x000000ffff369224 */ /* 0x004fe200078e001b */
[----:B------:R-:W-:Y:S01]  /*0330*/  @!P1 MOV R42, R29 ;  /* 0x0000001d002a9202 */ /* 0x000fe20000000f00 */
[----:B------:R-:W-:Y:S01]  /*0340*/  @P1 IMAD.MOV.U32 R42, RZ, RZ, R29 ;  /* 0x000000ffff2a1224 */ /* 0x000fe200078e001d */
[----:B------:R-:W-:-:S02]  /*0350*/  @!P1 MOV R11, R30 ;  /* 0x0000001e000b9202 */ /* 0x000fc40000000f00 */
[----:B------:R-:W-:Y:S02]  /*0360*/  @!P1 MOV R40, R31 ;  /* 0x0000001f00289202 */ /* 0x000fe40000000f00 */
[----:B------:R-:W-:Y:S01]  /*0370*/  @!P1 MOV R48, R20 ;  /* 0x0000001400309202 */ /* 0x000fe20000000f00 */
[----:B------:R-:W-:Y:S01]  /*0380*/  @P1 IMAD.MOV.U32 R48, RZ, RZ, R20 ;  /* 0x000000ffff301224 */ /* 0x000fe200078e0014 */
[----:B------:R-:W-:Y:S02]  /*0390*/  @!P1 MOV R47, R21 ;  /* 0x00000015002f9202 */ /* 0x000fe40000000f00 */
[----:B------:R-:W-:Y:S02]  /*03a0*/  @!P1 MOV R46, R22 ;  /* 0x00000016002e9202 */ /* 0x000fe40000000f00 */
[----:B------:R-:W-:Y:S02]  /*03b0*/  @!P1 MOV R43, R23 ;  /* 0x00000017002b9202 */ /* 0x000fe40000000f00 */
[----:B------:R-:W-:-:S02]  /*03c0*/  @!P1 MOV R55, R24 ;  /* 0x0000001800379202 */ /* 0x000fc40000000f00 */
[----:B------:R-:W-:Y:S02]  /*03d0*/  @!P1 MOV R56, R25 ;  /* 0x0000001900389202 */ /* 0x000fe40000000f00 */
[----:B------:R-:W-:Y:S02]  /*03e0*/  @!P1 MOV R53, R26 ;  /* 0x0000001a00359202 */ /* 0x000fe40000000f00 */
[----:B------:R-:W-:Y:S02]  /*03f0*/  @P1 MOV R41, R28 ;  /* 0x0000001c00291202 */ /* 0x000fe40000000f00 */
[----:B------:R-:W-:Y:S02]  /*0400*/  @P1 MOV R11, R30 ;  /* 0x0000001e000b1202 */ /* 0x000fe40000000f00 */
[----:B------:R-:W-:Y:S02]  /*0410*/  @P1 MOV R40, R31 ;  /* 0x0000001f00281202 */ /* 0x000fe40000000f00 */
[----:B------:R-:W-:-:S02]  /*0420*/  @P1 MOV R47, R21 ;  /* 0x00000015002f1202 */ /* 0x000fc40000000f00 */
[----:B------:R-:W-:Y:S02]  /*0430*/  @P1 MOV R46, R22 ;  /* 0x00000016002e1202 */ /* 0x000fe40000000f00 */
[----:B------:R-:W-:Y:S02]  /*0440*/  @P1 MOV R43, R23 ;  /* 0x00000017002b1202 */ /* 0x000fe40000000f00 */
[----:B------:R-:W-:Y:S02]  /*0450*/  @P1 MOV R55, R24 ;  /* 0x0000001800371202 */ /* 0x000fe40000000f00 */
[----:B------:R-:W-:Y:S02]  /*0460*/  @P1 MOV R56, R25 ;  /* 0x0000001900381202 */ /* 0x000fe40000000f00 */
[----:B------:R-:W-:Y:S02]  /*0470*/  @P1 MOV R53, R26 ;  /* 0x0000001a00351202 */ /* 0x000fe40000000f00 */
[----:B------:R-:W-:Y:S01]  /*0480*/  @P1 MOV R54, R27 ;  /* 0x0000001b00361202 */ /* 0x000fe20000000f00 */
[----:B0-----:R-:W-:Y:S06]  /*0490*/  BRA `(.L_x_5243) ;  /* 0x00000004001c7947 */ /* 0x001fec0003800000 */
.L_x_5242:
[----:B------:R-:W0:Y:S01]  /*04a0*/  LDCU.64 UR4, c[0x0][0x440] ;  /* 0x00008800ff0477ac */ /* 0x000e220008000a00 */
[----:B------:R-:W1:Y:S08]  /*04b0*/  LDC.64 R2, c[0x0][0x3d0] ;  /* 0x0000f400ff027b82 */ /* 0x000e700000000a00 */
[----:B------:R-:W2:Y:S08]  /*04c0*/  LDC.64 R40, c[0x0][0x438] ;  /* 0x00010e00ff287b82 */ /* 0x000eb00000000a00 */
[----:B------:R-:W3:Y:S01]  /*04d0*/  LDC.64 R4, c[0x0][0x3d8] ;  /* 0x0000f600ff047b82 */ /* 0x000ee20000000a00 */
[----:B0-----:R-:W-:-:S04]  /*04e0*/  ISETP.NE.U32.AND P1, PT, RZ, UR4, PT ;  /* 0x00000004ff007c0c */ /* 0x001fc8000bf25070 */
[----:B------:R-:W-:Y:S01]  /*04f0*/  ISETP.NE.AND.EX P1, PT, RZ, UR5, PT, P1 ;  /* 0x00000005ff007c0c */ /* 0x000fe2000bf25310 */
[----:B-1----:R-:W-:-:S05]  /*0500*/  IMAD.WIDE.U32 R42, R0, 0x10, R2 ;  /* 0x00000010002a7825 */ /* 0x002fca00078e0002 */
[----:B------:R-:W4:Y:S01]  /*0510*/  LDG.E.128 R8, desc[UR6][R42.64] ;  /* 0x000000062a087981 */ /* 0x000f22000c1e1d00 */
[----:B--2---:R-:W-:-:S03]  /*0520*/  IMAD.WIDE.U32 R40, R0, 0x10, R40 ;  /* 0x0000001000287825 */ /* 0x004fc600078e0028 */
[----:B------:R-:W2:Y:S03]  /*0530*/  LDG.E.128 R28, desc[UR6][R42.64+0x200] ;  /* 0x000200062a1c7981 */ /* 0x000ea6000c1e1d00 */
[----:B------:R-:W0:Y:S01]  /*0540*/  @P1 LDC.64 R2, c[0x0][0x440] ;  /* 0x00011000ff021b82 */ /* 0x000e220000000a00 */
[----:B------:R-:W2:Y:S01]  /*0550*/  LDG.E.128 R20, desc[UR6][R40.64] ;  /* 0x0000000628147981 */ /* 0x000ea2000c1e1d00 */
[----:B---3--:R-:W-:-:S03]  /*0560*/  IMAD.WIDE.U32 R46, R0, 0x10, R4 ;  /* 0x00000010002e7825 */ /* 0x008fc600078e0004 */
[----:B------:R-:W3:Y:S04]  /*0570*/  LDG.E.128 R32, desc[UR6][R40.64+0x200] ;  /* 0x0002000628207981 */ /* 0x000ee8000c1e1d00 */
[----:B------:R-:W3:Y:S04]  /*0580*/  LDG.E.128 R24, desc[UR6][R46.64] ;  /* 0x000000062e187981 */ /* 0x000ee8000c1e1d00 */
[----:B------:R-:W3:Y:S01]  /*0590*/  LDG.E.128 R36, desc[UR6][R46.64+0x200] ;  /* 0x000200062e247981 */ /* 0x000ee2000c1e1d00 */
[----:B0-----:R-:W-:-:S05]  /*05a0*/  @P1 IMAD.WIDE.U32 R48, R0, 0x10, R2 ;  /* 0x0000001000301825 */ /* 0x001fca00078e0002 */
[----:B------:R-:W5:Y:S04]  /*05b0*/  @P1 LDG.E.128 R16, desc[UR6][R48.64] ;  /* 0x0000000630101981 */ /* 0x000f68000c1e1d00 */
[----:B------:R0:W5:Y:S01]  /*05c0*/  @P1 LDG.E.128 R12, desc[UR6][R48.64+0x200] ;  /* 0x00020006300c1981 */ /* 0x000162000c1e1d00 */
[----:B----4-:R-:W-:Y:S02]  /*05d0*/  @P1 MOV R2, R8 ;  /* 0x0000000800021202 */ /* 0x010fe40000000f00 */
[----:B------:R-:W-:Y:S01]  /*05e0*/  @P1 MOV R3, R9 ;  /* 0x0000000900031202 */ /* 0x000fe20000000f00 */
[----:B------:R-:W-:Y:S01]  /*05f0*/  @!P1 IMAD.MOV.U32 R3, RZ, RZ, R9 ;  /* 0x000000ffff039224 */ /* 0x000fe200078e0009 */
[----:B------:R-:W-:Y:S02]  /*0600*/  @P1 MOV R4, R10 ;  /* 0x0000000a00041202 */ /* 0x000fe40000000f00 */
[----:B------:R-:W-:Y:S01]  /*0610*/  @P1 MOV R5, R11 ;  /* 0x0000000b00051202 */ /* 0x000fe20000000f00 */
[----:B--2---:R-:W-:Y:S01]  /*0620*/  @P1 IMAD.MOV.U32 R43, RZ, RZ, R31 ;  /* 0x000000ffff2b1224 */ /* 0x004fe200078e001f */
[----:B------:R-:W-:-:S02]  /*0630*/  @!P1 MOV R2, R8 ;  /* 0x0000000800029202 */ /* 0x000fc40000000f00 */
[----:B------:R-:W-:Y:S02]  /*0640*/  @!P1 MOV R4, R10 ;  /* 0x0000000a00049202 */ /* 0x000fe40000000f00 */
[----:B------:R-:W-:Y:S01]  /*0650*/  @!P1 MOV R5, R11 ;  /* 0x0000000b00059202 */ /* 0x000fe20000000f00 */
[----:B---3--:R-:W-:Y:S01]  /*0660*/  @P1 IMAD.MOV.U32 R52, RZ, RZ, R35 ;  /* 0x000000ffff341224 */ /* 0x008fe200078e0023 */
[----:B------:R-:W-:Y:S01]  /*0670*/  @P1 MOV R9, R20 ;  /* 0x0000001400091202 */ /* 0x000fe20000000f00 */
[----:B------:R-:W-:Y:S01]  /*0680*/  @!P1 IMAD.MOV.U32 R9, RZ, RZ, R20 ;  /* 0x000000ffff099224 */ /* 0x000fe200078e0014 */
[----:B------:R-:W-:Y:S01]  /*0690*/  @P1 MOV R10, R21 ;  /* 0x00000015000a1202 */ /* 0x000fe20000000f00 */
[----:B------:R-:W-:Y:S01]  /*06a0*/  @P1 IMAD.MOV.U32 R40, RZ, RZ, R27 ;  /* 0x000000ffff281224 */ /* 0x000fe200078e001b */
[----:B------:R-:W-:Y:S02]  /*06b0*/  @P1 MOV R7, R22 ;  /* 0x0000001600071202 */ /* 0x000fe40000000f00 */
[----:B------:R-:W-:Y:S01]  /*06c0*/  @P1 MOV R8, R23 ;  /* 0x0000001700081202 */ /* 0x000fe20000000f00 */
[----:B------:R-:W-:Y:S01]  /*06d0*/  @P1 IMAD.MOV.U32 R54, RZ, RZ, R39 ;  /* 0x000000ffff361224 */ /* 0x000fe200078e0027 */
[----:B------:R-:W-:-:S02]  /*06e0*/  @P1 MOV R41, R24 ;  /* 0x0000001800291202 */ /* 0x000fc40000000f00 */
[----:B------:R-:W-:Y:S02]  /*06f0*/  @P1 MOV R42, R25 ;  /* 0x00000019002a1202 */ /* 0x000fe40000000f00 */
[----:B------:R-:W-:Y:S02]  /*0700*/  @P1 MOV R11, R26 ;  /* 0x0000001a000b1202 */ /* 0x000fe40000000f00 */
[----:B0-----:R-:W-:Y:S02]  /*0710*/  @P1 MOV R48, R28 ;  /* 0x0000001c00301202 */ /* 0x001fe40000000f00 */
[----:B------:R-:W-:Y:S02]  /*0720*/  @P1 MOV R47, R29 ;  /* 0x0000001d002f1202 */ /* 0x000fe40000000f00 */
[----:B------:R-:W-:Y:S02]  /*0730*/  @P1 MOV R46, R30 ;  /* 0x0000001e002e1202 */ /* 0x000fe40000000f00 */
[----:B------:R-:W-:-:S02]  /*0740*/  @P1 MOV R49, R32 ;  /* 0x0000002000311202 */ /* 0x000fc40000000f00 */
[----:B------:R-:W-:Y:S02]  /*0750*/  @!P1 CS2R R18, SRZ ;  /* 0x0000000000129805 */ /* 0x000fe4000001ff00 */
[----:B------:R-:W-:Y:S02]  /*0760*/  @P1 MOV R50, R33 ;  /* 0x0000002100321202 */ /* 0x000fe40000000f00 */
[----:B------:R-:W-:Y:S02]  /*0770*/  @!P1 CS2R R16, SRZ ;  /* 0x0000000000109805 */ /* 0x000fe4000001ff00 */
[----:B------:R-:W-:Y:S02]  /*0780*/  @P1 MOV R51, R34 ;  /* 0x0000002200331202 */ /* 0x000fe40000000f00 */
[----:B------:R-:W-:Y:S02]  /*0790*/  @!P1 CS2R R14, SRZ ;  /* 0x00000000000e9805 */ /* 0x000fe4000001ff00 */
[----:B------:R-:W-:-:S02]  /*07a0*/  @P1 MOV R55, R36 ;  /* 0x0000002400371202 */ /* 0x000fc40000000f00 */
[----:B------:R-:W-:Y:S02]  /*07b0*/  @!P1 CS2R R12, SRZ ;  /* 0x00000000000c9805 */ /* 0x000fe4000001ff00 */
[----:B------:R-:W-:Y:S02]  /*07c0*/  @P1 MOV R56, R37 ;  /* 0x0000002500381202 */ /* 0x000fe40000000f00 */
[----:B------:R-:W-:Y:S02]  /*07d0*/  @P1 MOV R53, R38 ;  /* 0x0000002600351202 */ /* 0x000fe40000000f00 */
[----:B------:R-:W-:Y:S02]  /*07e0*/  @!P1 MOV R10, R21 ;  /* 0x00000015000a9202 */ /* 0x000fe40000000f00 */
[----:B------:R-:W-:Y:S02]  /*07f0*/  @!P1 MOV R7, R22 ;  /* 0x0000001600079202 */ /* 0x000fe40000000f00 */
[----:B------:R-:W-:-:S02]  /*0800*/  @!P1 MOV R8, R23 ;  /* 0x0000001700089202 */ /* 0x000fc40000000f00 */
[----:B------:R-:W-:Y:S02]  /*0810*/  @!P1 MOV R41, R24 ;  /* 0x0000001800299202 */ /* 0x000fe40000000f00 */
[----:B------:R-:W-:Y:S02]  /*0820*/  @!P1 MOV R42, R25 ;  /* 0x00000019002a9202 */ /* 0x000fe40000000f00 */
[----:B------:R-:W-:Y:S02]  /*0830*/  @!P1 MOV R11, R26 ;  /* 0x0000001a000b9202 */ /* 0x000fe40000000f00 */
        /* <DEDUP_REMOVED lines=12> */
[----:B------:R-:W-:-:S07]  /*0900*/  @!P1 MOV R54, R39 ;  /* 0x0000002700369202 */ /* 0x000fce0000000f00 */
.L_x_5243:
[----:B------:R-:W0:Y:S02]  /*0910*/  LDCU UR4, c[0x0][0x384] ;  /* 0x00007080ff0477ac */ /* 0x000e240008000800 */
[----:B0-----:R-:W-:-:S13]  /*0920*/  ISETP.GE.AND P1, PT, R6, UR4, PT ;  /* 0x0000000406007c0c */ /* 0x001fda000bf26270 */
[----:B------:R-:W-:Y:S05]  /*0930*/  @P1 EXIT ;  /* 0x000000000000194d */ /* 0x000fea0003800000 */
[----:B------:R-:W0:Y:S01]  /*0940*/  LDCU.U8 UR4, c[0x0][0x410] ;  /* 0x00008200ff0477ac */ /* 0x000e220008000000 */
[----:B------:R-:W-:Y:S01]  /*0950*/  ISETP.NE.U32.AND P1, PT, R44, RZ, PT ;  /* 0x000000ff2c00720c */ /* 0x000fe20003f25070 */
[----:B------:R-:W1:Y:S03]  /*0960*/  LDCU UR5, c[0x0][0x388] ;  /* 0x00007100ff0577ac */ /* 0x000e660008000800 */
[----:B------:R-:W-:Y:S01]  /*0970*/  ISETP.NE.AND.EX P1, PT, R45, RZ, PT, P1 ;  /* 0x000000ff2d00720c */ /* 0x000fe20003f25310 */
[----:B------:R-:W2:Y:S01]  /*0980*/  LDCU UR8, c[0x0][0x448] ;  /* 0x00008900ff0877ac */ /* 0x000ea20008000800 */
[----:B------:R-:W3:Y:S01]  /*0990*/  LDCU.64 UR10, c[0x0][0x398] ;  /* 0x00007300ff0a77ac */ /* 0x000ee20008000a00 */
[----:B0-----:R-:W-:-:S13]  /*09a0*/  ISETP.NE.AND P3, PT, RZ, UR4, PT ;  /* 0x00000004ff007c0c */ /* 0x001fda000bf65270 */
.L_x_5251:
[----:B0-----:R-:W0:Y:S01]  /*09b0*/  LDC.64 R36, c[0x0][0x3a0] ;  /* 0x0000e800ff247b82 */ /* 0x001e220000000a00 */
[----:B-1----:R-:W-:-:S05]  /*09c0*/  IMAD R32, R6, UR5, RZ ;  /* 0x0000000506207c24 */ /* 0x002fca000f8e02ff */
[----:B------:R-:W-:Y:S02]  /*09d0*/  SHF.R.S32.HI R33, RZ, 0x1f, R32 ;  /* 0x0000001fff217819 */ /* 0x000fe40000011420 */
[----:B------:R-:W1:Y:S02]  /*09e0*/  LDC.64 R58, c[0x0][0x390] ;  /* 0x0000e400ff3a7b82 */ /* 0x000e640000000a00 */
[----:B------:R-:W-:-:S04]  /*09f0*/  LEA.HI R33, R33, R32, RZ, 0x2 ;  /* 0x0000002021217211 */ /* 0x000fc800078f10ff */
[----:B------:R-:W-:Y:S02]  /*0a00*/  LEA.HI.SX32 R45, R33, R0, 0x1e ;  /* 0x00000000212d7211 */ /* 0x000fe400078ff2ff */
[----:B------:R-:W4:Y:S01]  /*0a10*/  @P1 LDC.64 R60, c[0x0][0x398] ;  /* 0x0000e600ff3c1b82 */ /* 0x000f220000000a00 */
[----:B0-----:R-:W-:-:S04]  /*0a20*/  ISETP.NE.U32.AND P2, PT, R36, RZ, PT ;  /* 0x000000ff2400720c */ /* 0x001fc80003f45070 */
[----:B------:R-:W-:Y:S01]  /*0a30*/  ISETP.NE.AND.EX P2, PT, R37, RZ, PT, P2 ;  /* 0x000000ff2500720c */ /* 0x000fe20003f45320 */
[----:B-1----:R-:W-:-:S06]  /*0a40*/  IMAD.WIDE.U32 R32, R45, 0x10, R58 ;  /* 0x000000102d207825 */ /* 0x002fcc00078e003a */
[----:B-----5:R-:W5:Y:S01]  /*0a50*/  LDG.E.128 R32, desc[UR6][R32.64] ;  /* 0x0000000620207981 */ /* 0x020f62000c1e1d00 */
[----:B----4-:R-:W-:-:S05]  /*0a60*/  @P1 IMAD.WIDE.U32 R60, R45, 0x10, R60 ;  /* 0x000000102d3c1825 */ /* 0x010fca00078e003c */
[----:B------:R-:W0:Y:S01]  /*0a70*/  @P2 LDC.64 R38, c[0x0][0x3a0] ;  /* 0x0000e800ff262b82 */ /* 0x000e220000000a00 */
[----:B------:R1:W5:Y:S01]  /*0a80*/  @P1 LDG.E.128 R20, desc[UR6][R60.64] ;  /* 0x000000063c141981 */ /* 0x000362000c1e1d00 */
[----:B0-----:R-:W-:-:S05]  /*0a90*/  @P2 IMAD.WIDE.U32 R38, R45, 0x10, R38 ;  /* 0x000000102d262825 */ /* 0x001fca00078e0026 */
[----:B------:R1:W5:Y:S01]  /*0aa0*/  @P2 LDG.E.128 R24, desc[UR6][R38.64] ;  /* 0x0000000626182981 */ /* 0x000362000c1e1d00 */
[----:B------:R-:W-:Y:S04]  /*0ab0*/  BSSY.RECONVERGENT B0, `(.L_x_5244) ;  /* 0x0000025000007945 */ /* 0x000fe80003800200 */
        /* <DEDUP_REMOVED lines=8> */
[----:B-1----:R-:W-:Y:S01]  /*0b40*/  FADD.FTZ R38, R26, R29 ;  /* 0x0000001d1a267221 */ /* 0x002fe20000010000 */
[----:B------:R-:W-:Y:S02]  /*0b50*/  FADD.FTZ R39, R27, R28 ;  /* 0x0000001c1b277221 */ /* 0x000fe40000010000 */
[----:B------:R-:W-:Y:S02]  /*0b60*/  MOV R28, R65 ;  /* 0x00000041001c7202 */ /* 0x000fe40000000f00 */
[----:B------:R-:W-:Y:S01]  /*0b70*/  MOV R29, R64 ;  /* 0x00000040001d7202 */ /* 0x000fe20000000f00 */
[----:B------:R-:W-:Y:S01]  /*0b80*/  IMAD.MOV.U32 R31, RZ, RZ, R39 ;  /* 0x000000ffff1f7224 */ /* 0x000fe200078e0027 */
[----:B------:R-:W-:Y:S01]  /*0b90*/  MOV R30, R38 ;  /* 0x00000026001e7202 */ /* 0x000fe20000000f00 */
[----:B------:R-:W-:Y:S06]  /*0ba0*/  BRA `(.L_x_5247) ;  /* 0x0000000000547947 */ /* 0x000fec0003800000 */
.L_x_5246:
[----:B-----5:R-:W-:Y:S01]  /*0bb0*/  FADD.FTZ R65, R32, R20 ;  /* 0x0000001420417221 */ /* 0x020fe20000010000 */
[----:B------:R-:W-:Y:S01]  /*0bc0*/  FADD.FTZ R64, R33, R21 ;  /* 0x0000001521407221 */ /* 0x000fe20000010000 */
[----:B-1----:R-:W-:Y:S01]  /*0bd0*/  FADD.FTZ R38, R34, R22 ;  /* 0x0000001622267221 */ /* 0x002fe20000010000 */
[----:B------:R-:W-:Y:S02]  /*0be0*/  FADD.FTZ R39, R35, R23 ;  /* 0x0000001723277221 */ /* 0x000fe40000010000 */
[----:B------:R-:W-:Y:S02]  /*0bf0*/  MOV R28, R65 ;  /* 0x00000041001c7202 */ /* 0x000fe40000000f00 */
[----:B------:R-:W-:Y:S02]  /*0c00*/  MOV R29, R64 ;  /* 0x00000040001d7202 */ /* 0x000fe40000000f00 */
[----:B------:R-:W-:Y:S02]  /*0c10*/  MOV R30, R38 ;  /* 0x00000026001e7202 */ /* 0x000fe40000000f00 */
[----:B------:R-:W-:Y:S01]  /*0c20*/  MOV R31, R39 ;  /* 0x00000027001f7202 */ /* 0x000fe20000000f00 */
[----:B------:R-:W-:Y:S06]  /*0c30*/  BRA `(.L_x_5247) ;  /* 0x0000000000307947 */ /* 0x000fec0003800000 */
.L_x_5245:
[----:B-----5:R-:W-:Y:S01]  /*0c40*/  @P2 FADD.FTZ R28, R32, R24 ;  /* 0x00000018201c2221 */ /* 0x020fe20000010000 */
[----:B------:R-:W-:Y:S01]  /*0c50*/  @P2 FADD.FTZ R29, R33, R25 ;  /* 0x00000019211d2221 */ /* 0x000fe20000010000 */
[----:B------:R-:W-:Y:S01]  /*0c60*/  @P2 FADD.FTZ R30, R34, R26 ;  /* 0x0000001a221e2221 */ /* 0x000fe20000010000 */
[----:B------:R-:W-:Y:S02]  /*0c70*/  @P2 FADD.FTZ R31, R35, R27 ;  /* 0x0000001b231f2221 */ /* 0x000fe40000010000 */
[----:B------:R-:W-:Y:S02]  /*0c80*/  @P2 MOV R65, R28 ;  /* 0x0000001c00412202 */ /* 0x000fe40000000f00 */
[----:B------:R-:W-:Y:S01]  /*0c90*/  @P2 MOV R64, R29 ;  /* 0x0000001d00402202 */ /* 0x000fe20000000f00 */
[----:B-1----:R-:W-:Y:S01]  /*0ca0*/  @P2 IMAD.MOV.U32 R39, RZ, RZ, R31 ;  /* 0x000000ffff272224 */ /* 0x002fe200078e001f */
[----:B------:R-:W-:Y:S02]  /*0cb0*/  @P2 MOV R38, R30 ;  /* 0x0000001e00262202 */ /* 0x000fe40000000f00 */
[----:B------:R-:W-:-:S02]  /*0cc0*/  @!P2 MOV R65, R32 ;  /* 0x000000200041a202 */ /* 0x000fc40000000f00 */
[----:B------:R-:W-:Y:S02]  /*0cd0*/  @!P2 MOV R64, R33 ;  /* 0x000000210040a202 */ /* 0x000fe40000000f00 */
[----:B------:R-:W-:Y:S02]  /*0ce0*/  @!P2 MOV R38, R34 ;  /* 0x000000220026a202 */ /* 0x000fe40000000f00 */
[----:B------:R-:W-:-:S07]  /*0cf0*/  @!P2 MOV R39, R35 ;  /* 0x000000230027a202 */ /* 0x000fce0000000f00 */
.L_x_5247:
[----:B--23--:R-:W-:Y:S05]  /*0d00*/  BSYNC.RECONVERGENT B0 ;  /* 0x0000000000007941 */ /* 0x00cfea0003800200 */
.L_x_5244:
        /* <DEDUP_REMOVED lines=21> */
[----:B------:R-:W-:Y:S01]  /*0e60*/  @!P2 IMAD.MOV.U32 R61, RZ, RZ, R34 ;  /* 0x000000ffff3da224 */ /* 0x000fe200078e0022 */
[----:B------:R-:W-:Y:S01]  /*0e70*/  @!P2 MOV R60, R33 ;  /* 0x00000021003ca202 */ /* 0x000fe20000000f00 */
[----:B------:R-:W-:Y:S01]  /*0e80*/  @P2 FADD.FTZ R44, R24, R32 ;  /* 0x00000020182c2221 */ /* 0x000fe20000010000 */
[----:B------:R-:W-:Y:S01]  /*0e90*/  @!P2 MOV R62, R35 ;  /* 0x00000023003ea202 */ /* 0x000fe20000000f00 */
[----:B------:R-:W-:Y:S01]  /*0ea0*/  @P2 FADD.FTZ R60, R25, R33 ;  /* 0x00000021193c2221 */ /* 0x000fe20000010000 */
[----:B------:R-:W-:Y:S01]  /*0eb0*/  @P2 FADD.FTZ R61, R26, R34 ;  /* 0x000000221a3d2221 */ /* 0x000fe20000010000 */
[----:B------:R-:W-:Y:S01]  /*0ec0*/  @P2 FADD.FTZ R62, R27, R35 ;  /* 0x000000231b3e2221 */ /* 0x000fe20000010000 */
[----:B------:R-:W-:Y:S02]  /*0ed0*/  @P2 MOV R28, R44 ;  /* 0x0000002c001c2202 */ /* 0x000fe40000000f00 */
[----:B------:R-:W-:-:S02]  /*0ee0*/  @P2 MOV R29, R60 ;  /* 0x0000003c001d2202 */ /* 0x000fc40000000f00 */
[----:B------:R-:W-:Y:S02]  /*0ef0*/  @P2 MOV R30, R61 ;  /* 0x0000003d001e2202 */ /* 0x000fe40000000f00 */
[----:B------:R-:W-:Y:S01]  /*0f00*/  @P2 MOV R31, R62 ;  /* 0x0000003e001f2202 */ /* 0x000fe20000000f00 */
[----:B------:R-:W-:Y:S06]  /*0f10*/  BRA `(.L_x_5249) ;  /* 0x00000000005c7947 */ /* 0x000fec0003800000 */
.L_x_5248:
[----:B------:R-:W-:-:S04]  /*0f20*/  ISETP.NE.U32.AND P2, PT, R36, RZ, PT ;  /* 0x000000ff2400720c */ /* 0x000fc80003f45070 */
[----:B------:R-:W-:-:S13]  /*0f30*/  ISETP.NE.AND.EX P2, PT, R37, RZ, PT, P2 ;  /* 0x000000ff2500720c */ /* 0x000fda0003f45320 */
[----:B-----5:R-:W-:Y:S01]  /*0f40*/  @!P2 FADD.FTZ R44, R20, R32 ;  /* 0x00000020142ca221 */ /* 0x020fe20000010000 */
[----:B------:R-:W-:Y:S01]  /*0f50*/  @!P2 FADD.FTZ R60, R21, R33 ;  /* 0x00000021153ca221 */ /* 0x000fe20000010000 */
[----:B------:R-:W-:Y:S01]  /*0f60*/  @!P2 FADD.FTZ R62, R23, R35 ;  /* 0x00000023173ea221 */ /* 0x000fe20000010000 */
[----:B------:R-:W-:Y:S02]  /*0f70*/  @!P2 FADD.FTZ R61, R22, R34 ;  /* 0x00000022163da221 */ /* 0x000fe40000010000 */
[----:B------:R-:W-:Y:S02]  /*0f80*/  @!P2 MOV R28, R44 ;  /* 0x0000002c001ca202 */ /* 0x000fe40000000f00 */
[----:B------:R-:W-:Y:S01]  /*0f90*/  @!P2 MOV R29, R60 ;  /* 0x0000003c001da202 */ /* 0x000fe20000000f00 */
[----:B------:R-:W-:Y:S01]  /*0fa0*/  @!P2 IMAD.MOV.U32 R30, RZ, RZ, R61 ;  /* 0x000000ffff1ea224 */ /* 0x000fe200078e003d */
        /* <DEDUP_REMOVED lines=14> */
.L_x_5249:
        /* <DEDUP_REMOVED lines=51> */
.L_x_5263:
[----:B------:R-:W-:Y:S01]  /*13c0*/  FMUL.FTZ R35, R37, R37 ;  /* 0x0000002525237220 */ /* 0x000fe20000410000 */
[----:B-1----:R-:W-:Y:S01]  /*13d0*/  FADD.FTZ R67, R66, R67 ;  /* 0x0000004342437221 */ /* 0x002fe20000010000 */
[----:B------:R-:W1:Y:S03]  /*13e0*/  @!P2 LDC.64 R32, c[0x0][0x3c0] ;  /* 0x0000f000ff20ab82 */ /* 0x000e660000000a00 */
[----:B------:R-:W-:Y:S01]  /*13f0*/  FSEL R59, R35, RZ, P3 ;  /* 0x000000ff233b7208 */ /* 0x000fe20001800000 */
[----:B------:R-:W-:Y:S01]  /*1400*/  FFMA.FTZ R36, R67, R34, UR8 ;  /* 0x0000000843247e23 */ /* 0x000fe20008010022 */
[----:B------:R-:W-:-:S03]  /*1410*/  FSEL R67, R37, RZ, !P3 ;  /* 0x000000ff25437208 */ /* 0x000fc60005800000 */
[----:B------:R-:W2:Y:S01]  /*1420*/  @!P2 LDC.64 R34, c[0x0][0x3c8] ;  /* 0x0000f200ff22ab82 */ /* 0x000ea20000000a00 */
[----:B------:R-:W-:Y:S01]  /*1430*/  FADD.FTZ R36, R36, R59 ;  /* 0x0000003b24247221 */ /* 0x000fe20000010000 */
[C---:B0-----:R-:W-:Y:S01]  /*1440*/  FADD.FTZ R66, -R67.reuse, R65 ;  /* 0x0000004143427221 */ /* 0x041fe20000010100 */
[C---:B------:R-:W-:Y:S01]  /*1450*/  FADD.FTZ R64, -R67.reuse, R64 ;  /* 0x0000004043407221 */ /* 0x040fe20000010100 */
[C---:B------:R-:W-:Y:S01]  /*1460*/  FADD.FTZ R38, -R67.reuse, R38 ;  /* 0x0000002643267221 */ /* 0x040fe20000010100 */
[----:B------:R-:W0:Y:S01]  /*1470*/  MUFU.RSQ R63, R36 ;  /* 0x00000024003f7308 */ /* 0x000e220000001400 */
[C---:B------:R-:W-:Y:S01]  /*1480*/  FADD.FTZ R68, -R67.reuse, R39 ;  /* 0x0000002743447221 */ /* 0x040fe20000010100 */
[C---:B------:R-:W-:Y:S01]  /*1490*/  FADD.FTZ R60, -R67.reuse, R60 ;  /* 0x0000003c433c7221 */ /* 0x040fe20000010100 */
[----:B------:R-:W3:Y:S01]  /*14a0*/  LDC.64 R58, c[0x0][0x428] ;  /* 0x00010a00ff3a7b82 */ /* 0x000ee20000000a00 */
[----:B------:R-:W-:Y:S01]  /*14b0*/  FADD.FTZ R61, -R67, R61 ;  /* 0x0000003d433d7221 */ /* 0x000fe20000010100 */
[----:B-1----:R-:W-:-:S05]  /*14c0*/  @!P2 IMAD.WIDE R32, R6, 0x4, R32 ;  /* 0x000000040620a825 */ /* 0x002fca00078e0220 */
[----:B------:R1:W-:Y:S01]  /*14d0*/  @!P2 STG.E desc[UR6][R32.64], R37 ;  /* 0x000000252000a986 */ /* 0x0003e2000c101906 */
[----:B0-----:R-:W-:Y:S01]  /*14e0*/  FMUL.FTZ R36, R63, R66 ;  /* 0x000000423f247220 */ /* 0x001fe20000410000 */
[----:B--2---:R-:W-:-:S04]  /*14f0*/  @!P2 IMAD.WIDE R34, R6, 0x4, R34 ;  /* 0x000000040622a825 */ /* 0x004fc800078e0222 */
[C---:B------:R-:W-:Y:S01]  /*1500*/  FMUL.FTZ R66, R63.reuse, R64 ;  /* 0x000000403f427220 */ /* 0x040fe20000410000 */
[C---:B------:R-:W-:Y:S01]  /*1510*/  FMUL.FTZ R38, R63.reuse, R38 ;  /* 0x000000263f267220 */ /* 0x040fe20000410000 */
[----:B------:R-:W-:Y:S01]  /*1520*/  FMUL.FTZ R39, R63, R68 ;  /* 0x000000443f277220 */ /* 0x000fe20000410000 */
[----:B------:R0:W-:Y:S01]  /*1530*/  @!P2 STG.E desc[UR6][R34.64], R63 ;  /* 0x0000003f2200a986 */ /* 0x0001e2000c101906 */
[----:B---3--:R-:W-:-:S04]  /*1540*/  IMAD.WIDE.U32 R64, R45, 0x10, R58 ;  /* 0x000000102d407825 */ /* 0x008fc800078e003a */
[----:B-1----:R-:W-:Y:S01]  /*1550*/  FFMA.FTZ R32, R36, R2, R9 ;  /* 0x0000000224207223 */ /* 0x002fe20000010009 */
[C---:B------:R-:W-:Y:S01]  /*1560*/  FFMA.FTZ R33, R66.reuse, R3, R10 ;  /* 0x0000000342217223 */ /* 0x040fe2000001000a */
[----:B------:R-:W-:Y:S01]  /*1570*/  FFMA.FTZ R37, R66, R42, R17 ;  /* 0x0000002a42257223 */ /* 0x000fe20000010011 */
[----:B------:R-:W-:Y:S01]  /*1580*/  FADD.FTZ R66, -R67, R44 ;  /* 0x0000002c43427221 */ /* 0x000fe20000010100 */
[----:B------:R-:W-:Y:S01]  /*1590*/  FFMA.FTZ R36, R36, R41, R16 ;  /* 0x0000002924247223 */ /* 0x000fe20000010010 */
[----:B------:R-:W-:-:S04]  /*15a0*/  IMAD.WIDE.U32 R58, R57, 0x10, R58 ;  /* 0x00000010393a7825 */ /* 0x000fc800078e003a */
[----:B------:R-:W-:Y:S01]  /*15b0*/  FMUL.FTZ R66, R63, R66 ;  /* 0x000000423f427220 */ /* 0x000fe20000410000 */
[C---:B0-----:R-:W-:Y:S01]  /*15c0*/  FFMA.FTZ R34, R38.reuse, R4, R7 ;  /* 0x0000000426227223 */ /* 0x041fe20000010007 */
[C---:B------:R-:W-:Y:S01]  /*15d0*/  FFMA.FTZ R35, R39.reuse, R5, R8 ;  /* 0x0000000527237223 */ /* 0x040fe20000010008 */
[----:B------:R-:W-:Y:S01]  /*15e0*/  FFMA.FTZ R38, R38, R11, R18 ;  /* 0x0000000b26267223 */ /* 0x000fe20000010012 */
[----:B------:R-:W-:-:S03]  /*15f0*/  FFMA.FTZ R39, R39, R40, R19 ;  /* 0x0000002827277223 */ /* 0x000fc60000010013 */
[----:B------:R0:W-:Y:S02]  /*1600*/  STG.E.128 desc[UR6][R64.64], R32 ;  /* 0x0000002040007986 */ /* 0x0001e4000c101d06 */
[----:B0-----:R-:W0:Y:S01]  /*1610*/  LDC.64 R64, c[0x0][0x430] ;  /* 0x00010c00ff407b82 */ /* 0x001e220000000a00 */
[----:B------:R-:W-:Y:S01]  /*1620*/  FADD.FTZ R32, -R67, R62 ;  /* 0x0000003e43207221 */ /* 0x000fe20000010100 */
[C---:B------:R-:W-:Y:S01]  /*1630*/  FMUL.FTZ R35, R63.reuse, R60 ;  /* 0x0000003c3f237220 */ /* 0x040fe20000410000 */
[C---:B------:R-:W-:Y:S02]  /*1640*/  FMUL.FTZ R60, R63.reuse, R61 ;  /* 0x0000003d3f3c7220 */ /* 0x040fe40000410000 */
[----:B------:R-:W-:Y:S01]  /*1650*/  FMUL.FTZ R63, R63, R32 ;  /* 0x000000203f3f7220 */ /* 0x000fe20000410000 */
[----:B------:R-:W-:Y:S01]  /*1660*/  FFMA.FTZ R33, R35, R47, R50 ;  /* 0x0000002f23217223 */ /* 0x000fe20000010032 */
[----:B------:R-:W-:Y:S01]  /*1670*/  FFMA.FTZ R32, R66, R48, R49 ;  /* 0x0000003042207223 */ /* 0x000fe20000010031 */
[----:B------:R-:W-:Y:S01]  /*1680*/  FFMA.FTZ R34, R60, R46, R51 ;  /* 0x0000002e3c227223 */ /* 0x000fe20000010033 */
[----:B0-----:R-:W-:-:S02]  /*1690*/  IMAD.WIDE.U32 R68, R45, 0x10, R64 ;  /* 0x000000102d447825 */ /* 0x001fc400078e0040 */
        /* <DEDUP_REMOVED lines=14> */
.L_x_5250:
        /* <DEDUP_REMOVED lines=8> */
.L_x_5253:
[----:B------:R-:W-:Y:S05]  /*1800*/  BSYNC B0 ;  /* 0x0000000000007941 */ /* 0x000fea0003800000 */
.L_x_5252:
        /* <DEDUP_REMOVED lines=10> */
.L_x_5254:
[----:B------:R-:W-:Y:S02]  /*18b0*/  HFMA2 R35, -RZ, RZ, 0, 2.384185791015625e-07 ;  /* 0x00000004ff237431 */ /* 0x000fe400000001ff */
[----:B------:R-:W-:-:S04]  /*18c0*/  IMAD.MOV.U32 R59, RZ, RZ, R67 ;  /* 0x000000ffff3b7224 */ /* 0x000fc800078e0043 */
[----:B------:R-:W-:-:S05]  /*18d0*/  FADD.FTZ R59, R58, R59 ;  /* 0x0000003b3a3b7221 */ /* 0x000fca0000010000 */
[----:B------:R-:W-:-:S07]  /*18e0*/  MOV R68, R59 ;  /* 0x0000003b00447202 */ /* 0x000fce0000000f00 */
[----:B------:R-:W-:Y:S05]  /*18f0*/  WARPSYNC.COLLECTIVE R33, `(.L_x_5255) ;  /* 0x0000000021087348 */ /* 0x000fea0003c00000 */
[----:B------:R0:W1:Y:S02]  /*1900*/  SHFL.BFLY P4, R67, R68, R35, R36 ;  /* 0x0c00002344437389 */ /* 0x0000640000080024 */
[----:B01----:R-:W-:Y:S05]  /*1910*/  ENDCOLLECTIVE ;  /* 0x000000000000791b */ /* 0x003fea0003800000 */
.L_x_5255:
[----:B------:R-:W-:Y:S01]  /*1920*/  HFMA2 R35, -RZ, RZ, 0, 4.76837158203125e-07 ;  /* 0x00000008ff237431 */ /* 0x000fe200000001ff */
[----:B------:R-:W-:-:S05]  /*1930*/  MOV R32, R67 ;  /* 0x0000004300207202 */ /* 0x000fca0000000f00 */
[----:B------:R-:W-:-:S05]  /*1940*/  FADD.FTZ R63, R59, R32 ;  /* 0x000000203b3f7221 */ /* 0x000fca0000010000 */
[----:B------:R-:W-:-:S07]  /*1950*/  MOV R68, R63 ;  /* 0x0000003f00447202 */ /* 0x000fce0000000f00 */
[----:B------:R-:W-:Y:S05]  /*1960*/  WARPSYNC.COLLECTIVE R33, `(.L_x_5256) ;  /* 0x0000000021087348 */ /* 0x000fea0003c00000 */
[----:B------:R0:W1:Y:S02]  /*1970*/  SHFL.BFLY P4, R67, R68, R35, R36 ;  /* 0x0c00002344437389 */ /* 0x0000640000080024 */
[----:B01----:R-:W-:Y:S05]  /*1980*/  ENDCOLLECTIVE ;  /* 0x000000000000791b */ /* 0x003fea0003800000 */
.L_x_5256:
[----:B------:R-:W-:Y:S01]  /*1990*/  IMAD.MOV.U32 R35, RZ, RZ, 0x10 ;  /* 0x00000010ff237424 */ /* 0x000fe200078e00ff */
[----:B------:R-:W-:-:S05]  /*19a0*/  MOV R32, R67 ;  /* 0x0000004300207202 */ /* 0x000fca0000000f00 */
[----:B------:R-:W-:-:S05]  /*19b0*/  FADD.FTZ R66, R63, R32 ;  /* 0x000000203f427221 */ /* 0x000fca0000010000 */
[----:B------:R-:W-:-:S07]  /*19c0*/  MOV R68, R66 ;  /* 0x0000004200447202 */ /* 0x000fce0000000f00 */
[----:B------:R-:W-:Y:S05]  /*19d0*/  WARPSYNC.COLLECTIVE R33, `(.L_x_5257) ;  /* 0x0000000021087348 */ /* 0x000fea0003c00000 */
[----:B------:R0:W1:Y:S02]  /*19e0*/  SHFL.BFLY P4, R67, R68, R35, R36 ;  /* 0x0c00002344437389 */ /* 0x0000640000080024 */
[----:B01----:R-:W-:Y:S05]  /*19f0*/  ENDCOLLECTIVE ;  /* 0x000000000000791b */ /* 0x003fea0003800000 */
.L_x_5257:
        /* <DEDUP_REMOVED lines=24> */
.L_x_5258:
[----:B------:R-:W-:Y:S01]  /*1b80*/  HFMA2 R35, -RZ, RZ, 0, 1.1920928955078125e-07 ;  /* 0x00000002ff237431 */ /* 0x000fe200000001ff */
[----:B------:R-:W-:-:S05]  /*1b90*/  MOV R59, R67 ;  /* 0x00000043003b7202 */ /* 0x000fca0000000f00 */
[----:B------:R-:W-:-:S05]  /*1ba0*/  FADD.FTZ R59, R32, R59 ;  /* 0x0000003b203b7221 */ /* 0x000fca0000010000 */
[----:B------:R-:W-:-:S07]  /*1bb0*/  MOV R68, R59 ;  /* 0x0000003b00447202 */ /* 0x000fce0000000f00 */
[----:B------:R-:W-:Y:S05]  /*1bc0*/  WARPSYNC.COLLECTIVE R33, `(.L_x_5259) ;  /* 0x0000000021087348 */ /* 0x000fea0003c00000 */
[----:B------:R0:W1:Y:S02]  /*1bd0*/  SHFL.BFLY P4, R67, R68, R35, R36 ;  /* 0x0c00002344437389 */ /* 0x0000640000080024 */
[----:B01----:R-:W-:Y:S05]  /*1be0*/  ENDCOLLECTIVE ;  /* 0x000000000000791b */ /* 0x003fea0003800000 */
.L_x_5259:
[----:B------:R-:W-:Y:S01]  /*1bf0*/  HFMA2 R35, -RZ, RZ, 0, 2.384185791015625e-07 ;  /* 0x00000004ff237431 */ /* 0x000fe200000001ff */
[----:B------:R-:W-:-:S05]  /*1c00*/  MOV R58, R67 ;  /* 0x00000043003a7202 */ /* 0x000fca0000000f00 */
[----:B------:R-:W-:-:S04]  /*1c10*/  FADD.FTZ R58, R59, R58 ;  /* 0x0000003a3b3a7221 */ /* 0x000fc80000010000 */
[----:B------:R-:W-:-:S07]  /*1c20*/  IMAD.MOV.U32 R68, RZ, RZ, R58 ;  /* 0x000000ffff447224 */ /* 0x000fce00078e003a */
[----:B------:R-:W-:Y:S05]  /*1c30*/  WARPSYNC.COLLECTIVE R33, `(.L_x_5260) ;  /* 0x0000000021087348 */ /* 0x000fea0003c00000 */
[----:B------:R0:W1:Y:S02]  /*1c40*/  SHFL.BFLY P4, R67, R68, R35, R36 ;  /* 0x0c00002344437389 */ /* 0x0000640000080024 */
[----:B01----:R-:W-:Y:S05]  /*1c50*/  ENDCOLLECTIVE ;  /* 0x000000000000791b */ /* 0x003fea0003800000 */
.L_x_5260:
[----:B------:R-:W-:Y:S01]  /*1c60*/  HFMA2 R35, -RZ, RZ, 0, 4.76837158203125e-07 ;  /* 0x00000008ff237431 */ /* 0x000fe200000001ff */
[----:B------:R-:W-:-:S05]  /*1c70*/  MOV R63, R67 ;  /* 0x00000043003f7202 */ /* 0x000fca0000000f00 */
[----:B------:R-:W-:-:S05]  /*1c80*/  FADD.FTZ R63, R58, R63 ;  /* 0x0000003f3a3f7221 */ /* 0x000fca0000010000 */
[----:B------:R-:W-:-:S07]  /*1c90*/  MOV R68, R63 ;  /* 0x0000003f00447202 */ /* 0x000fce0000000f00 */
[----:B------:R-:W-:Y:S05]  /*1ca0*/  WARPSYNC.COLLECTIVE R33, `(.L_x_5261) ;  /* 0x0000000021087348 */ /* 0x000fea0003c00000 */
[----:B------:R0:W1:Y:S02]  /*1cb0*/  SHFL.BFLY P4, R67, R68, R35, R36 ;  /* 0x0c00002344437389 */ /* 0x0000640000080024 */
[----:B01----:R-:W-:Y:S05]  /*1cc0*/  ENDCOLLECTIVE ;  /* 0x000000000000791b */ /* 0x003fea0003800000 */
.L_x_5261:
[----:B------:R-:W-:Y:S01]  /*1cd0*/  HFMA2 R35, -RZ, RZ, 0, 9.5367431640625e-07 ;  /* 0x00000010ff237431 */ /* 0x000fe200000001ff */
[----:B------:R-:W-:-:S05]  /*1ce0*/  MOV R66, R67 ;  /* 0x0000004300427202 */ /* 0x000fca0000000f00 */
[----:B------:R-:W-:-:S05]  /*1cf0*/  FADD.FTZ R66, R63, R66 ;  /* 0x000000423f427221 */ /* 0x000fca0000010000 */
[----:B------:R-:W-:-:S07]  /*1d00*/  MOV R68, R66 ;  /* 0x0000004200447202 */ /* 0x000fce0000000f00 */
[----:B------:R-:W-:Y:S05]  /*1d10*/  WARPSYNC.COLLECTIVE R33, `(.L_x_5262) ;  /* 0x0000000021087348 */ /* 0x000fea0003c00000 */
[----:B------:R0:W1:Y:S02]  /*1d20*/  SHFL.BFLY P4, R67, R68, R35, R36 ;  /* 0x0c00002344437389 */ /* 0x0000640000080024 */
[----:B01----:R-:W-:Y:S05]  /*1d30*/  ENDCOLLECTIVE ;  /* 0x000000000000791b */ /* 0x003fea0003800000 */
.L_x_5262:
[----:B------:R-:W-:Y:S05]  /*1d40*/  BRA `(.L_x_5263) ;  /* 0xfffffff4009c7947 */ /* 0x000fea000383ffff */
.L_x_5264:
        /* <DEDUP_REMOVED lines=11> */
.L_x_5988:


//--------------------- .text._ZN10layer_norm31ln_parallel_residual_fwd_kernelINS_13Kernel_traitsIfffffjLj256ELj1ELj4ELj1ELj16ENS_18Kernel_traits_baseILj256EfffffjLj128EEEEELb0ELb1ELb0EEEvNS_9FwdParamsE --------------------------
	.section	.text._ZN10layer_norm31ln_parallel_residual_fwd_kernelINS_13Kernel_traitsIfffffjLj256ELj1ELj4ELj1ELj16ENS_18Kernel_traits_baseILj256EfffffjLj128EEEEELb0ELb1ELb0EEEvNS_9FwdParamsE,"ax",@progbits
	.align	128
        .global         _ZN10layer_norm31ln_parallel_residual_fwd_kernelINS_13Kernel_traitsIfffffjLj256ELj1ELj4ELj1ELj16ENS_18Kernel_traits_baseILj256EfffffjLj128EEEEELb0ELb1ELb0EEEvNS_9FwdParamsE
        .type           _ZN10layer_norm31ln_parallel_residual_fwd_kernelINS_13Kernel_traitsIfffffjLj256ELj1ELj4ELj1ELj16ENS_18Kernel_traits_baseILj256EfffffjLj128EEEEELb0ELb1ELb0EEEvNS_9FwdParamsE,@function
        .size           _ZN10layer_norm31ln_parallel_residual_fwd_kernelINS_13Kernel_traitsIfffffjLj256ELj1ELj4ELj1ELj16ENS_18Kernel_traits_baseILj256EfffffjLj128EEEEELb0ELb1ELb0EEEvNS_9FwdParamsE,(.L_x_5989 - _ZN10layer_norm31ln_parallel_residual_fwd_kernelINS_13Kernel_traitsIfffffjLj256ELj1ELj4ELj1ELj16ENS_18Kernel_traits_baseILj256EfffffjLj128EEEEELb0ELb1ELb0EEEvNS_9FwdParamsE)
        .other          _ZN10layer_norm31ln_parallel_residual_fwd_kernelINS_13Kernel_traitsIfffffjLj256ELj1ELj4ELj1ELj16ENS_18Kernel_traits_baseILj256EfffffjLj128EEEEELb0ELb1ELb0EEEvNS_9FwdParamsE,@"STO_CUDA_ENTRY STV_DEFAULT"
_ZN10layer_norm31ln_parallel_residual_fwd_kernelINS_13Kernel_traitsIfffffjLj256ELj1ELj4ELj1ELj16ENS_18Kernel_traits_baseILj256EfffffjLj128EEEEELb0ELb1ELb0EEEvNS_9FwdParamsE:
.text._ZN10layer_norm31ln_parallel_residual_fwd_kernelINS_13Kernel_traitsIfffffjLj256ELj1ELj4ELj1ELj16ENS_18Kernel_traits_baseILj256EfffffjLj128EEEEELb0ELb1ELb0EEEvNS_9FwdParamsE:
        /* <DEDUP_REMOVED lines=13> */
[C---:B0-----:R-:W-:Y:S01]  /*00d0*/  LOP3.LUT R3, R43.reuse, 0x1f, RZ, 0xc, !PT ;  /* 0x0000001f2b037812 */ /* 0x041fe200078e0cff */
[----:B----4-:R-:W-:Y:S01]  /*00e0*/  USHF.L.U32 UR4, UR4, 0x2, URZ ;  /* 0x0000000204047899 */ /* 0x010fe200080006ff */
[----:B------:R-:W-:Y:S02]  /*00f0*/  SHF.R.U32.HI R0, RZ, 0x5, R43 ;  /* 0x00000005ff007819 */ /* 0x000fe4000001162b */
[----:B------:R-:W-:Y:S02]  /*0100*/  LEA.HI.SX32 R42, R42, R3, 0x1e ;  /* 0x000000032a2a7211 */ /* 0x000fe400078ff2ff */
[----:B------:R-:W-:Y:S02]  /*0110*/  LOP3.LUT R43, R43, 0x1f, RZ, 0xc0, !PT ;  /* 0x0000001f2b2b7812 */ /* 0x000fe400078ec0ff */
[----:B------:R-:W-:-:S02]  /*0120*/  LOP3.LUT R0, R0, UR4, RZ, 0xfc, !PT ;  /* 0x0000000400007c12 */ /* 0x000fc4000f8efcff */
[----:B---3--:R-:W-:-:S04]  /*0130*/  LOP3.LUT P0, RZ, R4, UR8, RZ, 0xfc, !PT ;  /* 0x0000000804ff7c12 */ /* 0x008fc8000f80fcff */
[----:B------:R-:W-:Y:S01]  /*0140*/  LOP3.LUT P0, RZ, R5, UR9, RZ, 0xfc, P0 ;  /* 0x0000000905ff7c12 */ /* 0x000fe2000800fcff */
[----:B------:R-:W-:-:S12]  /*0150*/  BRA.U !UP0, `(.L_x_5266) ;  /* 0x0000000108547547 */ /* 0x000fd8000b800000 */
        /* <DEDUP_REMOVED lines=8> */
[----:B------:R-:W5:Y:S01]  /*01e0*/  LDG.E.128 R32, desc[UR6][R32.64] ;  /* 0x0000000620207981 */ /* 0x000f62000c1e1d00 */
[----:B-1----:R-:W-:-:S06]  /*01f0*/  IMAD.WIDE.U32 R28, R43, 0x10, R28 ;  /* 0x000000102b1c7825 */ /* 0x002fcc00078e001c */
[----:B------:R-:W5:Y:S01]  /*0200*/  LDG.E.128 R28, desc[UR6][R28.64] ;  /* 0x000000061c1c7981 */ /* 0x000f62000c1e1d00 */
[----:B------:R-:W-:-:S07]  /*0210*/  LOP3.LUT R3, R43, 0x20, RZ, 0xfc, !PT ;  /* 0x000000202b037812 */ /* 0x000fce00078efcff */
.L_x_5268:
[----:B------:R-:W-:Y:S05]  /*0220*/  BSYNC.RECONVERGENT B1 ;  /* 0x0000000000017941 */ /* 0x000fea0003800200 */
.L_x_5267:
[----:B------:R-:W-:Y:S05]  /*0230*/  @!P2 BRA `(.L_x_5269) ;  /* 0x000000000054a947 */ /* 0x000fea0003800000 */
[----:B------:R-:W0:Y:S08]  /*0240*/  LDC.64 R24, c[0x0][0x3d0] ;  /* 0x0000f400ff187b82 */ /* 0x000e300000000a00 */
[----:B------:R-:W1:Y:S01]  /*0250*/  LDC.64 R20, c[0x0][0x438] ;  /* 0x00010e00ff147b82 */ /* 0x000e620000000a00 */
[----:B0-----:R-:W-:-:S06]  /*0260*/  IMAD.WIDE.U32 R24, R3, 0x10, R24 ;  /* 0x0000001003187825 */ /* 0x001fcc00078e0018 */
[----:B------:R-:W5:Y:S01]  /*0270*/  LDG.E.128 R24, desc[UR6][R24.64] ;  /* 0x0000000618187981 */ /* 0x000f62000c1e1d00 */
[----:B-1----:R-:W-:-:S06]  /*0280*/  IMAD.WIDE.U32 R20, R3, 0x10, R20 ;  /* 0x0000001003147825 */ /* 0x002fcc00078e0014 */
[----:B------:R-:W5:Y:S01]  /*0290*/  LDG.E.128 R20, desc[UR6][R20.64] ;  /* 0x0000000614147981 */ /* 0x000f62000c1e1d00 */
[----:B------:R-:W-:Y:S05]  /*02a0*/  BRA `(.L_x_5269) ;  /* 0x0000000000387947 */ /* 0x000fea0003800000 */
.L_x_5266:
[C---:B------:R-:W-:Y:S02]  /*02b0*/  ISETP.GE.U32.AND P2, PT, R42.reuse, 0x40, PT ;  /* 0x000000402a00780c */ /* 0x040fe40003f46070 */
[----:B------:R-:W-:Y:S02]  /*02c0*/  ISETP.GE.U32.AND P1, PT, R42, 0x20, PT ;  /* 0x000000202a00780c */ /* 0x000fe40003f26070 */
[----:B------:R-:W-:-:S09]  /*02d0*/  MOV R7, R43 ;  /* 0x0000002b00077202 */ /* 0x000fd20000000f00 */
[----:B------:R-:W0:Y:S02]  /*02e0*/  @P2 LDC.64 R2, c[0x0][0x3d0] ;  /* 0x0000f400ff022b82 */ /* 0x000e240000000a00 */
[----:B------:R-:W-:-:S06]  /*02f0*/  @P1 LOP3.LUT R7, R43, 0x20, RZ, 0xfc, !PT ;  /* 0x000000202b071812 */ /* 0x000fcc00078efcff */
[----:B------:R-:W1:Y:S01]  /*0300*/  @P1 LDC.64 R4, c[0x0][0x3d0] ;  /* 0x0000f400ff041b82 */ /* 0x000e620000000a00 */
        /* <DEDUP_REMOVED lines=8> */
.L_x_5269:
[----:B------:R-:W-:Y:S05]  /*0390*/  BSYNC.RECONVERGENT B0 ;  /* 0x0000000000007941 */ /* 0x000fea0003800200 */
.L_x_5265:
        /* <DEDUP_REMOVED lines=9> */
.L_x_5284:
[----:B--2---:R-:W-:Y:S01]  /*0430*/  IMAD R36, R0, UR8, RZ ;  /* 0x0000000800247c24 */ /* 0x004fe2000f8e02ff */
[----:B------:R-:W-:Y:S04]  /*0440*/  BSSY.RECONVERGENT B0, `(.L_x_5270) ;  /* 0x000003b000007945 */ /* 0x000fe80003800200 */
[----:B------:R-:W-:-:S04]  /*0450*/  SHF.R.S32.HI R37, RZ, 0x1f, R36 ;  /* 0x0000001fff257819 */ /* 0x000fc80000011424 */
[----:B------:R-:W-:-:S04]  /*0460*/  LEA.HI R36, R37, R36, RZ, 0x2 ;  /* 0x0000002425247211 */ /* 0x000fc800078f10ff */
[----:B------:R-:W-:-:S04]  /*0470*/  LEA.HI.SX32 R44, R36, R43, 0x1e ;  /* 0x0000002b242c7211 */ /* 0x000fc800078ff2ff */
[----:B------:R-:W-:Y:S01]  /*0480*/  MOV R45, R44 ;  /* 0x0000002c002d7202 */ /* 0x000fe20000000f00 */
[----:B------:R-:W-:Y:S06]  /*0490*/  @!P1 BRA `(.L_x_5271) ;  /* 0x0000000000d49947 */ /* 0x000fec0003800000 */
        /* <DEDUP_REMOVED lines=28> */
.L_x_5273:
[----:B0----5:R-:W-:Y:S01]  /*0660*/  FADD.FTZ R2, R36, R16 ;  /* 0x0000001024027221 */ /* 0x021fe20000010000 */
        /* <DEDUP_REMOVED lines=8> */
.L_x_5272:
[----:B-----5:R-:W-:Y:S01]  /*06f0*/  @P2 FADD.FTZ R8, R36, R12 ;  /* 0x0000000c24082221 */ /* 0x020fe20000010000 */
[----:B------:R-:W-:Y:S01]  /*0700*/  @P2 FADD.FTZ R9, R37, R13 ;  /* 0x0000000d25092221 */ /* 0x000fe20000010000 */
[----:B------:R-:W-:Y:S01]  /*0710*/  @P2 FADD.FTZ R10, R38, R14 ;  /* 0x0000000e260a2221 */ /* 0x000fe20000010000 */
[----:B------:R-:W-:Y:S02]  /*0720*/  @P2 FADD.FTZ R11, R39, R15 ;  /* 0x0000000f270b2221 */ /* 0x000fe40000010000 */
[----:B0-----:R-:W-:Y:S02]  /*0730*/  @P2 MOV R2, R8 ;  /* 0x0000000800022202 */ /* 0x001fe40000000f00 */
[----:B------:R-:W-:Y:S02]  /*0740*/  @P2 MOV R3, R9 ;  /* 0x0000000900032202 */ /* 0x000fe40000000f00 */
[----:B------:R-:W-:Y:S02]  /*0750*/  @P2 MOV R4, R10 ;  /* 0x0000000a00042202 */ /* 0x000fe40000000f00 */
[----:B------:R-:W-:-:S02]  /*0760*/  @P2 MOV R5, R11 ;  /* 0x0000000b00052202 */ /* 0x000fc40000000f00 */
[----:B------:R-:W-:Y:S02]  /*0770*/  @!P2 MOV R2, R36 ;  /* 0x000000240002a202 */ /* 0x000fe40000000f00 */
[----:B------:R-:W-:Y:S02]  /*0780*/  @!P2 MOV R3, R37 ;  /* 0x000000250003a202 */ /* 0x000fe40000000f00 */
[----:B------:R-:W-:Y:S02]  /*0790*/  @!P2 MOV R4, R38 ;  /* 0x000000260004a202 */ /* 0x000fe40000000f00 */
[----:B------:R-:W-:-:S07]  /*07a0*/  @!P2 MOV R5, R39 ;  /* 0x000000270005a202 */ /* 0x000fce0000000f00 */
.L_x_5274:
[----:B------:R-:W0:Y:S01]  /*07b0*/  @P0 LDC.64 R36, c[0x0][0x3a8] ;  /* 0x0000ea00ff240b82 */ /* 0x000e220000000a00 */
[C---:B------:R-:W-:Y:S01]  /*07c0*/  IADD3 R45, PT, PT, R44.reuse, 0x20, RZ ;  /* 0x000000202c2d7810 */ /* 0x040fe20007ffe0ff */
[----:B0-----:R-:W-:-:S05]  /*07d0*/  @P0 IMAD.WIDE.U32 R36, R44, 0x10, R36 ;  /* 0x000000102c240825 */ /* 0x001fca00078e0024 */
[----:B------:R1:W-:Y:S02]  /*07e0*/  @P0 STG.E.128 desc[UR6][R36.64], R8 ;  /* 0x0000000824000986 */ /* 0x0003e4000c101d06 */
.L_x_5271:
[----:B0--34-:R-:W-:Y:S05]  /*07f0*/  BSYNC.RECONVERGENT B0 ;  /* 0x0000000000007941 */ /* 0x019fea0003800200 */
.L_x_5270:
[----:B------:R-:W-:Y:S01]  /*0800*/  ISETP.GE.U32.AND P2, PT, R42, 0x40, PT ;  /* 0x000000402a00780c */ /* 0x000fe20003f46070 */
[----:B------:R-:W-:-:S12]  /*0810*/  BSSY.RECONVERGENT B0, `(.L_x_5275) ;  /* 0x000003b000007945 */ /* 0x000fd80003800200 */
[----:B------:R-:W-:Y:S05]  /*0820*/  @!P2 BRA `(.L_x_5276) ;  /* 0x0000000000e4a947 */ /* 0x000fea0003800000 */
[----:B------:R-:W-:Y:S01]  /*0830*/  ISETP.NE.U32.AND P1, PT, RZ, UR10, PT ;  /* 0x0000000aff007c0c */ /* 0x000fe2000bf25070 */
[----:B-1----:R-:W0:Y:S01]  /*0840*/  LDC.64 R36, c[0x0][0x390] ;  /* 0x0000e400ff247b82 */ /* 0x002e220000000a00 */
        /* <DEDUP_REMOVED lines=29> */
.L_x_5277:
        /* <DEDUP_REMOVED lines=23> */
.L_x_5278:
[----:B------:R-:W0:Y:S02]  /*0b90*/  @P0 LDC.64 R36, c[0x0][0x3a8] ;  /* 0x0000ea00ff240b82 */ /* 0x000e240000000a00 */
[----:B0-----:R-:W-:-:S05]  /*0ba0*/  @P0 IMAD.WIDE.U32 R36, R45, 0x10, R36 ;  /* 0x000000102d240825 */ /* 0x001fca00078e0024 */
[----:B------:R0:W-:Y:S02]  /*0bb0*/  @P0 STG.E.128 desc[UR6][R36.64], R8 ;  /* 0x0000000824000986 */ /* 0x0001e4000c101d06 */
.L_x_5276:
[----:B------:R-:W-:Y:S05]  /*0bc0*/  BSYNC.RECONVERGENT B0 ;  /* 0x0000000000007941 */ /* 0x000fea0003800200 */
.L_x_5275:
        /* <DEDUP_REMOVED lines=52> */
.L_x_5296:
[----:B01----:R-:W-:Y:S01]  /*0f10*/  FADD.FTZ R48, R48, R53 ;  /* 0x0000003530307221 */ /* 0x003fe20000010000 */
[C---:B------:R-:W-:Y:S01]  /*0f20*/  FMUL.FTZ R46, R47.reuse, R47 ;  /* 0x0000002f2f2e7220 */ /* 0x040fe20000410000 */
[----:B------:R-:W0:Y:S01]  /*0f30*/  @!P5 LDC.64 R38, c[0x0][0x3c0] ;  /* 0x0000f000ff26db82 */ /* 0x000e220000000a00 */
[----:B------:R-:W-:Y:S01]  /*0f40*/  BSSY.RECONVERGENT B0, `(.L_x_5280) ;  /* 0x000001c000007945 */ /* 0x000fe20003800200 */
[----:B------:R-:W-:Y:S01]  /*0f50*/  FFMA.FTZ R45, R48, R37, UR5 ;  /* 0x00000005302d7e23 */ /* 0x000fe20008010025 */
[----:B------:R-:W-:Y:S02]  /*0f60*/  FSEL R48, R47, RZ, !P3 ;  /* 0x000000ff2f307208 */ /* 0x000fe40005800000 */
[----:B------:R-:W-:-:S03]  /*0f70*/  FSEL R46, R46, RZ, P3 ;  /* 0x000000ff2e2e7208 */ /* 0x000fc60001800000 */
[----:B------:R-:W1:Y:S02]  /*0f80*/  @!P5 LDC.64 R36, c[0x0][0x3c8] ;  /* 0x0000f200ff24db82 */ /* 0x000e640000000a00 */
[----:B------:R-:W-:-:S06]  /*0f90*/  FADD.FTZ R45, R45, R46 ;  /* 0x0000002e2d2d7221 */ /* 0x000fcc0000010000 */
[----:B------:R-:W2:Y:S01]  /*0fa0*/  MUFU.RSQ R45, R45 ;  /* 0x0000002d002d7308 */ /* 0x000ea20000001400 */
[----:B0-----:R-:W-:-:S05]  /*0fb0*/  @!P5 IMAD.WIDE R38, R0, 0x4, R38 ;  /* 0x000000040026d825 */ /* 0x001fca00078e0226 */
[----:B------:R0:W-:Y:S01]  /*0fc0*/  @!P5 STG.E desc[UR6][R38.64], R47 ;  /* 0x0000002f2600d986 */ /* 0x0001e2000c101906 */
[----:B-1----:R-:W-:-:S05]  /*0fd0*/  @!P5 IMAD.WIDE R36, R0, 0x4, R36 ;  /* 0x000000040024d825 */ /* 0x002fca00078e0224 */
[----:B--2---:R0:W-:Y:S01]  /*0fe0*/  @!P5 STG.E desc[UR6][R36.64], R45 ;  /* 0x0000002d2400d986 */ /* 0x0041e2000c101906 */
[----:B------:R-:W-:Y:S05]  /*0ff0*/  @!P1 BRA `(.L_x_5281) ;  /* 0x0000000000409947 */ /* 0x000fea0003800000 */
[----:B0-----:R-:W0:Y:S01]  /*1000*/  LDC.64 R46, c[0x0][0x428] ;  /* 0x00010a00ff2e7b82 */ /* 0x001e220000000a00 */
[--C-:B------:R-:W-:Y:S01]  /*1010*/  FADD.FTZ R36, R2, -R48.reuse ;  /* 0x8000003002247221 */ /* 0x100fe20000010000 */
[--C-:B------:R-:W-:Y:S01]  /*1020*/  FADD.FTZ R38, R3, -R48.reuse ;  /* 0x8000003003267221 */ /* 0x100fe20000010000 */
[--C-:B------:R-:W-:Y:S02]  /*1030*/  FADD.FTZ R50, R5, -R48.reuse ;  /* 0x8000003005327221 */ /* 0x100fe40000010000 */
[C---:B------:R-:W-:Y:S01]  /*1040*/  FMUL.FTZ R37, R45.reuse, R36 ;  /* 0x000000242d257220 */ /* 0x040fe20000410000 */
[----:B------:R-:W-:Y:S01]  /*1050*/  FADD.FTZ R36, R4, -R48 ;  /* 0x8000003004247221 */ /* 0x000fe20000010000 */
[C---:B------:R-:W-:Y:S01]  /*1060*/  FMUL.FTZ R38, R45.reuse, R38 ;  /* 0x000000262d267220 */ /* 0x040fe20000410000 */
[C---:B------:R-:W-:Y:S02]  /*1070*/  FMUL.FTZ R50, R45.reuse, R50 ;  /* 0x000000322d327220 */ /* 0x040fe40000410000 */
[----:B------:R-:W-:Y:S01]  /*1080*/  FMUL.FTZ R39, R45, R36 ;  /* 0x000000242d277220 */ /* 0x000fe20000410000 */
[----:B-----5:R-:W-:Y:S01]  /*1090*/  FFMA.FTZ R36, R37, R32, R28 ;  /* 0x0000002025247223 */ /* 0x020fe2000001001c */
[----:B------:R-:W-:-:S02]  /*10a0*/  FFMA.FTZ R37, R38, R33, R29 ;  /* 0x0000002126257223 */ /* 0x000fc4000001001d */
[----:B------:R-:W-:Y:S01]  /*10b0*/  FFMA.FTZ R38, R39, R34, R30 ;  /* 0x0000002227267223 */ /* 0x000fe2000001001e */
[----:B------:R-:W-:Y:S01]  /*10c0*/  FFMA.FTZ R39, R50, R35, R31 ;  /* 0x0000002332277223 */ /* 0x000fe2000001001f */
[C---:B0-----:R-:W-:Y:S01]  /*10d0*/  IMAD.WIDE.U32 R46, R44.reuse, 0x10, R46 ;  /* 0x000000102c2e7825 */ /* 0x041fe200078e002e */
[----:B------:R-:W-:-:S04]  /*10e0*/  IADD3 R44, PT, PT, R44, 0x20, RZ ;  /* 0x000000202c2c7810 */ /* 0x000fc80007ffe0ff */
[----:B------:R1:W-:Y:S03]  /*10f0*/  STG.E.128 desc[UR6][R46.64], R36 ;  /* 0x000000242e007986 */ /* 0x0003e6000c101d06 */
.L_x_5281:
[----:B------:R-:W-:Y:S05]  /*1100*/  BSYNC.RECONVERGENT B0 ;  /* 0x0000000000007941 */ /* 0x000fea0003800200 */
.L_x_5280:
        /* <DEDUP_REMOVED lines=10> */
[----:B------:R-:W-:-:S03]  /*11b0*/  FMUL.FTZ R48, R45, R48 ;  /* 0x000000302d307220 */ /* 0x000fc60000410000 */
[----:B-----5:R-:W-:Y:S01]  /*11c0*/  FFMA.FTZ R38, R47, R26, R22 ;  /* 0x0000001a2f267223 */ /* 0x020fe20000010016 */
[----:B0-----:R-:W-:-:S04]  /*11d0*/  IMAD.WIDE.U32 R44, R44, 0x10, R36 ;  /* 0x000000102c2c7825 */ /* 0x001fc800078e0024 */
[----:B------:R-:W-:Y:S01]  /*11e0*/  FFMA.FTZ R36, R39, R24, R20 ;  /* 0x0000001827247223 */ /* 0x000fe20000010014 */
[----:B------:R-:W-:Y:S01]  /*11f0*/  FFMA.FTZ R37, R46, R25, R21 ;  /* 0x000000192e257223 */ /* 0x000fe20000010015 */
[----:B------:R-:W-:-:S05]  /*1200*/  FFMA.FTZ R39, R48, R27, R23 ;  /* 0x0000001b30277223 */ /* 0x000fca0000010017 */
[----:B------:R2:W-:Y:S02]  /*1210*/  STG.E.128 desc[UR6][R44.64], R36 ;  /* 0x000000242c007986 */ /* 0x0005e4000c101d06 */
.L_x_5283:
[----:B------:R-:W-:Y:S05]  /*1220*/  BSYNC.RECONVERGENT B0 ;  /* 0x0000000000007941 */ /* 0x000fea0003800200 */
.L_x_5282:
[----:B012---:R-:W0:Y:S02]  /*1230*/  LDC.64 R36, c[0x0][0x380] ;  /* 0x0000e000ff247b82 */ /* 0x007e240000000a00 */
[----:B0-----:R-:W-:-:S04]  /*1240*/  LEA R0, R36, R0, 0x2 ;  /* 0x0000000024007211 */ /* 0x001fc800078e10ff */
[----:B------:R-:W-:-:S13]  /*1250*/  ISETP.GE.AND P2, PT, R0, R37, PT ;  /* 0x000000250000720c */ /* 0x000fda0003f46270 */
[----:B------:R-:W-:Y:S05]  /*1260*/  @!P2 BRA `(.L_x_5284) ;  /* 0xfffffff00070a947 */ /* 0x000fea000383ffff */
[----:B------:R-:W-:Y:S05]  /*1270*/  EXIT ;  /* 0x000000000000794d */ /* 0x000fea0003800000 */
.L_x_5279:
        /* <DEDUP_REMOVED lines=8> */
.L_x_5286:
[----:B------:R-:W-:Y:S05]  /*1300*/  BSYNC B0 ;  /* 0x0000000000007941 */ /* 0x000fea0003800000 */
.L_x_5285:
        /* <DEDUP_REMOVED lines=9> */
.L_x_5287:
[----:B------:R-:W-:Y:S01]  /*13a0*/  HFMA2 R45, -RZ, RZ, 0, 2.384185791015625e-07 ;  /* 0x00000004ff2d7431 */ /* 0x000fe200000001ff */
[----:B------:R-:W-:-:S05]  /*13b0*/  MOV R37, R53 ;  /* 0x0000003500257202 */ /* 0x000fca0000000f00 */
[----:B------:R-:W-:-:S05]  /*13c0*/  FADD.FTZ R48, R46, R37 ;  /* 0x000000252e307221 */ /* 0x000fca0000010000 */
[----:B------:R-:W-:-:S07]  /*13d0*/  MOV R52, R48 ;  /* 0x0000003000347202 */ /* 0x000fce0000000f00 */
[----:B------:R-:W-:Y:S05]  /*13e0*/  WARPSYNC.COLLECTIVE R38, `(.L_x_5288) ;  /* 0x0000000026087348 */ /* 0x000fea0003c00000 */
[----:B------:R0:W1:Y:S02]  /*13f0*/  SHFL.BFLY P6, R53, R52, R45, R39 ;  /* 0x0c00002d34357389 */ /* 0x00006400000c0027 */
[----:B01----:R-:W-:Y:S05]  /*1400*/  ENDCOLLECTIVE ;  /* 0x000000000000791b */ /* 0x003fea0003800000 */
.L_x_5288:
        /* <DEDUP_REMOVED lines=8> */
.L_x_5289:
[----:B------:R-:W-:Y:S01]  /*1490*/  HFMA2 R45, -RZ, RZ, 0, 9.5367431640625e-07 ;  /* 0x00000010ff2d7431 */ /* 0x000fe200000001ff */
[----:B------:R-:W-:-:S05]  /*14a0*/  MOV R36, R53 ;  /* 0x0000003500247202 */ /* 0x000fca0000000f00 */
[----:B------:R-:W-:-:S05]  /*14b0*/  FADD.FTZ R50, R49, R36 ;  /* 0x0000002431327221 */ /* 0x000fca0000010000 */
[----:B------:R-:W-:-:S07]  /*14c0*/  MOV R52, R50 ;  /* 0x0000003200347202 */ /* 0x000fce0000000f00 */
[----:B------:R-:W-:Y:S05]  /*14d0*/  WARPSYNC.COLLECTIVE R38, `(.L_x_5290) ;  /* 0x0000000026087348 */ /* 0x000fea0003c00000 */
[----:B------:R0:W1:Y:S02]  /*14e0*/  SHFL.BFLY P6, R53, R52, R45, R39 ;  /* 0x0c00002d34357389 */ /* 0x00006400000c0027 */
[----:B01----:R-:W-:Y:S05]  /*14f0*/  ENDCOLLECTIVE ;  /* 0x000000000000791b */ /* 0x003fea0003800000 */
.L_x_5290:
[----:B------:R-:W-:Y:S01]  /*1500*/  HFMA2 R45, -RZ, RZ, 0, 5.9604644775390625e-08 ;  /* 0x00000001ff2d7431 */ /* 0x000fe200000001ff */
[----:B------:R-:W-:-:S05]  /*1510*/  MOV R51, R53 ;  /* 0x0000003500337202 */ /* 0x000fca0000000f00 */
        /* <DEDUP_REMOVED lines=25> */
.L_x_5291:
[----:B------:R-:W-:Y:S01]  /*16b0*/  HFMA2 R45, -RZ, RZ, 0, 1.1920928955078125e-07 ;  /* 0x00000002ff2d7431 */ /* 0x000fe200000001ff */
[----:B------:R-:W-:-:S05]  /*16c0*/  MOV R49, R53 ;  /* 0x0000003500317202 */ /* 0x000fca0000000f00 */
[----:B------:R-:W-:-:S05]  /*16d0*/  FADD.FTZ R49, R36, R49 ;  /* 0x0000003124317221 */ /* 0x000fca0000010000 */
[----:B------:R-:W-:-:S07]  /*16e0*/  MOV R52, R49 ;  /* 0x0000003100347202 */ /* 0x000fce0000000f00 */
[----:B------:R-:W-:Y:S05]  /*16f0*/  WARPSYNC.COLLECTIVE R38, `(.L_x_5292) ;  /* 0x0000000026087348 */ /* 0x000fea0003c00000 */
[----:B------:R0:W1:Y:S02]  /*1700*/  SHFL.BFLY P6, R53, R52, R45, R39 ;  /* 0x0c00002d34357389 */ /* 0x00006400000c0027 */
[----:B01----:R-:W-:Y:S05]  /*1710*/  ENDCOLLECTIVE ;  /* 0x000000000000791b */ /* 0x003fea0003800000 */
.L_x_5292:
[----:B------:R-:W-:Y:S01]  /*1720*/  HFMA2 R45, -RZ, RZ, 0, 2.384185791015625e-07 ;  /* 0x00000004ff2d7431 */ /* 0x000fe200000001ff */
[----:B------:R-:W-:-:S05]  /*1730*/  MOV R46, R53 ;  /* 0x00000035002e7202 */ /* 0x000fca0000000f00 */
[----:B------:R-:W-:-:S05]  /*1740*/  FADD.FTZ R46, R49, R46 ;  /* 0x0000002e312e7221 */ /* 0x000fca0000010000 */
[----:B------:R-:W-:-:S07]  /*1750*/  MOV R52, R46 ;  /* 0x0000002e00347202 */ /* 0x000fce0000000f00 */
[----:B------:R-:W-:Y:S05]  /*1760*/  WARPSYNC.COLLECTIVE R38, `(.L_x_5293) ;  /* 0x0000000026087348 */ /* 0x000fea0003c00000 */
[----:B------:R0:W1:Y:S02]  /*1770*/  SHFL.BFLY P6, R53, R52, R45, R39 ;  /* 0x0c00002d34357389 */ /* 0x00006400000c0027 */
[----:B01----:R-:W-:Y:S05]  /*1780*/  ENDCOLLECTIVE ;  /* 0x000000000000791b */ /* 0x003fea0003800000 */
.L_x_5293:
[----:B------:R-:W-:Y:S01]  /*1790*/  HFMA2 R45, -RZ, RZ, 0, 4.76837158203125e-07 ;  /* 0x00000008ff2d7431 */ /* 0x000fe200000001ff */
[----:B------:R-:W-:-:S05]  /*17a0*/  MOV R51, R53 ;  /* 0x0000003500337202 */ /* 0x000fca0000000f00 */
[----:B------:R-:W-:-:S05]  /*17b0*/  FADD.FTZ R51, R46, R51 ;  /* 0x000000332e337221 */ /* 0x000fca0000010000 */
[----:B------:R-:W-:-:S07]  /*17c0*/  MOV R52, R51 ;  /* 0x0000003300347202 */ /* 0x000fce0000000f00 */
[----:B------:R-:W-:Y:S05]  /*17d0*/  WARPSYNC.COLLECTIVE R38, `(.L_x_5294) ;  /* 0x0000000026087348 */ /* 0x000fea0003c00000 */
[----:B------:R0:W1:Y:S02]  /*17e0*/  SHFL.BFLY P6, R53, R52, R45, R39 ;  /* 0x0c00002d34357389 */ /* 0x00006400000c0027 */
[----:B01----:R-:W-:Y:S05]  /*17f0*/  ENDCOLLECTIVE ;  /* 0x000000000000791b */ /* 0x003fea0003800000 */
.L_x_5294:
[----:B------:R-:W-:Y:S01]  /*1800*/  HFMA2 R45, -RZ, RZ, 0, 9.5367431640625e-07 ;  /* 0x00000010ff2d7431 */ /* 0x000fe200000001ff */
[----:B------:R-:W-:-:S05]  /*1810*/  MOV R48, R53 ;  /* 0x0000003500307202 */ /* 0x000fca0000000f00 */
[----:B------:R-:W-:-:S05]  /*1820*/  FADD.FTZ R48, R51, R48 ;  /* 0x0000003033307221 */ /* 0x000fca0000010000 */
[----:B------:R-:W-:-:S07]  /*1830*/  MOV R52, R48 ;  /* 0x0000003000347202 */ /* 0x000fce0000000f00 */
[----:B------:R-:W-:Y:S05]  /*1840*/  WARPSYNC.COLLECTIVE R38, `(.L_x_5295) ;  /* 0x0000000026087348 */ /* 0x000fea0003c00000 */
[----:B------:R0:W1:Y:S02]  /*1850*/  SHFL.BFLY P6, R53, R52, R45, R39 ;  /* 0x0c00002d34357389 */ /* 0x00006400000c0027 */
[----:B01----:R-:W-:Y:S05]  /*1860*/  ENDCOLLECTIVE ;  /* 0x000000000000791b */ /* 0x003fea0003800000 */
.L_x_5295:
[----:B------:R-:W-:Y:S05]  /*1870*/  BRA `(.L_x_5296) ;  /* 0xfffffff400a47947 */ /* 0x000fea000383ffff */
.L_x_5297:
        /* <DEDUP_REMOVED lines=16> */
.L_x_5989:


//--------------------- .text._ZN10layer_norm31ln_parallel_residual_fwd_kernelINS_13Kernel_traitsIfffffjLj256ELj1ELj4ELj1ELj16ENS_18Kernel_traits_baseILj256EfffffjLj128EEEEELb0ELb1ELb1EEEvNS_9FwdParamsE --------------------------
	.section	.text._ZN10layer_norm31ln_parallel_residual_fwd_kernelINS_13Kernel_traitsIfffffjLj256ELj1ELj4ELj1ELj16ENS_18Kernel_traits_baseILj256EfffffjLj128EEEEELb0ELb1ELb1EEEvNS_9FwdParamsE,"ax",@progbits
	.align	128
        .global         _ZN10layer_norm31ln_parallel_residual_fwd_kernelINS_13Kernel_traitsIfffffjLj256ELj1ELj4ELj1ELj16ENS_18Kernel_traits_baseILj256EfffffjLj128EEEEELb0ELb1ELb1EEEvNS_9FwdParamsE
        .type           _ZN10layer_norm31ln_parallel_residual_fwd_kernelINS_13Kernel_traitsIfffffjLj256ELj1ELj4ELj1ELj16ENS_18Kernel_traits_baseILj256EfffffjLj128EEEEELb0ELb1ELb1EEEvNS_9FwdParamsE,@function
        .size           _ZN10layer_norm31ln_parallel_residual_fwd_kernelINS_13Kernel_traitsIfffffjLj256ELj1ELj4ELj1ELj16ENS_18Kernel_traits_baseILj256EfffffjLj128EEEEELb0ELb1ELb1EEEvNS_9FwdParamsE,(.L_x_5990 - _ZN10layer_norm31ln_parallel_residual_fwd_kernelINS_13Kernel_traitsIfffffjLj256ELj1ELj4ELj1ELj16ENS_18Kernel_traits_baseILj256EfffffjLj128EEEEELb0ELb1ELb1EEEvNS_9FwdParamsE)
        .other          _ZN10layer_norm31ln_parallel_residual_fwd_kernelINS_13Kernel_traitsIfffffjLj256ELj1ELj4ELj1ELj16ENS_18Kernel_traits_baseILj256EfffffjLj128EEEEELb0ELb1ELb1EEEvNS_9FwdParamsE,@"STO_CUDA_ENTRY STV_DEFAULT"
_ZN10layer_norm31ln_parallel_residual_fwd_kernelINS_13Kernel_traitsIfffffjLj256ELj1ELj4ELj1ELj16ENS_18Kernel_traits_baseILj256EfffffjLj128EEEEELb0ELb1ELb1EEEvNS_9FwdParamsE:
.text._ZN10layer_norm31ln_parallel_residual_fwd_kernelINS_13Kernel_traitsIfffffjLj256ELj1ELj4ELj1ELj16ENS_18Kernel_traits_baseILj256EfffffjLj128EEEEELb0ELb1ELb1EEEvNS_9FwdParamsE:
[----:B------:R-:W-:Y:S01]  /*0000*/  LDC R1, c[0x0][0x37c] ;  /* 0x0000df00ff017b82 */ /* 0x000fe20000000800 */
[----:B------:R-:W0:Y:S07]  /*0010*/  S2R R2, SR_TID.X ;  /* 0x0000000000027919 */ /* 0x000e2e0000002100 */
[----:B------:R-:W1:Y:S01]  /*0020*/  LDC.64 R4, c[0x0][0x3d0] ;  /* 0x0000f400ff047b82 */ /* 0x000e620000000a00 */
[----:B------:R-:W2:Y:S01]  /*0030*/  LDCU.64 UR6, c[0x0][0x358] ;  /* 0x00006b00ff0677ac */ /* 0x000ea20008000a00 */
[----:B------:R-:W3:Y:S06]  /*0040*/  LDCU.64 UR4, c[0x0][0x438] ;  /* 0x00008700ff0477ac */ /* 0x000eec0008000a00 */
[----:B------:R-:W4:Y:S01]  /*0050*/  LDC.64 R24, c[0x0][0x398] ;  /* 0x0000e600ff187b82 */ /* 0x000f220000000a00 */
[----:B------:R-:W4:Y:S01]  /*0060*/  LDCU.64 UR8, c[0x0][0x3a0] ;  /* 0x00007400ff0877ac */ /* 0x000f220008000a00 */
[----:B---3--:R-:W-:-:S02]  /*0070*/  ISETP.NE.U32.AND P2, PT, RZ, UR4, PT ;  /* 0x00000004ff007c0c */ /* 0x008fc4000bf45070 */
[----:B0-----:R-:W-:-:S04]  /*0080*/  LOP3.LUT R0, R2, 0x1f, RZ, 0xc0, !PT ;  /* 0x0000001f02007812 */ /* 0x001fc800078ec0ff */
[----:B------:R-:W0:Y:S01]  /*0090*/  S2UR UR4, SR_CTAID.X ;  /* 0x00000000000479c3 */ /* 0x000e220000002500 */
[----:B------:R-:W-:Y:S01]  /*00a0*/  ISETP.NE.AND.EX P2, PT, RZ, UR5, PT, P2 ;  /* 0x00000005ff007c0c */ /* 0x000fe2000bf45320 */
[----:B------:R-:W3:Y:S01]  /*00b0*/  LDCU UR5, c[0x0][0x384] ;  /* 0x00007080ff0577ac */ /* 0x000ee20008000800 */
[----:B-1----:R-:W-:-:S05]  /*00c0*/  IMAD.WIDE.U32 R4, R0, 0x10, R4 ;  /* 0x0000001000047825 */ /* 0x002fca00078e0004 */
[----:B--2---:R-:W2:Y:S01]  /*00d0*/  LDG.E.128 R20, desc[UR6][R4.64] ;  /* 0x0000000604147981 */ /* 0x004ea2000c1e1d00 */
[----:B------:R-:W-:Y:S02]  /*00e0*/  SHF.R.U32.HI R2, RZ, 0x5, R2 ;  /* 0x00000005ff027819 */ /* 0x000fe40000011602 */
[----:B----4-:R-:W-:Y:S01]  /*00f0*/  LOP3.LUT P0, RZ, R24, UR8, RZ, 0xfc, !PT ;  /* 0x0000000818ff7c12 */ /* 0x010fe2000f80fcff */
[----:B------:R1:W5:Y:S02]  /*0100*/  LDG.E.128 R16, desc[UR6][R4.64+0x200] ;  /* 0x0002000604107981 */ /* 0x000364000c1e1d00 */
[----:B------:R-:W4:Y:S01]  /*0110*/  @P2 LDC.64 R6, c[0x0][0x438] ;  /* 0x00010e00ff062b82 */ /* 0x000f220000000a00 */
[----:B0-----:R-:W-:-:S06]  /*0120*/  USHF.L.U32 UR4, UR4, 0x2, URZ ;  /* 0x0000000204047899 */ /* 0x001fcc00080006ff */
[----:B------:R-:W-:-:S04]  /*0130*/  LOP3.LUT R2, R2, UR4, RZ, 0xfc, !PT ;  /* 0x0000000402027c12 */ /* 0x000fc8000f8efcff */
[----:B---3--:R-:W-:Y:S01]  /*0140*/  ISETP.GE.AND P1, PT, R2, UR5, PT ;  /* 0x0000000502007c0c */ /* 0x008fe2000bf26270 */
[----:B----4-:R-:W-:Y:S01]  /*0150*/  @P2 IMAD.WIDE.U32 R6, R0, 0x10, R6 ;  /* 0x0000001000062825 */ /* 0x010fe200078e0006 */
[----:B------:R-:W-:-:S04]  /*0160*/  LOP3.LUT P0, RZ, R25, UR9, RZ, 0xfc, P0 ;  /* 0x0000000919ff7c12 */ /* 0x000fc8000800fcff */
[----:B------:R-:W5:Y:S04]  /*0170*/  @P2 LDG.E.128 R12, desc[UR6][R6.64] ;  /* 0x00000006060c2981 */ /* 0x000f68000c1e1d00 */
[----:B------:R0:W5:Y:S01]  /*0180*/  @P2 LDG.E.128 R8, desc[UR6][R6.64+0x200] ;  /* 0x0002000606082981 */ /* 0x000162000c1e1d00 */
[-C--:B--2---:R-:W-:Y:S02]  /*0190*/  @P2 MOV R3, R20.reuse ;  /* 0x0000001400032202 */ /* 0x084fe40000000f00 */
[-C--:B-1----:R-:W-:Y:S02]  /*01a0*/  @P2 MOV R4, R21.reuse ;  /* 0x0000001500042202 */ /* 0x082fe40000000f00 */
[----:B------:R-:W-:Y:S02]  /*01b0*/  @!P2 MOV R3, R20 ;  /* 0x000000140003a202 */ /* 0x000fe40000000f00 */
[----:B------:R-:W-:-:S02]  /*01c0*/  @!P2 MOV R4, R21 ;  /* 0x000000150004a202 */ /* 0x000fc40000000f00 */
[----:B------:R-:W-:Y:S02]  /*01d0*/  @P2 MOV R5, R22 ;  /* 0x0000001600052202 */ /* 0x000fe40000000f00 */
[----:B0-----:R-:W-:Y:S01]  /*01e0*/  @P2 MOV R6, R23 ;  /* 0x0000001700062202 */ /* 0x001fe20000000f00 */
[----:B------:R-:W-:Y:S06]  /*01f0*/  @P1 EXIT ;  /* 0x000000000000194d */ /* 0x000fec0003800000 */
[----:B------:R-:W0:Y:S01]  /*0200*/  LDCU.U8 UR4, c[0x0][0x410] ;  /* 0x00008200ff0477ac */ /* 0x000e220008000000 */
[----:B------:R-:W-:Y:S02]  /*0210*/  ISETP.NE.U32.AND P1, PT, R24, RZ, PT ;  /* 0x000000ff1800720c */ /* 0x000fe40003f25070 */
[----:B-----5:R-:W-:Y:S02]  /*0220*/  @!P2 CS2R R14, SRZ ;  /* 0x00000000000ea805 */ /* 0x020fe4000001ff00 */
[----:B------:R-:W-:Y:S02]  /*0230*/  @P2 MOV R7, R16 ;  /* 0x0000001000072202 */ /* 0x000fe40000000f00 */
[----:B------:R-:W-:Y:S02]  /*0240*/  @!P2 CS2R R12, SRZ ;  /* 0x00000000000ca805 */ /* 0x000fe4000001ff00 */
[----:B------:R-:W-:Y:S02]  /*0250*/  @P2 MOV R36, R17 ;  /* 0x0000001100242202 */ /* 0x000fe40000000f00 */
[----:B------:R-:W-:-:S02]  /*0260*/  @!P2 CS2R R10, SRZ ;  /* 0x00000000000aa805 */ /* 0x000fc4000001ff00 */
[----:B------:R-:W-:Y:S02]  /*0270*/  @P2 MOV R37, R18 ;  /* 0x0000001200252202 */ /* 0x000fe40000000f00 */
[----:B------:R-:W-:Y:S02]  /*0280*/  @!P2 CS2R R8, SRZ ;  /* 0x000000000008a805 */ /* 0x000fe4000001ff00 */
[----:B------:R-:W-:Y:S01]  /*0290*/  @P2 MOV R44, R19 ;  /* 0x00000013002c2202 */ /* 0x000fe20000000f00 */
[----:B------:R-:W1:Y:S01]  /*02a0*/  LDCU UR5, c[0x0][0x388] ;  /* 0x00007100ff0577ac */ /* 0x000e620008000800 */
[----:B------:R-:W-:Y:S02]  /*02b0*/  @!P2 MOV R5, R22 ;  /* 0x000000160005a202 */ /* 0x000fe40000000f00 */
[----:B------:R-:W-:Y:S01]  /*02c0*/  @!P2 MOV R6, R23 ;  /* 0x000000170006a202 */ /* 0x000fe20000000f00 */
[----:B------:R-:W2:Y:S01]  /*02d0*/  LDCU UR8, c[0x0][0x448] ;  /* 0x00008900ff0877ac */ /* 0x000ea20008000800 */
[----:B------:R-:W-:-:S02]  /*02e0*/  @!P2 MOV R7, R16 ;  /* 0x000000100007a202 */ /* 0x000fc40000000f00 */
[----:B------:R-:W-:Y:S01]  /*02f0*/  @!P2 MOV R36, R17 ;  /* 0x000000110024a202 */ /* 0x000fe20000000f00 */
[----:B------:R-:W3:Y:S01]  /*0300*/  LDCU.64 UR10, c[0x0][0x398] ;  /* 0x00007300ff0a77ac */ /* 0x000ee20008000a00 */
[----:B------:R-:W-:Y:S02]  /*0310*/  @!P2 MOV R37, R18 ;  /* 0x000000120025a202 */ /* 0x000fe40000000f00 */
[----:B------:R-:W-:Y:S02]  /*0320*/  @!P2 MOV R44, R19 ;  /* 0x00000013002ca202 */ /* 0x000fe40000000f00 */
[----:B------:R-:W-:Y:S02]  /*0330*/  ISETP.NE.AND.EX P1, PT, R25, RZ, PT, P1 ;  /* 0x000000ff1900720c */ /* 0x000fe40003f25310 */
[----:B0-----:R-:W-:-:S13]  /*0340*/  ISETP.NE.AND P3, PT, RZ, UR4, PT ;  /* 0x00000004ff007c0c */ /* 0x001fda000bf65270 */
.L_x_5305:
[----:B------:R-:W0:Y:S01]  /*0350*/  LDC.64 R32, c[0x0][0x3a0] ;  /* 0x0000e800ff207b82 */ /* 0x000e220000000a00 */
        /* <DEDUP_REMOVED lines=8> */
[----:B----4-:R-:W-:-:S12]  /*03e0*/  @P1 IMAD.WIDE.U32 R34, R39, 0x10, R34 ;  /* 0x0000001027221825 */ /* 0x010fd800078e0022 */
[----:B------:R-:W0:Y:S01]  /*03f0*/  @P2 LDC.64 R28, c[0x0][0x3a0] ;  /* 0x0000e800ff1c2b82 */ /* 0x000e220000000a00 */
[----:B------:R4:W5:Y:S01]  /*0400*/  @P1 LDG.E.128 R16, desc[UR6][R34.64] ;  /* 0x0000000622101981 */ /* 0x000962000c1e1d00 */
[----:B0-----:R-:W-:-:S04]  /*0410*/  @P2 IMAD.WIDE.U32 R42, R39, 0x10, R28 ;  /* 0x00000010272a2825 */ /* 0x001fc800078e001c */
[----:B-1----:R-:W-:Y:S01]  /*0420*/  IMAD.WIDE.U32 R28, R39, 0x10, R40 ;  /* 0x00000010271c7825 */ /* 0x002fe200078e0028 */
[----:B------:R4:W5:Y:S05]  /*0430*/  @P2 LDG.E.128 R20, desc[UR6][R42.64] ;  /* 0x000000062a142981 */ /* 0x00096a000c1e1d00 */
[----:B------:R-:W5:Y:S01]  /*0440*/  LDG.E.128 R28, desc[UR6][R28.64] ;  /* 0x000000061c1c7981 */ /* 0x000f62000c1e1d00 */
[----:B------:R-:W-:Y:S04]  /*0450*/  BSSY.RECONVERGENT B0, `(.L_x_5298) ;  /* 0x0000025000007945 */ /* 0x000fe80003800200 */
[----:B----4-:R-:W-:Y:S05]  /*0460*/  @!P1 BRA `(.L_x_5299) ;  /* 0x00000000005c9947 */ /* 0x010fea0003800000 */
        /* <DEDUP_REMOVED lines=14> */
.L_x_5300:
        /* <DEDUP_REMOVED lines=9> */
.L_x_5299:
        /* <DEDUP_REMOVED lines=12> */
.L_x_5301:
[----:B--23--:R-:W-:Y:S05]  /*06a0*/  BSYNC.RECONVERGENT B0 ;  /* 0x0000000000007941 */ /* 0x00cfea0003800200 */
.L_x_5298:
        /* <DEDUP_REMOVED lines=33> */
.L_x_5302:
        /* <DEDUP_REMOVED lines=23> */
.L_x_5303:
        /* <DEDUP_REMOVED lines=51> */
.L_x_5317:
[C---:B------:R-:W-:Y:S01]  /*0d60*/  FMUL.FTZ R32, R31.reuse, R31 ;  /* 0x0000001f1f207220 */ /* 0x040fe20000410000 */
[----:B-1----:R-:W-:Y:S01]  /*0d70*/  FADD.FTZ R47, R52, R47 ;  /* 0x0000002f342f7221 */ /* 0x002fe20000010000 */
[----:B------:R-:W1:Y:S01]  /*0d80*/  @!P2 LDC.64 R28, c[0x0][0x3c0] ;  /* 0x0000f000ff1cab82 */ /* 0x000e620000000a00 */
[----:B------:R-:W-:Y:S02]  /*0d90*/  FSEL R51, R31, RZ, !P3 ;  /* 0x000000ff1f337208 */ /* 0x000fe40005800000 */
[----:B------:R-:W-:Y:S01]  /*0da0*/  FSEL R41, R32, RZ, P3 ;  /* 0x000000ff20297208 */ /* 0x000fe20001800000 */
[----:B------:R-:W-:Y:S02]  /*0db0*/  FFMA.FTZ R30, R47, R30, UR8 ;  /* 0x000000082f1e7e23 */ /* 0x000fe4000801001e */
[C---:B0-----:R-:W-:Y:S01]  /*0dc0*/  FADD.FTZ R52, -R51.reuse, R43 ;  /* 0x0000002b33347221 */ /* 0x041fe20000010100 */
[C---:B------:R-:W-:Y:S01]  /*0dd0*/  FADD.FTZ R32, -R51.reuse, R34 ;  /* 0x0000002233207221 */ /* 0x040fe20000010100 */
[----:B------:R-:W-:Y:S01]  /*0de0*/  FADD.FTZ R45, R30, R41 ;  /* 0x000000291e2d7221 */ /* 0x000fe20000010000 */
[----:B------:R-:W0:Y:S01]  /*0df0*/  @!P2 LDC.64 R46, c[0x0][0x3c8] ;  /* 0x0000f200ff2eab82 */ /* 0x000e220000000a00 */
[C---:B------:R-:W-:Y:S01]  /*0e00*/  FADD.FTZ R30, -R51.reuse, R42 ;  /* 0x0000002a331e7221 */ /* 0x040fe20000010100 */
[C---:B------:R-:W-:Y:S01]  /*0e10*/  FADD.FTZ R42, -R51.reuse, R38 ;  /* 0x00000026332a7221 */ /* 0x040fe20000010100 */
[C---:B------:R-:W-:Y:S01]  /*0e20*/  FADD.FTZ R50, -R51.reuse, R50 ;  /* 0x0000003233327221 */ /* 0x040fe20000010100 */
[----:B------:R-:W-:Y:S01]  /*0e30*/  FADD.FTZ R34, -R51, R49 ;  /* 0x0000003133227221 */ /* 0x000fe20000010100 */
[----:B------:R-:W2:Y:S03]  /*0e40*/  MUFU.RSQ R45, R45 ;  /* 0x0000002d002d7308 */ /* 0x000ea60000001400 */
[----:B------:R-:W3:Y:S01]  /*0e50*/  LDC.64 R40, c[0x0][0x428] ;  /* 0x00010a00ff287b82 */ /* 0x000ee20000000a00 */
[----:B-1----:R-:W-:-:S05]  /*0e60*/  @!P2 IMAD.WIDE R28, R2, 0x4, R28 ;  /* 0x00000004021ca825 */ /* 0x002fca00078e021c */
[----:B------:R1:W-:Y:S01]  /*0e70*/  @!P2 STG.E desc[UR6][R28.64], R31 ;  /* 0x0000001f1c00a986 */ /* 0x0003e2000c101906 */
[C---:B--2---:R-:W-:Y:S01]  /*0e80*/  FMUL.FTZ R30, R45.reuse, R30 ;  /* 0x0000001e2d1e7220 */ /* 0x044fe20000410000 */
[C---:B------:R-:W-:Y:S01]  /*0e90*/  FMUL.FTZ R32, R45.reuse, R32 ;  /* 0x000000202d207220 */ /* 0x040fe20000410000 */
[----:B------:R-:W-:Y:S01]  /*0ea0*/  FMUL.FTZ R34, R45, R34 ;  /* 0x000000222d227220 */ /* 0x000fe20000410000 */
[----:B0-----:R-:W-:-:S05]  /*0eb0*/  @!P2 IMAD.WIDE R46, R2, 0x4, R46 ;  /* 0x00000004022ea825 */ /* 0x001fca00078e022e */
[----:B------:R0:W-:Y:S01]  /*0ec0*/  @!P2 STG.E desc[UR6][R46.64], R45 ;  /* 0x0000002d2e00a986 */ /* 0x0001e2000c101906 */
[----:B-1----:R-:W-:Y:S01]  /*0ed0*/  FMUL.FTZ R31, R45, R42 ;  /* 0x0000002a2d1f7220 */ /* 0x002fe20000410000 */
[----:B------:R-:W-:Y:S01]  /*0ee0*/  FADD.FTZ R28, -R51, R48 ;  /* 0x00000030331c7221 */ /* 0x000fe20000010100 */
[----:B------:R-:W1:Y:S01]  /*0ef0*/  LDC.64 R42, c[0x0][0x380] ;  /* 0x0000e000ff2a7b82 */ /* 0x000e620000000a00 */
[----:B------:R-:W-:Y:S01]  /*0f00*/  FMUL.FTZ R29, R45, R52 ;  /* 0x000000342d1d7220 */ /* 0x000fe20000410000 */
[----:B---3--:R-:W-:-:S04]  /*0f10*/  IMAD.WIDE.U32 R38, R39, 0x10, R40 ;  /* 0x0000001027267825 */ /* 0x008fc800078e0028 */
[----:B------:R-:W-:Y:S01]  /*0f20*/  FADD.FTZ R48, -R51, R33 ;  /* 0x0000002133307221 */ /* 0x000fe20000010100 */
[----:B------:R-:W-:Y:S01]  /*0f30*/  FMUL.FTZ R33, R45, R50 ;  /* 0x000000322d217220 */ /* 0x000fe20000410000 */
[----:B------:R-:W-:-:S04]  /*0f40*/  IMAD.WIDE.U32 R40, R35, 0x10, R40 ;  /* 0x0000001023287825 */ /* 0x000fc800078e0028 */
[----:B------:R-:W-:Y:S01]  /*0f50*/  FMUL.FTZ R35, R45, R28 ;  /* 0x0000001c2d237220 */ /* 0x000fe20000410000 */
[----:B------:R-:W-:Y:S01]  /*0f60*/  FFMA.FTZ R28, R29, R3, R12 ;  /* 0x000000031d1c7223 */ /* 0x000fe2000001000c */
[----:B------:R-:W-:Y:S01]  /*0f70*/  FFMA.FTZ R29, R30, R4, R13 ;  /* 0x000000041e1d7223 */ /* 0x000fe2000001000d */
[----:B------:R-:W-:Y:S01]  /*0f80*/  FFMA.FTZ R30, R31, R5, R14 ;  /* 0x000000051f1e7223 */ /* 0x000fe2000001000e */
[----:B------:R-:W-:Y:S01]  /*0f90*/  FMUL.FTZ R48, R45, R48 ;  /* 0x000000302d307220 */ /* 0x000fe20000410000 */
[----:B------:R-:W-:Y:S01]  /*0fa0*/  FFMA.FTZ R31, R32, R6, R15 ;  /* 0x00000006201f7223 */ /* 0x000fe2000001000f */
[----:B------:R-:W-:Y:S01]  /*0fb0*/  FFMA.FTZ R32, R33, R7, R8 ;  /* 0x0000000721207223 */ /* 0x000fe20000010008 */
[----:B------:R-:W-:Y:S01]  /*0fc0*/  FFMA.FTZ R33, R34, R36, R9 ;  /* 0x0000002422217223 */ /* 0x000fe20000010009 */
[----:B------:R-:W-:Y:S01]  /*0fd0*/  FFMA.FTZ R34, R35, R37, R10 ;  /* 0x0000002523227223 */ /* 0x000fe2000001000a */
[----:B------:R-:W-:Y:S01]  /*0fe0*/  FFMA.FTZ R35, R48, R44, R11 ;  /* 0x0000002c30237223 */ /* 0x000fe2000001000b */
[----:B------:R0:W-:Y:S04]  /*0ff0*/  STG.E.128 desc[UR6][R38.64], R28 ;  /* 0x0000001c26007986 */ /* 0x0001e8000c101d06 */
[----:B------:R0:W-:Y:S01]  /*1000*/  STG.E.128 desc[UR6][R40.64], R32 ;  /* 0x0000002028007986 */ /* 0x0001e2000c101d06 */
[----:B-1----:R-:W-:-:S04]  /*1010*/  LEA R2, R42, R2, 0x2 ;  /* 0x000000022a027211 */ /* 0x002fc800078e10ff */
[----:B------:R-:W-:-:S13]  /*1020*/  ISETP.GE.AND P2, PT, R2, R43, PT ;  /* 0x0000002b0200720c */ /* 0x000fda0003f46270 */
[----:B0-----:R-:W-:Y:S05]  /*1030*/  @!P2 BRA `(.L_x_5305) ;  /* 0xfffffff000c4a947 */ /* 0x001fea000383ffff */
[----:B------:R-:W-:Y:S05]  /*1040*/  EXIT ;  /* 0x000000000000794d */ /* 0x000fea0003800000 */
.L_x_5304:
        /* <DEDUP_REMOVED lines=8> */
.L_x_5307:
[----:B------:R-:W-:Y:S05]  /*10d0*/  BSYNC B0 ;  /* 0x0000000000007941 */ /* 0x000fea0003800000 */
.L_x_5306:
        /* <DEDUP_REMOVED lines=10> */
.L_x_5308:
[----:B------:R-:W-:Y:S01]  /*1180*/  HFMA2 R40, -RZ, RZ, 0, 2.384185791015625e-07 ;  /* 0x00000004ff287431 */ /* 0x000fe200000001ff */
[----:B------:R-:W-:-:S05]  /*1190*/  MOV R28, R51 ;  /* 0x00000033001c7202 */ /* 0x000fca0000000f00 */
[----:B------:R-:W-:-:S05]  /*11a0*/  FADD.FTZ R45, R41, R28 ;  /* 0x0000001c292d7221 */ /* 0x000fca0000010000 */
[----:B------:R-:W-:-:S07]  /*11b0*/  MOV R53, R45 ;  /* 0x0000002d00357202 */ /* 0x000fce0000000f00 */
[----:B------:R-:W-:Y:S05]  /*11c0*/  WARPSYNC.COLLECTIVE R29, `(.L_x_5309) ;  /* 0x000000001d087348 */ /* 0x000fea0003c00000 */
[----:B------:R0:W1:Y:S02]  /*11d0*/  SHFL.BFLY P4, R51, R53, R40, R32 ;  /* 0x0c00002835337389 */ /* 0x0000640000080020 */
[----:B01----:R-:W-:Y:S05]  /*11e0*/  ENDCOLLECTIVE ;  /* 0x000000000000791b */ /* 0x003fea0003800000 */
.L_x_5309:
[----:B------:R-:W-:Y:S01]  /*11f0*/  HFMA2 R40, -RZ, RZ, 0, 4.76837158203125e-07 ;  /* 0x00000008ff287431 */ /* 0x000fe200000001ff */
[----:B------:R-:W-:-:S05]  /*1200*/  MOV R28, R51 ;  /* 0x00000033001c7202 */ /* 0x000fca0000000f00 */
[----:B------:R-:W-:-:S05]  /*1210*/  FADD.FTZ R46, R45, R28 ;  /* 0x0000001c2d2e7221 */ /* 0x000fca0000010000 */
[----:B------:R-:W-:-:S07]  /*1220*/  MOV R53, R46 ;  /* 0x0000002e00357202 */ /* 0x000fce0000000f00 */
[----:B------:R-:W-:Y:S05]  /*1230*/  WARPSYNC.COLLECTIVE R29, `(.L_x_5310) ;  /* 0x000000001d087348 */ /* 0x000fea0003c00000 */
[----:B------:R0:W1:Y:S02]  /*1240*/  SHFL.BFLY P4, R51, R53, R40, R32 ;  /* 0x0c00002835337389 */ /* 0x0000640000080020 */
[----:B01----:R-:W-:Y:S05]  /*1250*/  ENDCOLLECTIVE ;  /* 0x000000000000791b */ /* 0x003fea0003800000 */
.L_x_5310:
[----:B------:R-:W-:Y:S01]  /*1260*/  HFMA2 R40, -RZ, RZ, 0, 9.5367431640625e-07 ;  /* 0x00000010ff287431 */ /* 0x000fe200000001ff */
[----:B------:R-:W-:-:S05]  /*1270*/  MOV R47, R51 ;  /* 0x00000033002f7202 */ /* 0x000fca0000000f00 */
[----:B------:R-:W-:-:S05]  /*1280*/  FADD.FTZ R47, R46, R47 ;  /* 0x0000002f2e2f7221 */ /* 0x000fca0000010000 */
[----:B------:R-:W-:-:S07]  /*1290*/  MOV R53, R47 ;  /* 0x0000002f00357202 */ /* 0x000fce0000000f00 */
[----:B------:R-:W-:Y:S05]  /*12a0*/  WARPSYNC.COLLECTIVE R29, `(.L_x_5311) ;  /* 0x000000001d087348 */ /* 0x000fea0003c00000 */
[----:B------:R0:W1:Y:S02]  /*12b0*/  SHFL.BFLY P4, R51, R53, R40, R32 ;  /* 0x0c00002835337389 */ /* 0x0000640000080020 */
[----:B01----:R-:W-:Y:S05]  /*12c0*/  ENDCOLLECTIVE ;  /* 0x000000000000791b */ /* 0x003fea0003800000 */
.L_x_5311:
        /* <DEDUP_REMOVED lines=25> */
.L_x_5312:
[----:B------:R-:W-:Y:S01]  /*1460*/  HFMA2 R40, -RZ, RZ, 0, 1.1920928955078125e-07 ;  /* 0x00000002ff287431 */ /* 0x000fe200000001ff */
[----:B------:R-:W-:-:S05]  /*1470*/  MOV R41, R51 ;  /* 0x0000003300297202 */ /* 0x000fca0000000f00 */
[----:B------:R-:W-:-:S05]  /*1480*/  FADD.FTZ R41, R28, R41 ;  /* 0x000000291c297221 */ /* 0x000fca0000010000 */
[----:B------:R-:W-:-:S07]  /*1490*/  MOV R53, R41 ;  /* 0x0000002900357202 */ /* 0x000fce0000000f00 */
[----:B------:R-:W-:Y:S05]  /*14a0*/  WARPSYNC.COLLECTIVE R29, `(.L_x_5313) ;  /* 0x000000001d087348 */ /* 0x000fea0003c00000 */
[----:B------:R0:W1:Y:S02]  /*14b0*/  SHFL.BFLY P4, R51, R53, R40, R32 ;  /* 0x0c00002835337389 */ /* 0x0000640000080020 */
[----:B01----:R-:W-:Y:S05]  /*14c0*/  ENDCOLLECTIVE ;  /* 0x000000000000791b */ /* 0x003fea0003800000 */
.L_x_5313:
[----:B------:R-:W-:Y:S01]  /*14d0*/  HFMA2 R40, -RZ, RZ, 0, 2.384185791015625e-07 ;  /* 0x00000004ff287431 */ /* 0x000fe200000001ff */
[----:B------:R-:W-:-:S05]  /*14e0*/  MOV R46, R51 ;  /* 0x00000033002e7202 */ /* 0x000fca0000000f00 */
[----:B------:R-:W-:-:S05]  /*14f0*/  FADD.FTZ R46, R41, R46 ;  /* 0x0000002e292e7221 */ /* 0x000fca0000010000 */
[----:B------:R-:W-:-:S07]  /*1500*/  MOV R53, R46 ;  /* 0x0000002e00357202 */ /* 0x000fce0000000f00 */
[----:B------:R-:W-:Y:S05]  /*1510*/  WARPSYNC.COLLECTIVE R29, `(.L_x_5314) ;  /* 0x000000001d087348 */ /* 0x000fea0003c00000 */
[----:B------:R0:W1:Y:S02]  /*1520*/  SHFL.BFLY P4, R51, R53, R40, R32 ;  /* 0x0c00002835337389 */ /* 0x0000640000080020 */
[----:B01----:R-:W-:Y:S05]  /*1530*/  ENDCOLLECTIVE ;  /* 0x000000000000791b */ /* 0x003fea0003800000 */
.L_x_5314:
[----:B------:R-:W-:Y:S01]  /*1540*/  HFMA2 R40, -RZ, RZ, 0, 4.76837158203125e-07 ;  /* 0x00000008ff287431 */ /* 0x000fe200000001ff */
[----:B------:R-:W-:-:S05]  /*1550*/  MOV R45, R51 ;  /* 0x00000033002d7202 */ /* 0x000fca0000000f00 */
[----:B------:R-:W-:-:S05]  /*1560*/  FADD.FTZ R45, R46, R45 ;  /* 0x0000002d2e2d7221 */ /* 0x000fca0000010000 */
[----:B------:R-:W-:-:S07]  /*1570*/  MOV R53, R45 ;  /* 0x0000002d00357202 */ /* 0x000fce0000000f00 */
[----:B------:R-:W-:Y:S05]  /*1580*/  WARPSYNC.COLLECTIVE R29, `(.L_x_5315) ;  /* 0x000000001d087348 */ /* 0x000fea0003c00000 */
[----:B------:R0:W1:Y:S02]  /*1590*/  SHFL.BFLY P4, R51, R53, R40, R32 ;  /* 0x0c00002835337389 */ /* 0x0000640000080020 */
[----:B01----:R-:W-:Y:S05]  /*15a0*/  ENDCOLLECTIVE ;  /* 0x000000000000791b */ /* 0x003fea0003800000 */
.L_x_5315:
[----:B------:R-:W-:Y:S01]  /*15b0*/  HFMA2 R40, -RZ, RZ, 0, 9.5367431640625e-07 ;  /* 0x00000010ff287431 */ /* 0x000fe200000001ff */
[----:B------:R-:W-:-:S05]  /*15c0*/  MOV R52, R51 ;  /* 0x0000003300347202 */ /* 0x000fca0000000f00 */
[----:B------:R-:W-:-:S05]  /*15d0*/  FADD.FTZ R52, R45, R52 ;  /* 0x000000342d347221 */ /* 0x000fca0000010000 */
[----:B------:R-:W-:-:S07]  /*15e0*/  MOV R53, R52 ;  /* 0x0000003400357202 */ /* 0x000fce0000000f00 */
[----:B------:R-:W-:Y:S05]  /*15f0*/  WARPSYNC.COLLECTIVE R29, `(.L_x_5316) ;  /* 0x000000001d087348 */ /* 0x000fea0003c00000 */
[----:B------:R0:W1:Y:S02]  /*1600*/  SHFL.BFLY P4, R51, R53, R40, R32 ;  /* 0x0c00002835337389 */ /* 0x0000640000080020 */
[----:B01----:R-:W-:Y:S05]  /*1610*/  ENDCOLLECTIVE ;  /* 0x000000000000791b */ /* 0x003fea0003800000 */
.L_x_5316:
[----:B------:R-:W-:Y:S01]  /*1620*/  MOV R47, R51 ;  /* 0x00000033002f7202 */ /* 0x000fe20000000f00 */
[----:B------:R-:W-:Y:S06]  /*1630*/  BRA `(.L_x_5317) ;  /* 0xfffffff400c87947 */ /* 0x000fec000383ffff */
.L_x_5318:
        /* <DEDUP_REMOVED lines=12> */
.L_x_5990:


//--------------------- .text._ZN10layer_norm31ln_parallel_residual_fwd_kernelINS_13Kernel_traitsIfffffjLj256ELj1ELj4ELj1ELj16ENS_18Kernel_traits_baseILj256EfffffjLj128EEEEELb1ELb0ELb0EEEvNS_9FwdParamsE --------------------------
	.section	.text._ZN10layer_norm31ln_parallel_residual_fwd_kernelINS_13Kernel_traitsIfffffjLj256ELj1ELj4ELj1ELj16ENS_18Kernel_traits_baseILj256EfffffjLj128EEEEELb1ELb0ELb0EEEvNS_9FwdParamsE,"ax",@progbits
	.align	128
        .global         _ZN10layer_norm31ln_parallel_residual_fwd_kernelINS_13Kernel_traitsIfffffjLj256ELj1ELj4ELj1ELj16ENS_18Kernel_traits_baseILj256EfffffjLj128EEEEELb1ELb0ELb0EEEvNS_9FwdParamsE
        .type           _ZN10layer_norm31ln_parallel_residual_fwd_kernelINS_13Kernel_traitsIfffffjLj256ELj1ELj4ELj1ELj16ENS_18Kernel_traits_baseILj256EfffffjLj128EEEEELb1ELb0ELb0EEEvNS_9FwdParamsE,@function
        .size           _ZN10layer_norm31ln_parallel_residual_fwd_kernelINS_13Kernel_traitsIfffffjLj256ELj1ELj4ELj1ELj16ENS_18Kernel_traits_baseILj256EfffffjLj128EEEEELb1ELb0ELb0EEEvNS_9FwdParamsE,(.L_x_5991 - _ZN10layer_norm31ln_parallel_residual_fwd_kernelINS_13Kernel_traitsIfffffjLj256ELj1ELj4ELj1ELj16ENS_18Kernel_traits_baseILj256EfffffjLj128EEEEELb1ELb0ELb0EEEvNS_9FwdParamsE)
        .other          _ZN10layer_norm31ln_parallel_residual_fwd_kernelINS_13Kernel_traitsIfffffjLj256ELj1ELj4ELj1ELj16ENS_18Kernel_traits_baseILj256EfffffjLj128EEEEELb1ELb0ELb0EEEvNS_9FwdParamsE,@"STO_CUDA_ENTRY STV_DEFAULT"
_ZN10layer_norm31ln_parallel_residual_fwd_kernelINS_13Kernel_traitsIfffffjLj256ELj1ELj4ELj1ELj16ENS_18Kernel_traits_baseILj256EfffffjLj128EEEEELb1ELb0ELb0EEEvNS_9FwdParamsE:
.text._ZN10layer_norm31ln_parallel_residual_fwd_kernelINS_13Kernel_traitsIfffffjLj256ELj1ELj4ELj1ELj16ENS_18Kernel_traits_baseILj256EfffffjLj128EEEEELb1ELb0ELb0EEEvNS_9FwdParamsE:
        /* <DEDUP_REMOVED lines=65> */
[----:B------:R-:W-:Y:S01]  /*0410*/  ISETP.GE.U32.AND P1, PT, R70, 0x40, PT ;  /* 0x000000404600780c */ /* 0x000fe20003f26070 */
[----:B------:R-:W-:Y:S01]  /*0420*/  IMAD.MOV.U32 R7, RZ, RZ, R72 ;  /* 0x000000ffff077224 */ /* 0x000fe200078e0048 */
[----:B------:R-:W-:Y:S02]  /*0430*/  CS2R R18, SRZ ;  /* 0x0000000000127805 */ /* 0x000fe4000001ff00 */
[----:B------:R-:W-:Y:S02]  /*0440*/  CS2R R16, SRZ ;  /* 0x0000000000107805 */ /* 0x000fe4000001ff00 */
[----:B------:R-:W-:Y:S02]  /*0450*/  CS2R R22, SRZ ;  /* 0x0000000000167805 */ /* 0x000fe4000001ff00 */
[----:B------:R-:W-:Y:S02]  /*0460*/  CS2R R20, SRZ ;  /* 0x0000000000147805 */ /* 0x000fe4000001ff00 */
[----:B------:R-:W-:-:S03]  /*0470*/  @P0 LOP3.LUT R7, R72, 0x20, RZ, 0xfc, !PT ;  /* 0x0000002048070812 */ /* 0x000fc600078efcff */
[----:B0-----:R-:W-:Y:S05]  /*0480*/  @!P1 BRA `(.L_x_5322) ;  /* 0x0000000400b09947 */ /* 0x001fea0003800000 */
        /* <DEDUP_REMOVED lines=15> */
.L_x_5321:
        /* <DEDUP_REMOVED lines=10> */
[----:B------:R-:W-:Y:S01]  /*0620*/  ISETP.GE.U32.AND P1, PT, R70, 0x40, PT ;  /* 0x000000404600780c */ /* 0x000fe20003f26070 */
[----:B------:R-:W-:Y:S01]  /*0630*/  IMAD.MOV.U32 R7, RZ, RZ, R72 ;  /* 0x000000ffff077224 */ /* 0x000fe200078e0048 */
[----:B------:R-:W-:Y:S02]  /*0640*/  CS2R R18, SRZ ;  /* 0x0000000000127805 */ /* 0x000fe4000001ff00 */
[----:B------:R-:W-:Y:S02]  /*0650*/  CS2R R16, SRZ ;  /* 0x0000000000107805 */ /* 0x000fe4000001ff00 */
[----:B------:R-:W-:-:S07]  /*0660*/  @P0 LOP3.LUT R7, R72, 0x20, RZ, 0xfc, !PT ;  /* 0x0000002048070812 */ /* 0x000fce00078efcff */
[----:B0-----:R-:W-:Y:S05]  /*0670*/  @!P1 BRA `(.L_x_5322) ;  /* 0x0000000400349947 */ /* 0x001fea0003800000 */
[----:B------:R-:W0:Y:S08]  /*0680*/  LDC.64 R24, c[0x0][0x3d0] ;  /* 0x0000f400ff187b82 */ /* 0x000e300000000a00 */
[----:B------:R-:W1:Y:S08]  /*0690*/  LDC.64 R28, c[0x0][0x3d8] ;  /* 0x0000f600ff1c7b82 */ /* 0x000e700000000a00 */
[----:B------:R-:W2:Y:S01]  /*06a0*/  LDC.64 R36, c[0x0][0x440] ;  /* 0x00011000ff247b82 */ /* 0x000ea20000000a00 */
[----:B0-----:R-:W-:-:S06]  /*06b0*/  IMAD.WIDE.U32 R24, R7, 0x10, R24 ;  /* 0x0000001007187825 */ /* 0x001fcc00078e0018 */
[----:B------:R-:W5:Y:S01]  /*06c0*/  LDG.E.128 R24, desc[UR8][R24.64] ;  /* 0x0000000818187981 */ /* 0x000f62000c1e1d00 */
[----:B-1----:R-:W-:-:S06]  /*06d0*/  IMAD.WIDE.U32 R28, R7, 0x10, R28 ;  /* 0x00000010071c7825 */ /* 0x002fcc00078e001c */
[----:B------:R-:W5:Y:S01]  /*06e0*/  LDG.E.128 R28, desc[UR8][R28.64] ;  /* 0x000000081c1c7981 */ /* 0x000f62000c1e1d00 */
[----:B--2---:R-:W-:-:S06]  /*06f0*/  IMAD.WIDE.U32 R36, R7, 0x10, R36 ;  /* 0x0000001007247825 */ /* 0x004fcc00078e0024 */
[----:B------:R-:W5:Y:S01]  /*0700*/  LDG.E.128 R36, desc[UR8][R36.64] ;  /* 0x0000000824247981 */ /* 0x000f62000c1e1d00 */
[----:B------:R-:W-:Y:S02]  /*0710*/  CS2R R34, SRZ ;  /* 0x0000000000227805 */ /* 0x000fe4000001ff00 */
[----:B------:R-:W-:Y:S02]  /*0720*/  CS2R R32, SRZ ;  /* 0x0000000000207805 */ /* 0x000fe4000001ff00 */
[----:B------:R-:W-:Y:S02]  /*0730*/  CS2R R18, SRZ ;  /* 0x0000000000127805 */ /* 0x000fe4000001ff00 */
[----:B------:R-:W-:Y:S01]  /*0740*/  CS2R R16, SRZ ;  /* 0x0000000000107805 */ /* 0x000fe2000001ff00 */
[----:B------:R-:W-:Y:S06]  /*0750*/  BRA `(.L_x_5322) ;  /* 0x0000000000fc7947 */ /* 0x000fec0003800000 */
.L_x_5320:
        /* <DEDUP_REMOVED lines=15> */
[----:B-1----:R-:W-:-:S06]  /*0850*/  IMAD.WIDE.U32 R20, R72, 0x10, R8 ;  /* 0x0000001048147825 */ /* 0x002fcc00078e0008 */
[----:B------:R-:W5:Y:S01]  /*0860*/  LDG.E.128 R20, desc[UR8][R20.64] ;  /* 0x0000000814147981 */ /* 0x000f62000c1e1d00 */
[----:B--2---:R-:W-:-:S05]  /*0870*/  IMAD.WIDE.U32 R2, R72, 0x10, R2 ;  /* 0x0000001048027825 */ /* 0x004fca00078e0002 */
[----:B------:R0:W5:Y:S01]  /*0880*/  LDG.E.128 R8, desc[UR8][R2.64] ;  /* 0x0000000802087981 */ /* 0x000162000c1e1d00 */
[----:B---3--:R-:W-:-:S05]  /*0890*/  IMAD.WIDE.U32 R4, R72, 0x10, R4 ;  /* 0x0000001048047825 */ /* 0x008fca00078e0004 */
[----:B------:R0:W5:Y:S01]  /*08a0*/  LDG.E.128 R12, desc[UR8][R4.64] ;  /* 0x00000008040c7981 */ /* 0x000162000c1e1d00 */
[----:B------:R-:W-:-:S07]  /*08b0*/  LOP3.LUT R7, R72, 0x20, RZ, 0xfc, !PT ;  /* 0x0000002048077812 */ /* 0x000fce00078efcff */
.L_x_5325:
[----:B------:R-:W-:Y:S05]  /*08c0*/  BSYNC.RECONVERGENT B1 ;  /* 0x0000000000017941 */ /* 0x000fea0003800200 */
.L_x_5324:
[----:B------:R-:W-:Y:S05]  /*08d0*/  @!P1 BRA `(.L_x_5322) ;  /* 0x00000000009c9947 */ /* 0x000fea0003800000 */
[----:B------:R-:W1:Y:S08]  /*08e0*/  LDC.64 R24, c[0x0][0x3d0] ;  /* 0x0000f400ff187b82 */ /* 0x000e700000000a00 */
[----:B------:R-:W2:Y:S08]  /*08f0*/  LDC.64 R32, c[0x0][0x438] ;  /* 0x00010e00ff207b82 */ /* 0x000eb00000000a00 */
[----:B------:R-:W3:Y:S08]  /*0900*/  LDC.64 R28, c[0x0][0x3d8] ;  /* 0x0000f600ff1c7b82 */ /* 0x000ef00000000a00 */
[----:B------:R-:W4:Y:S01]  /*0910*/  LDC.64 R36, c[0x0][0x440] ;  /* 0x00011000ff247b82 */ /* 0x000f220000000a00 */
[----:B-1----:R-:W-:-:S06]  /*0920*/  IMAD.WIDE.U32 R24, R7, 0x10, R24 ;  /* 0x0000001007187825 */ /* 0x002fcc00078e0018 */
[----:B------:R-:W5:Y:S01]  /*0930*/  LDG.E.128 R24, desc[UR8][R24.64] ;  /* 0x0000000818187981 */ /* 0x000f62000c1e1d00 */
[----:B--2---:R-:W-:-:S06]  /*0940*/  IMAD.WIDE.U32 R32, R7, 0x10, R32 ;  /* 0x0000001007207825 */ /* 0x004fcc00078e0020 */
[----:B------:R-:W5:Y:S01]  /*0950*/  LDG.E.128 R32, desc[UR8][R32.64] ;  /* 0x0000000820207981 */ /* 0x000f62000c1e1d00 */
[----:B---3--:R-:W-:-:S06]  /*0960*/  IMAD.WIDE.U32 R28, R7, 0x10, R28 ;  /* 0x00000010071c7825 */ /* 0x008fcc00078e001c */
[----:B------:R-:W5:Y:S01]  /*0970*/  LDG.E.128 R28, desc[UR8][R28.64] ;  /* 0x000000081c1c7981 */ /* 0x000f62000c1e1d00 */
[----:B----4-:R-:W-:-:S06]  /*0980*/  IMAD.WIDE.U32 R36, R7, 0x10, R36 ;  /* 0x0000001007247825 */ /* 0x010fcc00078e0024 */
[----:B------:R-:W5:Y:S01]  /*0990*/  LDG.E.128 R36, desc[UR8][R36.64] ;  /* 0x0000000824247981 */ /* 0x000f62000c1e1d00 */
[----:B------:R-:W-:Y:S05]  /*09a0*/  BRA `(.L_x_5322) ;  /* 0x0000000000687947 */ /* 0x000fea0003800000 */
.L_x_5323:
[C---:B------:R-:W-:Y:S01]  /*09b0*/  ISETP.GE.U32.AND P1, PT, R70.reuse, 0x40, PT ;  /* 0x000000404600780c */ /* 0x040fe20003f26070 */
[----:B------:R-:W0:Y:S01]  /*09c0*/  LDC.64 R2, c[0x0][0x3d0] ;  /* 0x0000f400ff027b82 */ /* 0x000e220000000a00 */
[----:B------:R-:W-:Y:S01]  /*09d0*/  ISETP.GE.U32.AND P0, PT, R70, 0x20, PT ;  /* 0x000000204600780c */ /* 0x000fe20003f06070 */
[----:B------:R-:W-:-:S06]  /*09e0*/  IMAD.MOV.U32 R7, RZ, RZ, R72 ;  /* 0x000000ffff077224 */ /* 0x000fcc00078e0048 */
        /* <DEDUP_REMOVED lines=22> */
.L_x_5322:
[----:B------:R-:W-:Y:S05]  /*0b50*/  BSYNC.RECONVERGENT B0 ;  /* 0x0000000000007941 */ /* 0x000fea0003800200 */
.L_x_5319:
[----:B------:R-:W1:Y:S02]  /*0b60*/  LDCU UR4, c[0x0][0x384] ;  /* 0x00007080ff0477ac */ /* 0x000e640008000800 */
[----:B-1----:R-:W-:-:S13]  /*0b70*/  ISETP.GE.AND P1, PT, R71, UR4, PT ;  /* 0x0000000447007c0c */ /* 0x002fda000bf26270 */
[----:B------:R-:W-:Y:S05]  /*0b80*/  @P1 EXIT ;  /* 0x000000000000194d */ /* 0x000fea0003800000 */
[----:B------:R-:W-:Y:S01]  /*0b90*/  IMAD.HI.U32 R0, R69, -0x326172a9, RZ ;  /* 0xcd9e8d5745007827 */ /* 0x000fe200078e00ff */
[----:B------:R-:W1:Y:S01]  /*0ba0*/  LDCU.U8 UR4, c[0x0][0x410] ;  /* 0x00008200ff0477ac */ /* 0x000e620008000000 */
[----:B------:R-:W-:Y:S01]  /*0bb0*/  BSSY B0, `(.L_x_5326) ;  /* 0x0000865000007945 */ /* 0x000fe20003800000 */
[----:B------:R-:W-:Y:S01]  /*0bc0*/  LOP3.LUT R6, R6, 0x3, RZ, 0xc0, !PT ;  /* 0x0000000306067812 */ /* 0x000fe200078ec0ff */
[----:B0---4-:R-:W-:Y:S01]  /*0bd0*/  IMAD.HI.U32 R2, R68, -0x2daee0ad, RZ ;  /* 0xd2511f5344027827 */ /* 0x011fe200078e00ff */
[----:B------:R-:W-:Y:S01]  /*0be0*/  LOP3.LUT R0, R67, UR6, R0, 0x96, !PT ;  /* 0x0000000643007c12 */ /* 0x000fe2000f8e9600 */
[----:B------:R-:W0:Y:S02]  /*0bf0*/  LDCU UR5, c[0x0][0x408] ;  /* 0x00008100ff0577ac */ /* 0x000e240008000800 */
[----:B------:R-:W-:Y:S01]  /*0c00*/  IMAD R4, R69, -0x326172a9, RZ ;  /* 0xcd9e8d5745047824 */ /* 0x000fe200078e02ff */
[----:B------:R-:W-:Y:S01]  /*0c10*/  LOP3.LUT R2, R2, UR7, RZ, 0x3c, !PT ;  /* 0x0000000702027c12 */ /* 0x000fe2000f8e3cff */
[----:B------:R-:W-:Y:S01]  /*0c20*/  IMAD R40, R68, -0x2daee0ad, RZ ;  /* 0xd2511f5344287824 */ /* 0x000fe200078e02ff */
[----:B------:R-:W2:Y:S01]  /*0c30*/  LDCU UR33, c[0x0][0x388] ;  /* 0x00007100ff2177ac */ /* 0x000ea20008000800 */
[----:B------:R-:W-:Y:S01]  /*0c40*/  IMAD.HI.U32 R5, R0, -0x2daee0ad, RZ ;  /* 0xd2511f5300057827 */ /* 0x000fe200078e00ff */
[----:B------:R-:W3:Y:S03]  /*0c50*/  LDCU UR14, c[0x0][0x448] ;  /* 0x00008900ff0e77ac */ /* 0x000ee60008000800 */
[----:B------:R-:W-:Y:S01]  /*0c60*/  IMAD.HI.U32 R3, R2, -0x326172a9, RZ ;  /* 0xcd9e8d5702037827 */ /* 0x000fe200078e00ff */
[----:B------:R-:W-:Y:S01]  /*0c70*/  LOP3.LUT R5, R40, UR16, R5, 0x96, !PT ;  /* 0x0000001028057c12 */ /* 0x000fe2000f8e9605 */
[----:B------:R-:W4:Y:S02]  /*0c80*/  LDCU.64 UR10, c[0x0][0x398] ;  /* 0x00007300ff0a77ac */ /* 0x000f240008000a00 */
[----:B------:R-:W-:Y:S01]  /*0c90*/  IMAD R7, R2, -0x326172a9, RZ ;  /* 0xcd9e8d5702077824 */ /* 0x000fe200078e02ff */
[----:B------:R-:W-:Y:S01]  /*0ca0*/  LOP3.LUT R3, R4, UR15, R3, 0x96, !PT ;  /* 0x0000000f04037c12 */ /* 0x000fe2000f8e9603 */
[----:B------:R-:W-:Y:S01]  /*0cb0*/  IMAD R41, R0, -0x2daee0ad, RZ ;  /* 0xd2511f5300297824 */ /* 0x000fe200078e02ff */
[----:B------:R-:W0:Y:S01]  /*0cc0*/  LDCU.64 UR12, c[0x0][0x3a0] ;  /* 0x00007400ff0c77ac */ /* 0x000e220008000a00 */
        /* <DEDUP_REMOVED lines=50> */
.L_x_5461:
[----:B------:R-:W-:Y:S01]  /*0ff0*/  IMAD R56, R71, UR33, RZ ;  /* 0x0000002147387c24 */ /* 0x000fe2000f8e02ff */
[----:B------:R-:W-:Y:S04]  /*1000*/  BSSY.RECONVERGENT B1, `(.L_x_5327) ;  /* 0x00003d3000017945 */ /* 0x000fe80003800200 */
[----:B------:R-:W-:-:S04]  /*1010*/  SHF.R.S32.HI R57, RZ, 0x1f, R56 ;  /* 0x0000001fff397819 */ /* 0x000fc80000011438 */
[----:B------:R-:W-:-:S04]  /*1020*/  LEA.HI R57, R57, R56, RZ, 0x2 ;  /* 0x0000003839397211 */ /* 0x000fc800078f10ff */
[----:B------:R-:W-:-:S04]  /*1030*/  LEA.HI.SX32 R73, R57, R72, 0x1e ;  /* 0x0000004839497211 */ /* 0x000fc800078ff2ff */
[----:B------:R-:W-:Y:S01]  /*1040*/  MOV R57, R73 ;  /* 0x0000004900397202 */ /* 0x000fe20000000f00 */
[----:B0-2---:R-:W-:Y:S06]  /*1050*/  @!P0 BRA `(.L_x_5328) ;  /* 0x0000003c00348947 */ /* 0x005fec0003800000 */
        /* <DEDUP_REMOVED lines=32> */
.L_x_5332:
        /* <DEDUP_REMOVED lines=13> */
.L_x_5334:
[----:B------:R-:W-:Y:S05]  /*1330*/  BSYNC.RECONVERGENT B3 ;  /* 0x0000000000037941 */ /* 0x000fea0003800200 */
.L_x_5333:
        /* <DEDUP_REMOVED lines=41> */
.L_x_5331:
[----:B------:R-:W-:Y:S05]  /*15d0*/  BSYNC.RECONVERGENT B2 ;  /* 0x0000000000027941 */ /* 0x000fea0003800200 */
.L_x_5330:
[----:B------:R-:W0:Y:S01]  /*15e0*/  LDC R57, c[0x0][0x404] ;  /* 0x00010100ff397b82 */ /* 0x000e220000000800 */
[----:B------:R-:W-:Y:S01]  /*15f0*/  ISETP.NE.AND P3, PT, R59, 0x1, PT ;  /* 0x000000013b00780c */ /* 0x000fe20003f65270 */
[----:B------:R-:W-:Y:S01]  /*1600*/  IMAD.MOV.U32 R60, RZ, RZ, 0x2f800000 ;  /* 0x2f800000ff3c7424 */ /* 0x000fe200078e00ff */
[----:B------:R-:W-:Y:S01]  /*1610*/  I2FP.F32.U32 R7, R58 ;  /* 0x0000003a00077245 */ /* 0x000fe20000201000 */
[----:B------:R-:W-:Y:S01]  /*1620*/  BSSY.RECONVERGENT B2, `(.L_x_5335) ;  /* 0x0000046000027945 */ /* 0x000fe20003800200 */
[----:B------:R-:W-:-:S03]  /*1630*/  IMAD.MOV.U32 R58, RZ, RZ, 0x2 ;  /* 0x00000002ff3a7424 */ /* 0x000fc600078e00ff */
[----:B------:R-:W-:Y:S01]  /*1640*/  FFMA.FTZ R6, R7, R60, 1.1641532182693481445e-10 ;  /* 0x2f00000007067423 */ /* 0x000fe2000001003c */
[----:B------:R-:W-:-:S04]  /*1650*/  MOV R7, R64 ;  /* 0x0000004000077202 */ /* 0x000fc80000000f00 */
        /* <DEDUP_REMOVED lines=10> */
.L_x_5337:
        /* <DEDUP_REMOVED lines=13> */
.L_x_5339:
[----:B------:R-:W-:Y:S05]  /*17d0*/  BSYNC.RECONVERGENT B3 ;  /* 0x0000000000037941 */ /* 0x000fea0003800200 */
.L_x_5338:
        /* <DEDUP_REMOVED lines=40> */
[----:B------:R-:W-:Y:S01]  /*1a60*/  MOV R7, R56 ;  /* 0x0000003800077202 */ /* 0x000fe20000000f00 */
[----:B------:R-:W-:-:S07]  /*1a70*/  IMAD.MOV.U32 R56, RZ, RZ, R6 ;  /* 0x000000ffff387224 */ /* 0x000fce00078e0006 */
.L_x_5336:
[----:B------:R-:W-:Y:S05]  /*1a80*/  BSYNC.RECONVERGENT B2 ;  /* 0x0000000000027941 */ /* 0x000fea0003800200 */
.L_x_5335:
        /* <DEDUP_REMOVED lines=16> */
.L_x_5342:
        /* <DEDUP_REMOVED lines=13> */
.L_x_5344:
[----:B------:R-:W-:Y:S05]  /*1c60*/  BSYNC.RECONVERGENT B3 ;  /* 0x0000000000037941 */ /* 0x000fea0003800200 */
.L_x_5343:
        /* <DEDUP_REMOVED lines=40> */
[----:B------:R-:W-:Y:S02]  /*1ef0*/  IMAD.MOV.U32 R7, RZ, RZ, R56 ;  /* 0x000000ffff077224 */ /* 0x000fe400078e0038 */
[----:B------:R-:W-:-:S07]  /*1f00*/  IMAD.MOV.U32 R56, RZ, RZ, R6 ;  /* 0x000000ffff387224 */ /* 0x000fce00078e0006 */
.L_x_5341:
[----:B------:R-:W-:Y:S05]  /*1f10*/  BSYNC.RECONVERGENT B2 ;  /* 0x0000000000027941 */ /* 0x000fea0003800200 */
.L_x_5340:
[----:B------:R-:W-:Y:S01]  /*1f20*/  ISETP.NE.AND P5, PT, R59, 0x1, PT ;  /* 0x000000013b00780c */ /* 0x000fe20003fa5270 */
[----:B------:R-:W-:Y:S01]  /*1f30*/  BSSY.RECONVERGENT B2, `(.L_x_5345) ;  /* 0x0000047000027945 */ /* 0x000fe20003800200 */
[----:B------:R-:W-:-:S05]  /*1f40*/  I2FP.F32.U32 R7, R7 ;  /* 0x0000000700077245 */ /* 0x000fca0000201000 */
[----:B------:R-:W-:Y:S01]  /*1f50*/  FFMA.FTZ R6, R7, R60, 1.1641532182693481445e-10 ;  /* 0x2f00000007067423 */ /* 0x000fe2000001003c */
[----:B------:R-:W-:-:S04]  /*1f60*/  IMAD.MOV.U32 R7, RZ, RZ, R64 ;  /* 0x000000ffff077224 */ /* 0x000fc800078e0040 */
        /* <DEDUP_REMOVED lines=11> */
.L_x_5347:
        /* <DEDUP_REMOVED lines=13> */
.L_x_5349:
[----:B------:R-:W-:Y:S05]  /*20f0*/  BSYNC.RECONVERGENT B3 ;  /* 0x0000000000037941 */ /* 0x000fea0003800200 */
.L_x_5348:
        /* <DEDUP_REMOVED lines=42> */
.L_x_5346:
[----:B------:R-:W-:Y:S05]  /*23a0*/  BSYNC.RECONVERGENT B2 ;  /* 0x0000000000027941 */ /* 0x000fea0003800200 */
.L_x_5345:
        /* <DEDUP_REMOVED lines=17> */
.L_x_5329:
        /* <DEDUP_REMOVED lines=16> */
.L_x_5353:
        /* <DEDUP_REMOVED lines=13> */
.L_x_5355:
[----:B------:R-:W-:Y:S05]  /*2690*/  BSYNC.RECONVERGENT B3 ;  /* 0x0000000000037941 */ /* 0x000fea0003800200 */
.L_x_5354:
        /* <DEDUP_REMOVED lines=41> */
.L_x_5352:
[----:B------:R-:W-:Y:S05]  /*2930*/  BSYNC.RECONVERGENT B2 ;  /* 0x0000000000027941 */ /* 0x000fea0003800200 */
.L_x_5351:
[----:B------:R-:W0:Y:S01]  /*2940*/  LDC R3, c[0x0][0x404] ;  /* 0x00010100ff037b82 */ /* 0x000e220000000800 */
[----:B------:R-:W-:Y:S01]  /*2950*/  ISETP.NE.AND P3, PT, R58, 0x1, PT ;  /* 0x000000013a00780c */ /* 0x000fe20003f65270 */
[----:B------:R-:W-:Y:S01]  /*2960*/  BSSY.RECONVERGENT B2, `(.L_x_5356) ;  /* 0x000004a000027945 */ /* 0x000fe20003800200 */
[----:B------:R-:W-:Y:S01]  /*2970*/  I2FP.F32.U32 R7, R0 ;  /* 0x0000000000077245 */ /* 0x000fe20000201000 */
[----:B------:R-:W-:Y:S02]  /*2980*/  IMAD.MOV.U32 R0, RZ, RZ, 0x2f800000 ;  /* 0x2f800000ff007424 */ /* 0x000fe400078e00ff */
[----:B------:R-:W-:Y:S02]  /*2990*/  HFMA2 R6, -RZ, RZ, 0, 1.1920928955078125e-07 ;  /* 0x00000002ff067431 */ /* 0x000fe400000001ff */
        /* <DEDUP_REMOVED lines=14> */
.L_x_5358:
        /* <DEDUP_REMOVED lines=13> */
.L_x_5360:
[----:B------:R-:W-:Y:S05]  /*2b50*/  BSYNC.RECONVERGENT B3 ;  /* 0x0000000000037941 */ /* 0x000fea0003800200 */
.L_x_5359:
        /* <DEDUP_REMOVED lines=42> */
.L_x_5357:
[----:B------:R-:W-:Y:S05]  /*2e00*/  BSYNC.RECONVERGENT B2 ;  /* 0x0000000000027941 */ /* 0x000fea0003800200 */
.L_x_5356:
        /* <DEDUP_REMOVED lines=15> */
.L_x_5363:
        /* <DEDUP_REMOVED lines=13> */
.L_x_5365:
[----:B------:R-:W-:Y:S05]  /*2fd0*/  BSYNC.RECONVERGENT B3 ;  /* 0x0000000000037941 */ /* 0x000fea0003800200 */
.L_x_5364:
        /* <DEDUP_REMOVED lines=42> */
.L_x_5362:
[----:B------:R-:W-:Y:S05]  /*3280*/  BSYNC.RECONVERGENT B2 ;  /* 0x0000000000027941 */ /* 0x000fea0003800200 */
.L_x_5361:
        /* <DEDUP_REMOVED lines=17> */
.L_x_5368:
        /* <DEDUP_REMOVED lines=13> */
.L_x_5370:
[----:B------:R-:W-:Y:S05]  /*3470*/  BSYNC.RECONVERGENT B3 ;  /* 0x0000000000037941 */ /* 0x000fea0003800200 */
.L_x_5369:
        /* <DEDUP_REMOVED lines=42> */
.L_x_5367:
[----:B------:R-:W-:Y:S05]  /*3720*/  BSYNC.RECONVERGENT B2 ;  /* 0x0000000000027941 */ /* 0x000fea0003800200 */
.L_x_5366:
        /* <DEDUP_REMOVED lines=15> */
.L_x_5373:
        /* <DEDUP_REMOVED lines=13> */
.L_x_5375:
[----:B------:R-:W-:Y:S05]  /*38f0*/  BSYNC.RECONVERGENT B3 ;  /* 0x0000000000037941 */ /* 0x000fea0003800200 */
.L_x_5374:
        /* <DEDUP_REMOVED lines=40> */
[----:B------:R-:W-:Y:S02]  /*3b80*/  IMAD.MOV.U32 R48, RZ, RZ, R56 ;  /* 0x000000ffff307224 */ /* 0x000fe400078e0038 */
[----:B------:R-:W-:-:S07]  /*3b90*/  IMAD.MOV.U32 R56, RZ, RZ, R6 ;  /* 0x000000ffff387224 */ /* 0x000fce00078e0006 */
.L_x_5372:
[----:B------:R-:W-:Y:S05]  /*3ba0*/  BSYNC.RECONVERGENT B2 ;  /* 0x0000000000027941 */ /* 0x000fea0003800200 */
.L_x_5371:
[----:B------:R-:W-:Y:S01]  /*3bb0*/  ISETP.NE.AND P5, PT, R49, 0x1, PT ;  /* 0x000000013100780c */ /* 0x000fe20003fa5270 */
[----:B------:R-:W-:Y:S01]  /*3bc0*/  BSSY.RECONVERGENT B2, `(.L_x_5376) ;  /* 0x0000048000027945 */ /* 0x000fe20003800200 */
[----:B------:R-:W-:Y:S01]  /*3bd0*/  I2FP.F32.U32 R7, R48 ;  /* 0x0000003000077245 */ /* 0x000fe20000201000 */
[----:B------:R-:W-:-:S04]  /*3be0*/  FMUL.FTZ R50, R50, R2 ;  /* 0x0000000232327220 */ /* 0x000fc80000410000 */
        /* <DEDUP_REMOVED lines=13> */
.L_x_5378:
        /* <DEDUP_REMOVED lines=13> */
.L_x_5380:
[----:B------:R-:W-:Y:S05]  /*3d90*/  BSYNC.RECONVERGENT B3 ;  /* 0x0000000000037941 */ /* 0x000fea0003800200 */
.L_x_5379:
        /* <DEDUP_REMOVED lines=42> */
.L_x_5377:
[----:B------:R-:W-:Y:S05]  /*4040*/  BSYNC.RECONVERGENT B2 ;  /* 0x0000000000027941 */ /* 0x000fea0003800200 */
.L_x_5376:
        /* <DEDUP_REMOVED lines=15> */
.L_x_5383:
        /* <DEDUP_REMOVED lines=13> */
.L_x_5385:
[----:B------:R-:W-:Y:S05]  /*4210*/  BSYNC.RECONVERGENT B3 ;  /* 0x0000000000037941 */ /* 0x000fea0003800200 */
.L_x_5384:
        /* <DEDUP_REMOVED lines=42> */
.L_x_5382:
[----:B------:R-:W-:Y:S05]  /*44c0*/  BSYNC.RECONVERGENT B2 ;  /* 0x0000000000027941 */ /* 0x000fea0003800200 */
.L_x_5381:
        /* <DEDUP_REMOVED lines=17> */
.L_x_5388:
        /* <DEDUP_REMOVED lines=15> */
.L_x_5390:
[----:B------:R-:W-:Y:S05]  /*46d0*/  BSYNC.RECONVERGENT B3 ;  /* 0x0000000000037941 */ /* 0x000fea0003800200 */
.L_x_5389:
        /* <DEDUP_REMOVED lines=39> */
[----:B------:R-:W-:Y:S02]  /*4950*/  IMAD.MOV.U32 R7, RZ, RZ, R56 ;  /* 0x000000ffff077224 */ /* 0x000fe400078e0038 */
[----:B------:R-:W-:Y:S02]  /*4960*/  IMAD.MOV.U32 R56, RZ, RZ, R6 ;  /* 0x000000ffff387224 */ /* 0x000fe400078e0006 */
[----:B------:R-:W-:-:S07]  /*4970*/  HFMA2 R6, -RZ, RZ, 0, 0 ;  /* 0x00000000ff067431 */ /* 0x000fce00000001ff */
.L_x_5387:
[----:B------:R-:W-:Y:S05]  /*4980*/  BSYNC.RECONVERGENT B2 ;  /* 0x0000000000027941 */ /* 0x000fea0003800200 */
.L_x_5386:
[-C--:B------:R-:W-:Y:S01]  /*4990*/  FMUL.FTZ R48, R40, R2.reuse ;  /* 0x0000000228307220 */ /* 0x080fe20000410000 */
[----:B------:R-:W-:Y:S01]  /*49a0*/  FSETP.GTU.FTZ.AND P6, PT, R4, R3, PT ;  /* 0x000000030400720b */ /* 0x000fe20003fdc000 */
[----:B------:R-:W-:Y:S01]  /*49b0*/  FMUL.FTZ R49, R41, R2 ;  /* 0x0000000229317220 */ /* 0x000fe20000410000 */
[----:B------:R-:W-:Y:S02]  /*49c0*/  I2FP.F32.U32 R61, R7 ;  /* 0x00000007003d7245 */ /* 0x000fe40000201000 */
[----:B------:R-:W-:Y:S02]  /*49d0*/  FSEL R48, R48, RZ, !P6 ;  /* 0x000000ff30307208 */ /* 0x000fe40007000000 */
[----:B------:R-:W-:Y:S02]  /*49e0*/  SEL R4, RZ, 0x1, P6 ;  /* 0x00000001ff047807 */ /* 0x000fe40003000000 */
[----:B------:R-:W-:Y:S01]  /*49f0*/  FSETP.GTU.FTZ.AND P6, PT, R58, R3, PT ;  /* 0x000000033a00720b */ /* 0x000fe20003fdc000 */
[----:B------:R-:W-:Y:S01]  /*4a00*/  FFMA.FTZ R58, R61, R0, 1.1641532182693481445e-10 ;  /* 0x2f0000003d3a7423 */ /* 0x000fe20000010000 */
        /* <DEDUP_REMOVED lines=10> */
[----:B------:R-:W-:Y:S01]  /*4ab0*/  FMUL.FTZ R3, R43, R2 ;  /* 0x000000022b037220 */ /* 0x000fe20000410000 */
[----:B------:R-:W-:Y:S01]  /*4ac0*/  FSEL R2, R59, RZ, P3 ;  /* 0x000000ff3b027208 */ /* 0x000fe20001800000 */
[----:B------:R-:W-:Y:S01]  /*4ad0*/  FADD.FTZ R50, R50, R61 ;  /* 0x0000003d32327221 */ /* 0x000fe20000010000 */
[----:B------:R-:W-:Y:S01]  /*4ae0*/  FSEL R58, R51, RZ, P5 ;  /* 0x000000ff333a7208 */ /* 0x000fe20002800000 */
[----:B------:R-:W-:Y:S01]  /*4af0*/  @P1 FADD.FTZ R48, R44, R48 ;  /* 0x000000302c301221 */ /* 0x000fe20000010000 */
[----:B------:R-:W-:Y:S01]  /*4b00*/  FSEL R3, R3, RZ, !P6 ;  /* 0x000000ff03037208 */ /* 0x000fe20007000000 */
[----:B------:R-:W-:Y:S01]  /*4b10*/  FADD.FTZ R49, R2, R49 ;  /* 0x0000003102317221 */ /* 0x000fe20000010000 */
[----:B------:R-:W-:Y:S01]  /*4b20*/  PRMT R2, R0, 0x7610, R2 ;  /* 0x0000761000027816 */ /* 0x000fe20000000002 */
[----:B------:R-:W-:Y:S01]  /*4b30*/  @P1 FADD.FTZ R50, R46, R50 ;  /* 0x000000322e321221 */ /* 0x000fe20000010000 */
[----:B------:R-:W-:Y:S01]  /*4b40*/  SEL R0, RZ, 0x1, P6 ;  /* 0x00000001ff007807 */ /* 0x000fe20003000000 */
[----:B------:R-:W-:Y:S01]  /*4b50*/  FADD.FTZ R51, R3, R58 ;  /* 0x0000003a03337221 */ /* 0x000fe20000010000 */
[----:B------:R-:W-:Y:S01]  /*4b60*/  PRMT R3, R7, 0x7610, R3 ;  /* 0x0000761007037816 */ /* 0x000fe20000000003 */
[----:B------:R-:W-:-:S02]  /*4b70*/  @P1 FADD.FTZ R49, R45, R49 ;  /* 0x000000312d311221 */ /* 0x000fc40000010000 */
[----:B------:R-:W-:-:S07]  /*4b80*/  @P1 FADD.FTZ R51, R47, R51 ;  /* 0x000000332f331221 */ /* 0x000fce0000010000 */
.L_x_5350:
        /* <DEDUP_REMOVED lines=20> */
[----:B------:R-:W-:Y:S01]  /*4cd0*/  LOP3.LUT R60, R4, 0xff, RZ, 0xc0, !PT ;  /* 0x000000ff043c7812 */ /* 0x000fe200078ec0ff */
[----:B0-----:R-:W-:-:S04]  /*4ce0*/  IMAD.WIDE.U32 R58, R73, 0x4, R58 ;  /* 0x00000004493a7825 */ /* 0x001fc800078e003a */
[----:B------:R-:W-:-:S05]  /*4cf0*/  IMAD.IADD R7, R7, 0x1, R60 ;  /* 0x0000000107077824 */ /* 0x000fca00078e023c */
[----:B------:R1:W-:Y:S02]  /*4d00*/  STG.E desc[UR8][R58.64], R7 ;  /* 0x000000073a007986 */ /* 0x0003e4000c101908 */
.L_x_5391:
[----:B01----:R-:W-:Y:S01]  /*4d10*/  MOV R7, R56 ;  /* 0x0000003800077202 */ /* 0x003fe20000000f00 */
[----:B------:R-:W-:-:S07]  /*4d20*/  VIADD R57, R73, 0x20 ;  /* 0x0000002049397836 */ /* 0x000fce0000000000 */
.L_x_5328:
[----:B------:R-:W-:Y:S05]  /*4d30*/  BSYNC.RECONVERGENT B1 ;  /* 0x0000000000017941 */ /* 0x000fea0003800200 */
.L_x_5327:
        /* <DEDUP_REMOVED lines=34> */
.L_x_5397:
[----:B------:R-:W-:Y:S01]  /*4f60*/  VIADD R68, R68, 0x1 ;  /* 0x0000000144447836 */ /* 0x000fe20000000000 */
[----:B------:R-:W-:Y:S03]  /*4f70*/  BSSY.RECONVERGENT B3, `(.L_x_5398) ;  /* 0x000000c000037945 */ /* 0x000fe60003800200 */
[C---:B0-----:R-:W-:Y:S01]  /*4f80*/  IMAD.WIDE.U32 R60, R68.reuse, -0x2daee0ad, RZ ;  /* 0xd2511f53443c7825 */ /* 0x041fe200078e00ff */
        /* <DEDUP_REMOVED lines=10> */
.L_x_5399:
[----:B------:R-:W-:Y:S05]  /*5030*/  BSYNC.RECONVERGENT B3 ;  /* 0x0000000000037941 */ /* 0x000fea0003800200 */
.L_x_5398:
        /* <DEDUP_REMOVED lines=42> */
.L_x_5396:
[----:B------:R-:W-:Y:S05]  /*52e0*/  BSYNC.RECONVERGENT B2 ;  /* 0x0000000000027941 */ /* 0x000fea0003800200 */
.L_x_5395:
[----:B0-----:R-:W0:Y:S01]  /*52f0*/  LDC R58, c[0x0][0x404] ;  /* 0x00010100ff3a7b82 */ /* 0x001e220000000800 */
        /* <DEDUP_REMOVED lines=19> */
.L_x_5402:
        /* <DEDUP_REMOVED lines=13> */
.L_x_5404:
[----:B------:R-:W-:Y:S05]  /*5500*/  BSYNC.RECONVERGENT B3 ;  /* 0x0000000000037941 */ /* 0x000fea0003800200 */
.L_x_5403:
        /* <DEDUP_REMOVED lines=42> */
.L_x_5401:
[----:B------:R-:W-:Y:S05]  /*57b0*/  BSYNC.RECONVERGENT B2 ;  /* 0x0000000000027941 */ /* 0x000fea0003800200 */
.L_x_5400:
        /* <DEDUP_REMOVED lines=15> */
.L_x_5407:
        /* <DEDUP_REMOVED lines=13> */
.L_x_5409:
[----:B------:R-:W-:Y:S05]  /*5980*/  BSYNC.RECONVERGENT B3 ;  /* 0x0000000000037941 */ /* 0x000fea0003800200 */
.L_x_5408:
        /* <DEDUP_REMOVED lines=42> */
.L_x_5406:
[----:B------:R-:W-:Y:S05]  /*5c30*/  BSYNC.RECONVERGENT B2 ;  /* 0x0000000000027941 */ /* 0x000fea0003800200 */
.L_x_5405:
        /* <DEDUP_REMOVED lines=17> */
.L_x_5412:
        /* <DEDUP_REMOVED lines=13> */
.L_x_5414:
[----:B------:R-:W-:Y:S05]  /*5e20*/  BSYNC.RECONVERGENT B3 ;  /* 0x0000000000037941 */ /* 0x000fea0003800200 */
.L_x_5413:
        /* <DEDUP_REMOVED lines=42> */
.L_x_5411:
[----:B------:R-:W-:Y:S05]  /*60d0*/  BSYNC.RECONVERGENT B2 ;  /* 0x0000000000027941 */ /* 0x000fea0003800200 */
.L_x_5410:
        /* <DEDUP_REMOVED lines=15> */
.L_x_5417:
        /* <DEDUP_REMOVED lines=13> */
.L_x_5419:
[----:B------:R-:W-:Y:S05]  /*62a0*/  BSYNC.RECONVERGENT B3 ;  /* 0x0000000000037941 */ /* 0x000fea0003800200 */
.L_x_5418:
        /* <DEDUP_REMOVED lines=38> */
[----:B------:R-:W-:Y:S02]  /*6510*/  LOP3.LUT R66, R6, UR32, R3, 0x96, !PT ;  /* 0x0000002006427c12 */ /* 0x000fe4000f8e9603 */
[----:B------:R-:W-:Y:S01]  /*6520*/  MOV R3, R56 ;  /* 0x0000003800037202 */ /* 0x000fe20000000f00 */
[----:B------:R-:W-:Y:S02]  /*6530*/  IMAD.MOV.U32 R56, RZ, RZ, R2 ;  /* 0x000000ffff387224 */ /* 0x000fe400078e0002 */
[----:B------:R-:W-:-:S07]  /*6540*/  HFMA2 R2, -RZ, RZ, 0, 0 ;  /* 0x00000000ff027431 */ /* 0x000fce00000001ff */
.L_x_5416:
[----:B------:R-:W-:Y:S05]  /*6550*/  BSYNC.RECONVERGENT B2 ;  /* 0x0000000000027941 */ /* 0x000fea0003800200 */
.L_x_5415:
        /* <DEDUP_REMOVED lines=17> */
.L_x_5422:
        /* <DEDUP_REMOVED lines=13> */
.L_x_5424:
[----:B------:R-:W-:Y:S05]  /*6740*/  BSYNC.RECONVERGENT B3 ;  /* 0x0000000000037941 */ /* 0x000fea0003800200 */
.L_x_5423:
        /* <DEDUP_REMOVED lines=42> */
.L_x_5421:
[----:B------:R-:W-:Y:S05]  /*69f0*/  BSYNC.RECONVERGENT B2 ;  /* 0x0000000000027941 */ /* 0x000fea0003800200 */
.L_x_5420:
        /* <DEDUP_REMOVED lines=15> */
.L_x_5427:
        /* <DEDUP_REMOVED lines=13> */
.L_x_5429:
[----:B------:R-:W-:Y:S05]  /*6bc0*/  BSYNC.RECONVERGENT B3 ;  /* 0x0000000000037941 */ /* 0x000fea0003800200 */
.L_x_5428:
        /* <DEDUP_REMOVED lines=42> */
.L_x_5426:
[----:B------:R-:W-:Y:S05]  /*6e70*/  BSYNC.RECONVERGENT B2 ;  /* 0x0000000000027941 */ /* 0x000fea0003800200 */
.L_x_5425:
        /* <DEDUP_REMOVED lines=17> */
.L_x_5432:
        /* <DEDUP_REMOVED lines=15> */
.L_x_5434:
[----:B------:R-:W-:Y:S05]  /*7080*/  BSYNC.RECONVERGENT B3 ;  /* 0x0000000000037941 */ /* 0x000fea0003800200 */
.L_x_5433:
        /* <DEDUP_REMOVED lines=42> */
.L_x_5431:
[----:B------:R-:W-:Y:S05]  /*7330*/  BSYNC.RECONVERGENT B2 ;  /* 0x0000000000027941 */ /* 0x000fea0003800200 */
.L_x_5430:
[----:B------:R-:W-:Y:S01]  /*7340*/  FMUL.FTZ R7, R40, R4 ;  /* 0x0000000428077220 */ /* 0x000fe20000410000 */
[----:B------:R-:W-:Y:S01]  /*7350*/  FSETP.GTU.FTZ.AND P6, PT, R59, R58, PT ;  /* 0x0000003a3b00720b */ /* 0x000fe20003fdc000 */
[----:B------:R-:W-:Y:S01]  /*7360*/  FMUL.FTZ R59, R41, R4 ;  /* 0x00000004293b7220 */ /* 0x000fe20000410000 */
[----:B------:R-:W-:Y:S02]  /*7370*/  FSEL R52, R52, RZ, P2 ;  /* 0x000000ff34347208 */ /* 0x000fe40001000000 */
[----:B------:R-:W-:Y:S02]  /*7380*/  FSEL R7, R7, RZ, !P6 ;  /* 0x000000ff07077208 */ /* 0x000fe40007000000 */
[----:B------:R-:W-:Y:S02]  /*7390*/  SEL R2, RZ, 0x1, P6 ;  /* 0x00000001ff027807 */ /* 0x000fe40003000000 */
[----:B------:R-:W-:Y:S01]  /*73a0*/  FSETP.GTU.FTZ.AND P6, PT, R61, R58, PT ;  /* 0x0000003a3d00720b */ /* 0x000fe20003fdc000 */
[----:B------:R-:W-:Y:S01]  /*73b0*/  FADD.FTZ R52, R52, R7 ;  /* 0x0000000734347221 */ /* 0x000fe20000010000 */
[----:B------:R-:W-:Y:S01]  /*73c0*/  I2FP.F32.U32 R61, R60 ;  /* 0x0000003c003d7245 */ /* 0x000fe20000201000 */
[----:B------:R-:W-:Y:S01]  /*73d0*/  FMUL.FTZ R60, R43, R4 ;  /* 0x000000042b3c7220 */ /* 0x000fe20000410000 */
[----:B------:R-:W-:Y:S01]  /*73e0*/  FSEL R59, R59, RZ, !P6 ;  /* 0x000000ff3b3b7208 */ /* 0x000fe20007000000 */
[----:B------:R-:W-:Y:S01]  /*73f0*/  @P1 FADD.FTZ R52, R44, R52 ;  /* 0x000000342c341221 */ /* 0x000fe20000010000 */
[----:B------:R-:W-:Y:S01]  /*7400*/  SEL R3, RZ, 0x1, P6 ;  /* 0x00000001ff037807 */ /* 0x000fe20003000000 */
[----:B------:R-:W-:Y:S01]  /*7410*/  FFMA.FTZ R61, R61, R0, 1.1641532182693481445e-10 ;  /* 0x2f0000003d3d7423 */ /* 0x000fe20000010000 */
[----:B------:R-:W-:-:S02]  /*7420*/  FSEL R54, R54, RZ, P4 ;  /* 0x000000ff36367208 */ /* 0x000fc40002000000 */
[----:B------:R-:W-:Y:S02]  /*7430*/  FSEL R62, R53, RZ, P3 ;  /* 0x000000ff353e7208 */ /* 0x000fe40001800000 */
[----:B------:R-:W-:Y:S01]  /*7440*/  FSETP.GTU.FTZ.AND P6, PT, R61, R58, PT ;  /* 0x0000003a3d00720b */ /* 0x000fe20003fdc000 */
[----:B------:R-:W-:Y:S01]  /*7450*/  FMUL.FTZ R61, R42, R4 ;  /* 0x000000042a3d7220 */ /* 0x000fe20000410000 */
[----:B------:R-:W-:Y:S01]  /*7460*/  FSEL R55, R55, RZ, P5 ;  /* 0x000000ff37377208 */ /* 0x000fe20002800000 */
[----:B------:R-:W-:Y:S01]  /*7470*/  FADD.FTZ R53, R62, R59 ;  /* 0x0000003b3e357221 */ /* 0x000fe20000010000 */
[----:B------:R-:W-:Y:S02]  /*7480*/  FSEL R60, R60, RZ, !P6 ;  /* 0x000000ff3c3c7208 */ /* 0x000fe40007000000 */
[----:B------:R-:W-:Y:S01]  /*7490*/  SEL R0, RZ, 0x1, P6 ;  /* 0x00000001ff007807 */ /* 0x000fe20003000000 */
[----:B------:R-:W-:Y:S01]  /*74a0*/  @P1 FADD.FTZ R53, R45, R53 ;  /* 0x000000352d351221 */ /* 0x000fe20000010000 */
[----:B------:R-:W-:Y:S01]  /*74b0*/  FSETP.GTU.FTZ.AND P6, PT, R63, R58, PT ;  /* 0x0000003a3f00720b */ /* 0x000fe20003fdc000 */
[----:B------:R-:W-:Y:S01]  /*74c0*/  FADD.FTZ R55, R60, R55 ;  /* 0x000000373c377221 */ /* 0x000fe20000010000 */
[----:B------:R-:W-:-:S02]  /*74d0*/  PRMT R4, R2, 0x7610, R4 ;  /* 0x0000761002047816 */ /* 0x000fc40000000004 */
[----:B------:R-:W-:Y:S01]  /*74e0*/  FSEL R61, R61, RZ, !P6 ;  /* 0x000000ff3d3d7208 */ /* 0x000fe20007000000 */
[----:B------:R-:W-:Y:S01]  /*74f0*/  @P1 FADD.FTZ R55, R47, R55 ;  /* 0x000000372f371221 */ /* 0x000fe20000010000 */
[----:B------:R-:W-:-:S03]  /*7500*/  SEL R7, RZ, 0x1, P6 ;  /* 0x00000001ff077807 */ /* 0x000fc60003000000 */
[----:B------:R-:W-:Y:S01]  /*7510*/  FADD.FTZ R54, R54, R61 ;  /* 0x0000003d36367221 */ /* 0x000fe20000010000 */
[----:B------:R-:W-:-:S03]  /*7520*/  PRMT R2, R7, 0x7610, R2 ;  /* 0x0000761007027816 */ /* 0x000fc60000000002 */
[----:B------:R-:W-:Y:S01]  /*7530*/  @P1 FADD.FTZ R54, R46, R54 ;  /* 0x000000362e361221 */ /* 0x000fe20000010000 */
[----:B------:R-:W-:Y:S06]  /*7540*/  BRA `(.L_x_5435) ;  /* 0x0000001000d87947 */ /* 0x000fec0003800000 */
.L_x_5394:
        /* <DEDUP_REMOVED lines=16> */
.L_x_5438:
        /* <DEDUP_REMOVED lines=13> */
.L_x_5440:
[----:B------:R-:W-:Y:S05]  /*7720*/  BSYNC.RECONVERGENT B3 ;  /* 0x0000000000037941 */ /* 0x000fea0003800200 */
.L_x_5439:
        /* <DEDUP_REMOVED lines=42> */
.L_x_5437:
[----:B------:R-:W-:Y:S05]  /*79d0*/  BSYNC.RECONVERGENT B2 ;  /* 0x0000000000027941 */ /* 0x000fea0003800200 */
.L_x_5436:
[----:B------:R-:W0:Y:S01]  /*79e0*/  LDC R60, c[0x0][0x404] ;  /* 0x00010100ff3c7b82 */ /* 0x000e220000000800 */
[----:B------:R-:W-:Y:S01]  /*79f0*/  ISETP.NE.AND P3, PT, R59, 0x1, PT ;  /* 0x000000013b00780c */ /* 0x000fe20003f65270 */
[----:B------:R-:W-:Y:S01]  /*7a00*/  HFMA2 R61, -RZ, RZ, 0.1171875, 0 ;  /* 0x2f800000ff3d7431 */ /* 0x000fe200000001ff */
[----:B------:R-:W-:Y:S01]  /*7a10*/  I2FP.F32.U32 R6, R58 ;  /* 0x0000003a00067245 */ /* 0x000fe20000201000 */
[----:B------:R-:W-:Y:S01]  /*7a20*/  BSSY.RECONVERGENT B2, `(.L_x_5441) ;  /* 0x0000046000027945 */ /* 0x000fe20003800200 */
[----:B------:R-:W-:-:S03]  /*7a30*/  IMAD.MOV.U32 R58, RZ, RZ, 0x2 ;  /* 0x00000002ff3a7424 */ /* 0x000fc600078e00ff */
[----:B------:R-:W-:-:S05]  /*7a40*/  FFMA.FTZ R7, R6, R61, 1.1641532182693481445e-10 ;  /* 0x2f00000006077423 */ /* 0x000fca000001003d */
[----:B0-----:R-:W-:Y:S02]  /*7a50*/  FSETP.LE.FTZ.AND P2, PT, R7, R60, PT ;  /* 0x0000003c0700720b */ /* 0x001fe40003f53000 */
        /* <DEDUP_REMOVED lines=10> */
.L_x_5443:
        /* <DEDUP_REMOVED lines=13> */
.L_x_5445:
[----:B------:R-:W-:Y:S05]  /*7bd0*/  BSYNC.RECONVERGENT B3 ;  /* 0x0000000000037941 */ /* 0x000fea0003800200 */
.L_x_5444:
        /* <DEDUP_REMOVED lines=42> */
.L_x_5442:
[----:B------:R-:W-:Y:S05]  /*7e80*/  BSYNC.RECONVERGENT B2 ;  /* 0x0000000000027941 */ /* 0x000fea0003800200 */
.L_x_5441:
        /* <DEDUP_REMOVED lines=16> */
.L_x_5448:
        /* <DEDUP_REMOVED lines=13> */
.L_x_5450:
[----:B------:R-:W-:Y:S05]  /*8060*/  BSYNC.RECONVERGENT B3 ;  /* 0x0000000000037941 */ /* 0x000fea0003800200 */
.L_x_5449:
        /* <DEDUP_REMOVED lines=39> */
[----:B------:R-:W-:Y:S02]  /*82e0*/  LOP3.LUT R66, R58, UR32, R7, 0x96, !PT ;  /* 0x000000203a427c12 */ /* 0x000fe4000f8e9607 */
[----:B------:R-:W-:Y:S01]  /*82f0*/  MOV R7, R56 ;  /* 0x0000003800077202 */ /* 0x000fe20000000f00 */
[----:B------:R-:W-:-:S07]  /*8300*/  IMAD.MOV.U32 R56, RZ, RZ, R6 ;  /* 0x000000ffff387224 */ /* 0x000fce00078e0006 */
.L_x_5447:
[----:B------:R-:W-:Y:S05]  /*8310*/  BSYNC.RECONVERGENT B2 ;  /* 0x0000000000027941 */ /* 0x000fea0003800200 */
.L_x_5446:
        /* <DEDUP_REMOVED lines=16> */
.L_x_5453:
        /* <DEDUP_REMOVED lines=13> */
.L_x_5455:
[----:B------:R-:W-:Y:S05]  /*84f0*/  BSYNC.RECONVERGENT B3 ;  /* 0x0000000000037941 */ /* 0x000fea0003800200 */
.L_x_5454:
        /* <DEDUP_REMOVED lines=42> */
.L_x_5452:
[----:B------:R-:W-:Y:S05]  /*87a0*/  BSYNC.RECONVERGENT B2 ;  /* 0x0000000000027941 */ /* 0x000fea0003800200 */
.L_x_5451:
        /* <DEDUP_REMOVED lines=16> */
.L_x_5435:
        /* <DEDUP_REMOVED lines=22> */
[----:B0-----:R-:W-:-:S03]  /*8a10*/  IMAD.WIDE.U32 R58, R57, 0x4, R58 ;  /* 0x00000004393a7825 */ /* 0x001fc600078e003a */
[----:B------:R-:W-:-:S05]  /*8a20*/  IADD3 R61, PT, PT, R56, R61, RZ ;  /* 0x0000003d383d7210 */ /* 0x000fca0007ffe0ff */
[----:B------:R1:W-:Y:S02]  /*8a30*/  STG.E desc[UR8][R58.64], R61 ;  /* 0x0000003d3a007986 */ /* 0x0003e4000c101908 */
.L_x_5393:
[----:B------:R-:W-:Y:S05]  /*8a40*/  BSYNC.RECONVERGENT B1 ;  /* 0x0000000000017941 */ /* 0x000fea0003800200 */
.L_x_5392:
        /* <DEDUP_REMOVED lines=31> */
[----:B------:R-:W-:-:S04]  /*8c40*/  FADD.FTZ R59, R50, -R61 ;  /* 0x8000003d323b7221 */ /* 0x000fc80000010000 */
[----:B------:R-:W-:Y:S01]  /*8c50*/  FFMA.FTZ R56, R59, R59, R56 ;  /* 0x0000003b3b387223 */ /* 0x000fe20000010038 */
[----:B------:R-:W-:-:S04]  /*8c60*/  FADD.FTZ R59, R51, -R61 ;  /* 0x8000003d333b7221 */ /* 0x000fc80000010000 */
        /* <DEDUP_REMOVED lines=18> */
.L_x_5473:
[----:B------:R-:W-:Y:S01]  /*8d90*/  FMUL.FTZ R56, R61, R61 ;  /* 0x0000003d3d387220 */ /* 0x000fe20000410000 */
[----:B-1----:R-:W-:Y:S01]  /*8da0*/  FADD.FTZ R60, R76, R62 ;  /* 0x0000003e4c3c7221 */ /* 0x002fe20000010000 */
[----:B------:R-:W-:Y:S01]  /*8db0*/  PLOP3.LUT P1, PT, PT, PT, UP1, 0x40, 0x4 ;  /* 0x000000000004781c */ /* 0x000fe20003f2e818 */
[----:B------:R-:W1:Y:S01]  /*8dc0*/  @!P2 LDC.64 R58, c[0x0][0x3c0] ;  /* 0x0000f000ff3aab82 */ /* 0x000e620000000a00 */
[----:B------:R-:W-:Y:S01]  /*8dd0*/  BSSY.RECONVERGENT B1, `(.L_x_5457) ;  /* 0x0000024000017945 */ /* 0x000fe20003800200 */
[----:B------:R-:W-:Y:S01]  /*8de0*/  FFMA.FTZ R60, R60, R57, UR14 ;  /* 0x0000000e3c3c7e23 */ /* 0x000fe20008010039 */
[----:B------:R-:W-:Y:S02]  /*8df0*/  FSEL R63, R56, RZ, !P1 ;  /* 0x000000ff383f7208 */ /* 0x000fe40004800000 */
[----:B------:R-:W-:-:S03]  /*8e00*/  PLOP3.LUT P1, PT, PT, PT, UP1, 0x40, 0x4 ;  /* 0x000000000004781c */ /* 0x000fc60003f2e818 */
[----:B------:R-:W2:Y:S01]  /*8e10*/  @!P2 LDC.64 R56, c[0x0][0x3c8] ;  /* 0x0000f200ff38ab82 */ /* 0x000ea20000000a00 */
[----:B------:R-:W-:Y:S01]  /*8e20*/  FADD.FTZ R60, R60, R63 ;  /* 0x0000003f3c3c7221 */ /* 0x000fe20000010000 */
[----:B0-----:R-:W-:-:S03]  /*8e30*/  FSEL R76, R61, RZ, P1 ;  /* 0x000000ff3d4c7208 */ /* 0x001fc60000800000 */
[----:B------:R-:W0:Y:S01]  /*8e40*/  MUFU.RSQ R77, R60 ;  /* 0x0000003c004d7308 */ /* 0x000e220000001400 */
[----:B-1----:R-:W-:-:S05]  /*8e50*/  @!P2 IMAD.WIDE R58, R71, 0x4, R58 ;  /* 0x00000004473aa825 */ /* 0x002fca00078e023a */
[----:B------:R1:W-:Y:S01]  /*8e60*/  @!P2 STG.E desc[UR8][R58.64], R61 ;  /* 0x0000003d3a00a986 */ /* 0x0003e2000c101908 */
[----:B--2---:R-:W-:-:S05]  /*8e70*/  @!P2 IMAD.WIDE R56, R71, 0x4, R56 ;  /* 0x000000044738a825 */ /* 0x004fca00078e0238 */
[----:B0-----:R1:W-:Y:S01]  /*8e80*/  @!P2 STG.E desc[UR8][R56.64], R77 ;  /* 0x0000004d3800a986 */ /* 0x0013e2000c101908 */
[----:B------:R-:W-:Y:S05]  /*8e90*/  @!P0 BRA `(.L_x_5458) ;  /* 0x00000000005c8947 */ /* 0x000fea0003800000 */
[----:B------:R-:W0:Y:S01]  /*8ea0*/  LDC.64 R74, c[0x0][0x428] ;  /* 0x00010a00ff4a7b82 */ /* 0x000e220000000a00 */
[--C-:B------:R-:W-:Y:S01]  /*8eb0*/  FADD.FTZ R60, R48, -R76.reuse ;  /* 0x8000004c303c7221 */ /* 0x100fe20000010000 */
[--C-:B-1----:R-:W-:Y:S01]  /*8ec0*/  FADD.FTZ R56, R49, -R76.reuse ;  /* 0x8000004c31387221 */ /* 0x102fe20000010000 */
[--C-:B------:R-:W-:Y:S01]  /*8ed0*/  FADD.FTZ R62, R50, -R76.reuse ;  /* 0x8000004c323e7221 */ /* 0x100fe20000010000 */
[----:B------:R-:W-:Y:S01]  /*8ee0*/  FADD.FTZ R58, R51, -R76 ;  /* 0x8000004c333a7221 */ /* 0x000fe20000010000 */
        /* <DEDUP_REMOVED lines=13> */
[----:B------:R0:W-:Y:S02]  /*8fc0*/  STG.E.128 desc[UR8][R74.64], R56 ;  /* 0x000000384a007986 */ /* 0x0001e4000c101d08 */
[----:B0-----:R-:W0:Y:S02]  /*8fd0*/  LDC.64 R74, c[0x0][0x430] ;  /* 0x00010c00ff4a7b82 */ /* 0x001e240000000a00 */
[----:B0-----:R-:W-:-:S04]  /*8fe0*/  IMAD.WIDE.U32 R74, R73, 0x10, R74 ;  /* 0x00000010494a7825 */ /* 0x001fc800078e004a */
[----:B------:R-:W-:Y:S01]  /*8ff0*/  VIADD R73, R73, 0x20 ;  /* 0x0000002049497836 */ /* 0x000fe20000000000 */
[----:B------:R0:W-:Y:S06]  /*9000*/  STG.E.128 desc[UR8][R74.64], R60 ;  /* 0x0000003c4a007986 */ /* 0x0001ec000c101d08 */
.L_x_5458:
[----:B------:R-:W-:Y:S05]  /*9010*/  BSYNC.RECONVERGENT B1 ;  /* 0x0000000000017941 */ /* 0x000fea0003800200 */
.L_x_5457:
[----:B------:R-:W-:Y:S01]  /*9020*/  ISETP.GE.U32.AND P1, PT, R70, 0x40, PT ;  /* 0x000000404600780c */ /* 0x000fe20003f26070 */
[----:B------:R-:W-:-:S12]  /*9030*/  BSSY.RECONVERGENT B1, `(.L_x_5459) ;  /* 0x0000018000017945 */ /* 0x000fd80003800200 */
[----:B------:R-:W-:Y:S05]  /*9040*/  @!P1 BRA `(.L_x_5460) ;  /* 0x0000000000589947 */ /* 0x000fea0003800000 */
[----:B-1----:R-:W1:Y:S01]  /*9050*/  LDC.64 R56, c[0x0][0x428] ;  /* 0x00010a00ff387b82 */ /* 0x002e620000000a00 */
        /* <DEDUP_REMOVED lines=8> */
[----:B-----5:R-:W-:Y:S02]  /*90e0*/  FFMA.FTZ R60, R61, R28, R36 ;  /* 0x0000001c3d3c7223 */ /* 0x020fe40000010024 */
[----:B------:R-:W-:Y:S01]  /*90f0*/  FFMA.FTZ R58, R63, R26, R34 ;  /* 0x0000001a3f3a7223 */ /* 0x000fe20000010022 */
[----:B------:R-:W-:Y:S01]  /*9100*/  FFMA.FTZ R59, R74, R27, R35 ;  /* 0x0000001b4a3b7223 */ /* 0x000fe20000010023 */
[----:B-1----:R-:W-:-:S04]  /*9110*/  IMAD.WIDE.U32 R76, R73, 0x10, R56 ;  /* 0x00000010494c7825 */ /* 0x002fc800078e0038 */
[----:B------:R-:W-:Y:S01]  /*9120*/  FFMA.FTZ R56, R61, R24, R32 ;  /* 0x000000183d387223 */ /* 0x000fe20000010020 */
[C---:B------:R-:W-:Y:S01]  /*9130*/  FFMA.FTZ R57, R62.reuse, R25, R33 ;  /* 0x000000193e397223 */ /* 0x040fe20000010021 */
[----:B------:R-:W-:Y:S01]  /*9140*/  FFMA.FTZ R61, R62, R29, R37 ;  /* 0x0000001d3e3d7223 */ /* 0x000fe20000010025 */
[----:B------:R-:W-:Y:S01]  /*9150*/  FFMA.FTZ R62, R63, R30, R38 ;  /* 0x0000001e3f3e7223 */ /* 0x000fe20000010026 */
[----:B------:R-:W-:Y:S02]  /*9160*/  FFMA.FTZ R63, R74, R31, R39 ;  /* 0x0000001f4a3f7223 */ /* 0x000fe40000010027 */
[----:B------:R0:W-:Y:S02]  /*9170*/  STG.E.128 desc[UR8][R76.64], R56 ;  /* 0x000000384c007986 */ /* 0x0001e4000c101d08 */
[----:B0-----:R-:W0:Y:S02]  /*9180*/  LDC.64 R76, c[0x0][0x430] ;  /* 0x00010c00ff4c7b82 */ /* 0x001e240000000a00 */
[----:B0-----:R-:W-:-:S05]  /*9190*/  IMAD.WIDE.U32 R76, R73, 0x10, R76 ;  /* 0x00000010494c7825 */ /* 0x001fca00078e004c */
[----:B------:R2:W-:Y:S02]  /*91a0*/  STG.E.128 desc[UR8][R76.64], R60 ;  /* 0x0000003c4c007986 */ /* 0x0005e4000c101d08 */
.L_x_5460:
[----:B------:R-:W-:Y:S05]  /*91b0*/  BSYNC.RECONVERGENT B1 ;  /* 0x0000000000017941 */ /* 0x000fea0003800200 */
.L_x_5459:
[----:B-1----:R-:W1:Y:S02]  /*91c0*/  LDC.64 R56, c[0x0][0x380] ;  /* 0x0000e000ff387b82 */ /* 0x002e640000000a00 */
[----:B-1----:R-:W-:-:S04]  /*91d0*/  LEA R71, R56, R71, 0x2 ;  /* 0x0000004738477211 */ /* 0x002fc800078e10ff */
[----:B------:R-:W-:-:S13]  /*91e0*/  ISETP.GE.AND P1, PT, R71, R57, PT ;  /* 0x000000394700720c */ /* 0x000fda0003f26270 */
[----:B------:R-:W-:Y:S05]  /*91f0*/  @!P1 BRA `(.L_x_5461) ;  /* 0xffffff7c007c9947 */ /* 0x000fea000383ffff */
[----:B------:R-:W-:Y:S05]  /*9200*/  BSYNC B0 ;  /* 0x0000000000007941 */ /* 0x000fea0003800000 */
.L_x_5326:
[----:B------:R-:W-:Y:S05]  /*9210*/  EXIT ;  /* 0x000000000000794d */ /* 0x000fea0003800000 */
.L_x_5456:
[----:B------:R-:W-:Y:S01]  /*9220*/  HFMA2 R60, -RZ, RZ, 0, 5.9604644775390625e-08 ;  /* 0x00000001ff3c7431 */ /* 0x000fe200000001ff */
[----:B------:R-:W-:Y:S01]  /*9230*/  BSSY B1, `(.L_x_5462) ;  /* 0x0000007000017945 */ /* 0x000fe20003800000 */
[----:B------:R-:W-:Y:S01]  /*9240*/  IMAD.MOV.U32 R77, RZ, RZ, R61 ;  /* 0x000000ffff4d7224 */ /* 0x000fe200078e003d */
[----:B------:R-:W-:Y:S01]  /*9250*/  MOV R58, 0xffffffff ;  /* 0xffffffff003a7802 */ /* 0x000fe20000000f00 */
[----:B------:R-:W-:-:S07]  /*9260*/  IMAD.MOV.U32 R59, RZ, RZ, 0x1f ;  /* 0x0000001fff3b7424 */ /* 0x000fce00078e00ff */
[----:B-----5:R-:W-:Y:S05]  /*9270*/  WARPSYNC.COLLECTIVE R58, `(.L_x_5463) ;  /* 0x000000003a087348 */ /* 0x020fea0003c00000 */
[----:B------:R0:W1:Y:S02]  /*9280*/  SHFL.BFLY P3, R62, R77, R60, R59 ;  /* 0x0c00003c4d3e7389 */ /* 0x000064000006003b */
[----:B01---5:R-:W-:Y:S05]  /*9290*/  ENDCOLLECTIVE ;  /* 0x000000000000791b */ /* 0x023fea0003800000 */
.L_x_5463:
[----:B------:R-:W-:Y:S05]  /*92a0*/  BSYNC B1 ;  /* 0x0000000000017941 */ /* 0x000fea0003800000 */
.L_x_5462:
        /* <DEDUP_REMOVED lines=9> */
.L_x_5464:
[----:B------:R-:W-:Y:S02]  /*9340*/  HFMA2 R60, -RZ, RZ, 0, 2.384185791015625e-07 ;  /* 0x00000004ff3c7431 */ /* 0x000fe400000001ff */
[----:B------:R-:W-:-:S04]  /*9350*/  FADD.FTZ R74, R63, R62 ;  /* 0x0000003e3f4a7221 */ /* 0x000fc80000010000 */
[----:B------:R-:W-:-:S07]  /*9360*/  IMAD.MOV.U32 R77, RZ, RZ, R74 ;  /* 0x000000ffff4d7224 */ /* 0x000fce00078e004a */
[----:B------:R-:W-:Y:S05]  /*9370*/  WARPSYNC.COLLECTIVE R58, `(.L_x_5465) ;  /* 0x000000003a087348 */ /* 0x000fea0003c00000 */
[----:B------:R0:W1:Y:S02]  /*9380*/  SHFL.BFLY P3, R62, R77, R60, R59 ;  /* 0x0c00003c4d3e7389 */ /* 0x000064000006003b */
[----:B01----:R-:W-:Y:S05]  /*9390*/  ENDCOLLECTIVE ;  /* 0x000000000000791b */ /* 0x003fea0003800000 */
.L_x_5465:
[----:B------:R-:W-:Y:S01]  /*93a0*/  MOV R60, 0x8 ;  /* 0x00000008003c7802 */ /* 0x000fe20000000f00 */
[----:B------:R-:W-:-:S04]  /*93b0*/  FADD.FTZ R75, R74, R62 ;  /* 0x0000003e4a4b7221 */ /* 0x000fc80000010000 */
[----:B------:R-:W-:-:S07]  /*93c0*/  IMAD.MOV.U32 R77, RZ, RZ, R75 ;  /* 0x000000ffff4d7224 */ /* 0x000fce00078e004b */
[----:B------:R-:W-:Y:S05]  /*93d0*/  WARPSYNC.COLLECTIVE R58, `(.L_x_5466) ;  /* 0x000000003a087348 */ /* 0x000fea0003c00000 */
[----:B------:R0:W1:Y:S02]  /*93e0*/  SHFL.BFLY P3, R62, R77, R60, R59 ;  /* 0x0c00003c4d3e7389 */ /* 0x000064000006003b */
[----:B01----:R-:W-:Y:S05]  /*93f0*/  ENDCOLLECTIVE ;  /* 0x000000000000791b */ /* 0x003fea0003800000 */
.L_x_5466:
[----:B------:R-:W-:Y:S02]  /*9400*/  HFMA2 R60, -RZ, RZ, 0, 9.5367431640625e-07 ;  /* 0x00000010ff3c7431 */ /* 0x000fe400000001ff */
[----:B------:R-:W-:-:S04]  /*9410*/  FADD.FTZ R76, R75, R62 ;  /* 0x0000003e4b4c7221 */ /* 0x000fc80000010000 */
[----:B------:R-:W-:-:S07]  /*9420*/  IMAD.MOV.U32 R77, RZ, RZ, R76 ;  /* 0x000000ffff4d7224 */ /* 0x000fce00078e004c */
[----:B------:R-:W-:Y:S05]  /*9430*/  WARPSYNC.COLLECTIVE R58, `(.L_x_5467) ;  /* 0x000000003a087348 */ /* 0x000fea0003c00000 */
[----:B------:R0:W1:Y:S02]  /*9440*/  SHFL.BFLY P3, R62, R77, R60, R59 ;  /* 0x0c00003c4d3e7389 */ /* 0x000064000006003b */
[----:B01----:R-:W-:Y:S05]  /*9450*/  ENDCOLLECTIVE ;  /* 0x000000000000791b */ /* 0x003fea0003800000 */
.L_x_5467:
        /* <DEDUP_REMOVED lines=26> */
.L_x_5468:
[----:B------:R-:W-:Y:S02]  /*9600*/  HFMA2 R60, -RZ, RZ, 0, 1.1920928955078125e-07 ;  /* 0x00000002ff3c7431 */ /* 0x000fe400000001ff */
[----:B------:R-:W-:-:S04]  /*9610*/  FADD.FTZ R63, R56, R62 ;  /* 0x0000003e383f7221 */ /* 0x000fc80000010000 */
[----:B------:R-:W-:-:S07]  /*9620*/  IMAD.MOV.U32 R77, RZ, RZ, R63 ;  /* 0x000000ffff4d7224 */ /* 0x000fce00078e003f */
[----:B------:R-:W-:Y:S05]  /*9630*/  WARPSYNC.COLLECTIVE R58, `(.L_x_5469) ;  /* 0x000000003a087348 */ /* 0x000fea0003c00000 */
[----:B------:R0:W1:Y:S02]  /*9640*/  SHFL.BFLY P3, R62, R77, R60, R59 ;  /* 0x0c00003c4d3e7389 */ /* 0x000064000006003b */
[----:B01----:R-:W-:Y:S05]  /*9650*/  ENDCOLLECTIVE ;  /* 0x000000000000791b */ /* 0x003fea0003800000 */
.L_x_5469:
[----:B------:R-:W-:Y:S01]  /*9660*/  MOV R60, 0x4 ;  /* 0x00000004003c7802 */ /* 0x000fe20000000f00 */
[----:B------:R-:W-:-:S04]  /*9670*/  FADD.FTZ R74, R63, R62 ;  /* 0x0000003e3f4a7221 */ /* 0x000fc80000010000 */
[----:B------:R-:W-:-:S07]  /*9680*/  IMAD.MOV.U32 R77, RZ, RZ, R74 ;  /* 0x000000ffff4d7224 */ /* 0x000fce00078e004a */
[----:B------:R-:W-:Y:S05]  /*9690*/  WARPSYNC.COLLECTIVE R58, `(.L_x_5470) ;  /* 0x000000003a087348 */ /* 0x000fea0003c00000 */
[----:B------:R0:W1:Y:S02]  /*96a0*/  SHFL.BFLY P3, R62, R77, R60, R59 ;  /* 0x0c00003c4d3e7389 */ /* 0x000064000006003b */
[----:B01----:R-:W-:Y:S05]  /*96b0*/  ENDCOLLECTIVE ;  /* 0x000000000000791b */ /* 0x003fea0003800000 */
.L_x_5470:
[----:B------:R-:W-:Y:S02]  /*96c0*/  HFMA2 R60, -RZ, RZ, 0, 4.76837158203125e-07 ;  /* 0x00000008ff3c7431 */ /* 0x000fe400000001ff */
[----:B------:R-:W-:-:S04]  /*96d0*/  FADD.FTZ R75, R74, R62 ;  /* 0x0000003e4a4b7221 */ /* 0x000fc80000010000 */
[----:B------:R-:W-:-:S07]  /*96e0*/  IMAD.MOV.U32 R77, RZ, RZ, R75 ;  /* 0x000000ffff4d7224 */ /* 0x000fce00078e004b */
[----:B------:R-:W-:Y:S05]  /*96f0*/  WARPSYNC.COLLECTIVE R58, `(.L_x_5471) ;  /* 0x000000003a087348 */ /* 0x000fea0003c00000 */
[----:B------:R0:W1:Y:S02]  /*9700*/  SHFL.BFLY P3, R62, R77, R60, R59 ;  /* 0x0c00003c4d3e7389 */ /* 0x000064000006003b */
[----:B01----:R-:W-:Y:S05]  /*9710*/  ENDCOLLECTIVE ;  /* 0x000000000000791b */ /* 0x003fea0003800000 */
.L_x_5471:
[----:B------:R-:W-:Y:S01]  /*9720*/  MOV R60, 0x10 ;  /* 0x00000010003c7802 */ /* 0x000fe20000000f00 */
[----:B------:R-:W-:-:S04]  /*9730*/  FADD.FTZ R76, R75, R62 ;  /* 0x0000003e4b4c7221 */ /* 0x000fc80000010000 */
[----:B------:R-:W-:-:S07]  /*9740*/  IMAD.MOV.U32 R77, RZ, RZ, R76 ;  /* 0x000000ffff4d7224 */ /* 0x000fce00078e004c */
[----:B------:R-:W-:Y:S05]  /*9750*/  WARPSYNC.COLLECTIVE R58, `(.L_x_5472) ;  /* 0x000000003a087348 */ /* 0x000fea0003c00000 */
[----:B------:R0:W1:Y:S02]  /*9760*/  SHFL.BFLY P3, R62, R77, R60, R59 ;  /* 0x0c00003c4d3e7389 */ /* 0x000064000006003b */
[----:B01----:R-:W-:Y:S05]  /*9770*/  ENDCOLLECTIVE ;  /* 0x000000000000791b */ /* 0x003fea0003800000 */
.L_x_5472:
[----:B------:R-:W-:Y:S05]  /*9780*/  BRA `(.L_x_5473) ;  /* 0xfffffff400807947 */ /* 0x000fea000383ffff */
.L_x_5474:
        /* <DEDUP_REMOVED lines=15> */
.L_x_5991:


//--------------------- .text._ZN10layer_norm31ln_parallel_residual_fwd_kernelINS_13Kernel_traitsIfffffjLj256ELj1ELj4ELj1ELj16ENS_18Kernel_traits_baseILj256EfffffjLj128EEEEELb1ELb0ELb1EEEvNS_9FwdParamsE --------------------------
	.section	.text._ZN10layer_norm31ln_parallel_residual_fwd_kernelINS_13Kernel_traitsIfffffjLj256ELj1ELj4ELj1ELj16ENS_18Kernel_traits_baseILj256EfffffjLj128EEEEELb1ELb0ELb1EEEvNS_9FwdParamsE,"ax",@progbits
	.align	128
        .global         _ZN10layer_norm31ln_parallel_residual_fwd_kernelINS_13Kernel_traitsIfffffjLj256ELj1ELj4ELj1ELj16ENS_18Kernel_traits_baseILj256EfffffjLj128EEEEELb1ELb0ELb1EEEvNS_9FwdParamsE
        .type           _ZN10layer_norm31ln_parallel_residual_fwd_kernelINS_13Kernel_traitsIfffffjLj256ELj1ELj4ELj1ELj16ENS_18Kernel_traits_baseILj256EfffffjLj128EEEEELb1ELb0ELb1EEEvNS_9FwdParamsE,@function
        .size           _ZN10layer_norm31ln_parallel_residual_fwd_kernelINS_13Kernel_traitsIfffffjLj256ELj1ELj4ELj1ELj16ENS_18Kernel_traits_baseILj256EfffffjLj128EEEEELb1ELb0ELb1EEEvNS_9FwdParamsE,(.L_x_5992 - _ZN10layer_norm31ln_parallel_residual_fwd_kernelINS_13Kernel_traitsIfffffjLj256ELj1ELj4ELj1ELj16ENS_18Kernel_traits_baseILj256EfffffjLj128EEEEELb1ELb0ELb1EEEvNS_9FwdParamsE)
        .other          _ZN10layer_norm31ln_parallel_residual_fwd_kernelINS_13Kernel_traitsIfffffjLj256ELj1ELj4ELj1ELj16ENS_18Kernel_traits_baseILj256EfffffjLj128EEEEELb1ELb0ELb1EEEvNS_9FwdParamsE,@"STO_CUDA_ENTRY STV_DEFAULT"
_ZN10layer_norm31ln_parallel_residual_fwd_kernelINS_13Kernel_traitsIfffffjLj256ELj1ELj4ELj1ELj16ENS_18Kernel_traits_baseILj256EfffffjLj128EEEEELb1ELb0ELb1EEEvNS_9FwdParamsE:
.text._ZN10layer_norm31ln_parallel_residual_fwd_kernelINS_13Kernel_traitsIfffffjLj256ELj1ELj4ELj1ELj16ENS_18Kernel_traits_baseILj256EfffffjLj128EEEEELb1ELb0ELb1EEEvNS_9FwdParamsE:
        /* <DEDUP_REMOVED lines=16> */
[----:B------:R-:W-:-:S07]  /*0100*/  UISETP.NE.AND.EX UP0, UPT, UR11, URZ, UPT, UP0 ;  /* 0x000000ff0b00728c */ /* 0x000fce000bf05300 */
[----:B------:R-:W1:Y:S01]  /*0110*/  LDC R9, c[0x0][0x360] ;  /* 0x0000d800ff097b82 */ /* 0x000e620000000800 */
[----:B---3--:R-:W-:Y:S02]  /*0120*/  USHF.L.U32 UR4, UR5, 0x2, URZ ;  /* 0x0000000205047899 */ /* 0x008fe400080006ff */
[--C-:B-1----:R-:W-:Y:S01]  /*0130*/  IMAD R9, R9, UR5, R8.reuse ;  /* 0x0000000509097c24 */ /* 0x102fe2000f8e0208 */
[----:B--2---:R-:W-:Y:S02]  /*0140*/  @P0 R2UR UR6, R2 ;  /* 0x00000000020602ca */ /* 0x004fe400000e0000 */
[----:B------:R-:W-:Y:S02]  /*0150*/  @P0 R2UR UR7, R3 ;  /* 0x00000000030702ca */ /* 0x000fe400000e0000 */
[----:B0-----:R-:W-:Y:S02]  /*0160*/  @P0 IADD3 R50, P1, PT, R4, R7, RZ ;  /* 0x0000000704320210 */ /* 0x001fe40007f3e0ff */
[----:B------:R-:W-:-:S02]  /*0170*/  SHF.R.U32.HI R7, RZ, 0x5, R8 ;  /* 0x00000005ff077819 */ /* 0x000fc40000011608 */
[----:B------:R-:W-:Y:S02]  /*0180*/  @P0 IADD3.X R51, PT, PT, RZ, R5, RZ, P1, !PT ;  /* 0x00000005ff330210 */ /* 0x000fe40000ffe4ff */
[----:B------:R-:W-:Y:S02]  /*0190*/  LOP3.LUT R8, R8, 0x1f, RZ, 0xc0, !PT ;  /* 0x0000001f08087812 */ /* 0x000fe400078ec0ff */
[----:B------:R-:W-:Y:S01]  /*01a0*/  LOP3.LUT R7, R7, UR4, RZ, 0xfc, !PT ;  /* 0x0000000407077c12 */ /* 0x000fe2000f8efcff */
[----:B------:R-:W-:Y:S01]  /*01b0*/  UIADD3 UR12, UPT, UPT, UR6, -0x61c88647, URZ ;  /* 0x9e3779b9060c7890 */ /* 0x000fe2000fffe0ff */
[--C-:B------:R-:W-:Y:S01]  /*01c0*/  SHF.R.U64 R6, R50, 0x2, R51.reuse ;  /* 0x0000000232067819 */ /* 0x100fe20000001233 */
[----:B------:R-:W-:Y:S01]  /*01d0*/  UIADD3 UR13, UPT, UPT, UR7, -0x4498517b, URZ ;  /* 0xbb67ae85070d7890 */ /* 0x000fe2000fffe0ff */
[----:B------:R-:W-:Y:S01]  /*01e0*/  SHF.R.U32.HI R5, RZ, 0x2, R51 ;  /* 0x00000002ff057819 */ /* 0x000fe20000011633 */
[----:B------:R-:W-:Y:S02]  /*01f0*/  UIADD3 UR14, UPT, UPT, UR6, 0x3c6ef372, URZ ;  /* 0x3c6ef372060e7890 */ /* 0x000fe4000fffe0ff */
[----:B------:R-:W-:-:S02]  /*0200*/  UIADD3 UR15, UPT, UPT, UR7, 0x76cf5d0a, URZ ;  /* 0x76cf5d0a070f7890 */ /* 0x000fc4000fffe0ff */
[----:B------:R-:W-:Y:S02]  /*0210*/  UIADD3 UR16, UPT, UPT, UR6, -0x255992d5, URZ ;  /* 0xdaa66d2b06107890 */ /* 0x000fe4000fffe0ff */
[----:B------:R-:W-:Y:S02]  /*0220*/  UIADD3 UR17, UPT, UPT, UR7, 0x32370b8f, URZ ;  /* 0x32370b8f07117890 */ /* 0x000fe4000fffe0ff */
[----:B------:R-:W-:Y:S02]  /*0230*/  UIADD3 UR18, UPT, UPT, UR6, 0x78dde6e4, URZ ;  /* 0x78dde6e406127890 */ /* 0x000fe4000fffe0ff */
[----:B------:R-:W-:Y:S02]  /*0240*/  UIADD3 UR19, UPT, UPT, UR7, -0x126145ec, URZ ;  /* 0xed9eba1407137890 */ /* 0x000fe4000fffe0ff */
[----:B------:R-:W-:Y:S02]  /*0250*/  UIADD3 UR20, UPT, UPT, UR6, 0x1715609d, URZ ;  /* 0x1715609d06147890 */ /* 0x000fe4000fffe0ff */
[----:B------:R-:W-:-:S02]  /*0260*/  UIADD3 UR21, UPT, UPT, UR7, -0x56f99767, URZ ;  /* 0xa906689907157890 */ /* 0x000fc4000fffe0ff */
[----:B------:R-:W-:Y:S02]  /*0270*/  UIADD3 UR22, UPT, UPT, UR6, -0x4ab325aa, URZ ;  /* 0xb54cda5606167890 */ /* 0x000fe4000fffe0ff */
[----:B------:R-:W-:Y:S02]  /*0280*/  UIADD3 UR23, UPT, UPT, UR7, 0x646e171e, URZ ;  /* 0x646e171e07177890 */ /* 0x000fe4000fffe0ff */
[----:B------:R-:W-:Y:S02]  /*0290*/  UIADD3 UR24, UPT, UPT, UR6, 0x5384540f, URZ ;  /* 0x5384540f06187890 */ /* 0x000fe4000fffe0ff */
[----:B------:R-:W-:Y:S02]  /*02a0*/  UIADD3 UR25, UPT, UPT, UR7, 0x1fd5c5a3, URZ ;  /* 0x1fd5c5a307197890 */ /* 0x000fe4000fffe0ff */
[----:B------:R-:W-:Y:S02]  /*02b0*/  UIADD3 UR26, UPT, UPT, UR6, -0xe443238, URZ ;  /* 0xf1bbcdc8061a7890 */ /* 0x000fe4000fffe0ff */
[----:B------:R-:W-:-:S02]  /*02c0*/  UIADD3 UR27, UPT, UPT, UR7, -0x24c28bd8, URZ ;  /* 0xdb3d7428071b7890 */ /* 0x000fc4000fffe0ff */
        /* <DEDUP_REMOVED lines=18> */
[----:B------:R1:W4:Y:S01]  /*03f0*/  LDG.E.128 R28, desc[UR8][R10.64+0x200] ;  /* 0x000200080a1c7981 */ /* 0x000322000c1e1d00 */
[----:B0-----:R-:W-:-:S05]  /*0400*/  @P0 IMAD.WIDE.U32 R36, R8, 0x10, R36 ;  /* 0x0000001008240825 */ /* 0x001fca00078e0024 */
[----:B------:R0:W5:Y:S04]  /*0410*/  @P0 LDG.E.128 R16, desc[UR8][R36.64] ;  /* 0x0000000824100981 */ /* 0x000168000c1e1d00 */
[----:B------:R0:W5:Y:S01]  /*0420*/  @P0 LDG.E.128 R12, desc[UR8][R36.64+0x200] ;  /* 0x00020008240c0981 */ /* 0x000162000c1e1d00 */
[----:B------:R-:W-:Y:S02]  /*0430*/  CS2R R48, SRZ ;  /* 0x0000000000307805 */ /* 0x000fe4000001ff00 */
[----:B------:R-:W-:Y:S02]  /*0440*/  CS2R R46, SRZ ;  /* 0x00000000002e7805 */ /* 0x000fe4000001ff00 */
[----:B-1----:R-:W-:Y:S01]  /*0450*/  CS2R R10, SRZ ;  /* 0x00000000000a7805 */ /* 0x002fe2000001ff00 */
[--C-:B---3--:R-:W-:Y:S01]  /*0460*/  @!P0 IMAD.MOV.U32 R4, RZ, RZ, R20.reuse ;  /* 0x000000ffff048224 */ /* 0x108fe200078e0014 */
[----:B------:R-:W-:Y:S01]  /*0470*/  @!P0 MOV R2, R22 ;  /* 0x0000001600028202 */ /* 0x000fe20000000f00 */
[----:B------:R-:W-:Y:S01]  /*0480*/  @!P0 IMAD.MOV.U32 R3, RZ, RZ, R21 ;  /* 0x000000ffff038224 */ /* 0x000fe200078e0015 */
[----:B------:R-:W-:Y:S01]  /*0490*/  @P0 MOV R3, R21 ;  /* 0x0000001500030202 */ /* 0x000fe20000000f00 */
[----:B------:R-:W-:Y:S01]  /*04a0*/  @!P0 IMAD.MOV.U32 R0, RZ, RZ, R23 ;  /* 0x000000ffff008224 */ /* 0x000fe200078e0017 */
[----:B--2---:R-:W-:Y:S01]  /*04b0*/  @!P0 MOV R44, R25 ;  /* 0x00000019002c8202 */ /* 0x004fe20000000f00 */
[----:B------:R-:W-:-:S02]  /*04c0*/  @P0 IMAD.MOV.U32 R4, RZ, RZ, R20 ;  /* 0x000000ffff040224 */ /* 0x000fc400078e0014 */
[----:B------:R-:W-:Y:S02]  /*04d0*/  @P0 IMAD.MOV.U32 R2, RZ, RZ, R22 ;  /* 0x000000ffff020224 */ /* 0x000fe400078e0016 */
[----:B------:R-:W-:Y:S01]  /*04e0*/  @P0 IMAD.MOV.U32 R0, RZ, RZ, R23 ;  /* 0x000000ffff000224 */ /* 0x000fe200078e0017 */
[----:B----4-:R-:W-:Y:S01]  /*04f0*/  @!P0 MOV R41, R32 ;  /* 0x0000002000298202 */ /* 0x010fe20000000f00 */
[----:B------:R-:W-:Y:S01]  /*0500*/  @!P0 IMAD.MOV.U32 R40, RZ, RZ, R33 ;  /* 0x000000ffff288224 */ /* 0x000fe200078e0021 */
[----:B------:R-:W-:Y:S01]  /*0510*/  @!P0 MOV R20, R35 ;  /* 0x0000002300148202 */ /* 0x000fe20000000f00 */
[----:B------:R-:W-:Y:S01]  /*0520*/  @!P0 IMAD.MOV.U32 R21, RZ, RZ, R34 ;  /* 0x000000ffff158224 */ /* 0x000fe200078e0022 */
[----:B------:R-:W-:Y:S01]  /*0530*/  @!P0 MOV R53, R30 ;  /* 0x0000001e00358202 */ /* 0x000fe20000000f00 */
[----:B------:R-:W-:Y:S01]  /*0540*/  @!P0 IMAD.MOV.U32 R45, RZ, RZ, R24 ;  /* 0x000000ffff2d8224 */ /* 0x000fe200078e0018 */
[----:B------:R-:W-:Y:S01]  /*0550*/  @P0 MOV R21, R34 ;  /* 0x0000002200150202 */ /* 0x000fe20000000f00 */
[----:B------:R-:W-:Y:S01]  /*0560*/  @!P0 IMAD.MOV.U32 R43, RZ, RZ, R26 ;  /* 0x000000ffff2b8224 */ /* 0x000fe200078e001a */
[----:B------:R-:W-:Y:S01]  /*0570*/  @P0 MOV R45, R24 ;  /* 0x00000018002d0202 */ /* 0x000fe20000000f00 */
[----:B------:R-:W-:Y:S01]  /*0580*/  @!P0 IMAD.MOV.U32 R42, RZ, RZ, R27 ;  /* 0x000000ffff2a8224 */ /* 0x000fe200078e001b */
[----:B------:R-:W-:Y:S01]  /*0590*/  @P0 MOV R42, R27 ;  /* 0x0000001b002a0202 */ /* 0x000fe20000000f00 */
[----:B------:R-:W-:Y:S01]  /*05a0*/  @!P0 IMAD.MOV.U32 R55, RZ, RZ, R28 ;  /* 0x000000ffff378224 */ /* 0x000fe200078e001c */
[----:B------:R-:W-:Y:S01]  /*05b0*/  CS2R R22, SRZ ;  /* 0x0000000000167805 */ /* 0x000fe2000001ff00 */
[----:B------:R-:W-:Y:S01]  /*05c0*/  @!P0 IMAD.MOV.U32 R54, RZ, RZ, R29 ;  /* 0x000000ffff368224 */ /* 0x000fe200078e001d */
[----:B------:R-:W-:Y:S01]  /*05d0*/  @P0 MOV R54, R29 ;  /* 0x0000001d00360202 */ /* 0x000fe20000000f00 */
[----:B------:R-:W-:-:S02]  /*05e0*/  @!P0 IMAD.MOV.U32 R52, RZ, RZ, R31 ;  /* 0x000000ffff348224 */ /* 0x000fc400078e001f */
[----:B------:R-:W-:Y:S02]  /*05f0*/  @P0 IMAD.MOV.U32 R41, RZ, RZ, R32 ;  /* 0x000000ffff290224 */ /* 0x000fe400078e0020 */
[----:B------:R-:W-:Y:S02]  /*0600*/  @P0 IMAD.MOV.U32 R40, RZ, RZ, R33 ;  /* 0x000000ffff280224 */ /* 0x000fe400078e0021 */
[----:B------:R-:W-:Y:S02]  /*0610*/  @P0 IMAD.MOV.U32 R20, RZ, RZ, R35 ;  /* 0x000000ffff140224 */ /* 0x000fe400078e0023 */
[----:B------:R-:W-:Y:S02]  /*0620*/  @P0 IMAD.MOV.U32 R44, RZ, RZ, R25 ;  /* 0x000000ffff2c0224 */ /* 0x000fe400078e0019 */
[----:B------:R-:W-:Y:S02]  /*0630*/  @P0 IMAD.MOV.U32 R43, RZ, RZ, R26 ;  /* 0x000000ffff2b0224 */ /* 0x000fe400078e001a */
[----:B------:R-:W-:-:S02]  /*0640*/  @P0 IMAD.MOV.U32 R55, RZ, RZ, R28 ;  /* 0x000000ffff370224 */ /* 0x000fc400078e001c */
[----:B------:R-:W-:Y:S02]  /*0650*/  @P0 IMAD.MOV.U32 R53, RZ, RZ, R30 ;  /* 0x000000ffff350224 */ /* 0x000fe400078e001e */
[----:B------:R-:W-:Y:S01]  /*0660*/  @P0 IMAD.MOV.U32 R52, RZ, RZ, R31 ;  /* 0x000000ffff340224 */ /* 0x000fe200078e001f */
[----:B0-----:R-:W-:Y:S06]  /*0670*/  BRA `(.L_x_5476) ;  /* 0x00000004000c7947 */ /* 0x001fec0003800000 */
.L_x_5475:
        /* <DEDUP_REMOVED lines=13> */
[----:B------:R1:W3:Y:S04]  /*0750*/  LDG.E.128 R32, desc[UR8][R10.64+0x200] ;  /* 0x000200080a207981 */ /* 0x0002e8000c1e1d00 */
[----:B------:R-:W3:Y:S04]  /*0760*/  LDG.E.128 R24, desc[UR8][R46.64] ;  /* 0x000000082e187981 */ /* 0x000ee8000c1e1d00 */
[----:B------:R-:W3:Y:S01]  /*0770*/  LDG.E.128 R36, desc[UR8][R46.64+0x200] ;  /* 0x000200082e247981 */ /* 0x000ee2000c1e1d00 */
[----:B0-----:R-:W-:-:S05]  /*0780*/  @P0 IMAD.WIDE.U32 R48, R8, 0x10, R2 ;  /* 0x0000001008300825 */ /* 0x001fca00078e0002 */
[----:B------:R-:W5:Y:S04]  /*0790*/  @P0 LDG.E.128 R16, desc[UR8][R48.64] ;  /* 0x0000000830100981 */ /* 0x000f68000c1e1d00 */
[----:B------:R3:W5:Y:S01]  /*07a0*/  @P0 LDG.E.128 R12, desc[UR8][R48.64+0x200] ;  /* 0x00020008300c0981 */ /* 0x000762000c1e1d00 */
[----:B----4-:R-:W-:Y:S01]  /*07b0*/  @P0 MOV R4, R40 ;  /* 0x0000002800040202 */ /* 0x010fe20000000f00 */
[--C-:B------:R-:W-:Y:S01]  /*07c0*/  @P0 IMAD.MOV.U32 R3, RZ, RZ, R41.reuse ;  /* 0x000000ffff030224 */ /* 0x100fe200078e0029 */
[----:B------:R-:W-:Y:S01]  /*07d0*/  @P0 MOV R0, R43 ;  /* 0x0000002b00000202 */ /* 0x000fe20000000f00 */
[----:B------:R-:W-:Y:S01]  /*07e0*/  @P0 IMAD.MOV.U32 R2, RZ, RZ, R42 ;  /* 0x000000ffff020224 */ /* 0x000fe200078e002a */
[----:B------:R-:W-:Y:S01]  /*07f0*/  @!P0 MOV R2, R42 ;  /* 0x0000002a00028202 */ /* 0x000fe20000000f00 */
[----:B------:R-:W-:Y:S01]  /*0800*/  @!P0 IMAD.MOV.U32 R4, RZ, RZ, R40 ;  /* 0x000000ffff048224 */ /* 0x000fe200078e0028 */
[----:B--2---:R-:W-:Y:S01]  /*0810*/  @P0 MOV R44, R29 ;  /* 0x0000001d002c0202 */ /* 0x004fe20000000f00 */
[----:B------:R-:W-:Y:S01]  /*0820*/  @!P0 IMAD.MOV.U32 R3, RZ, RZ, R41 ;  /* 0x000000ffff038224 */ /* 0x000fe200078e0029 */
[----:B-1----:R-:W-:Y:S01]  /*0830*/  @P0 MOV R11, R21 ;  /* 0x00000015000b0202 */ /* 0x002fe20000000f00 */
[----:B------:R-:W-:-:S02]  /*0840*/  @P0 IMAD.MOV.U32 R10, RZ, RZ, R20 ;  /* 0x000000ffff0a0224 */ /* 0x000fc400078e0014 */
[----:B------:R-:W-:Y:S01]  /*0850*/  @!P0 IMAD.MOV.U32 R0, RZ, RZ, R43 ;  /* 0x000000ffff008224 */ /* 0x000fe200078e002b */
[----:B---3--:R-:W-:Y:S01]  /*0860*/  @P0 MOV R48, R34 ;  /* 0x0000002200300202 */ /* 0x008fe20000000f00 */
[----:B------:R-:W-:Y:S02]  /*0870*/  @!P0 IMAD.MOV.U32 R10, RZ, RZ, R20 ;  /* 0x000000ffff0a8224 */ /* 0x000fe400078e0014 */
[----:B------:R-:W-:Y:S01]  /*0880*/  @!P0 IMAD.MOV.U32 R11, RZ, RZ, R21 ;  /* 0x000000ffff0b8224 */ /* 0x000fe200078e0015 */
[----:B------:R-:W-:Y:S01]  /*0890*/  @P0 MOV R41, R24 ;  /* 0x0000001800290202 */ /* 0x000fe20000000f00 */
[----:B------:R-:W-:Y:S01]  /*08a0*/  @P0 IMAD.MOV.U32 R40, RZ, RZ, R25 ;  /* 0x000000ffff280224 */ /* 0x000fe200078e0019 */
[----:B------:R-:W-:Y:S01]  /*08b0*/  @P0 MOV R20, R27 ;  /* 0x0000001b00140202 */ /* 0x000fe20000000f00 */
[----:B------:R-:W-:Y:S01]  /*08c0*/  @P0 IMAD.MOV.U32 R21, RZ, RZ, R26 ;  /* 0x000000ffff150224 */ /* 0x000fe200078e001a */
[----:B------:R-:W-:Y:S01]  /*08d0*/  @P0 MOV R55, R36 ;  /* 0x0000002400370202 */ /* 0x000fe20000000f00 */
[----:B------:R-:W-:Y:S01]  /*08e0*/  @P0 IMAD.MOV.U32 R45, RZ, RZ, R28 ;  /* 0x000000ffff2d0224 */ /* 0x000fe200078e001c */
[----:B------:R-:W-:Y:S01]  /*08f0*/  @P0 MOV R52, R39 ;  /* 0x0000002700340202 */ /* 0x000fe20000000f00 */
[----:B------:R-:W-:Y:S01]  /*0900*/  @P0 IMAD.MOV.U32 R43, RZ, RZ, R30 ;  /* 0x000000ffff2b0224 */ /* 0x000fe200078e001e */
[----:B------:R-:W-:Y:S01]  /*0910*/  @!P0 MOV R21, R26 ;  /* 0x0000001a00158202 */ /* 0x000fe20000000f00 */
[----:B------:R-:W-:Y:S01]  /*0920*/  @P0 IMAD.MOV.U32 R42, RZ, RZ, R31 ;  /* 0x000000ffff2a0224 */ /* 0x000fe200078e001f */
[----:B------:R-:W-:Y:S01]  /*0930*/  @!P0 MOV R45, R28 ;  /* 0x0000001c002d8202 */ /* 0x000fe20000000f00 */
[----:B------:R-:W-:Y:S01]  /*0940*/  @P0 IMAD.MOV.U32 R46, RZ, RZ, R32 ;  /* 0x000000ffff2e0224 */ /* 0x000fe200078e0020 */
[----:B------:R-:W-:Y:S01]  /*0950*/  @!P0 MOV R42, R31 ;  /* 0x0000001f002a8202 */ /* 0x000fe20000000f00 */
[----:B------:R-:W-:Y:S01]  /*0960*/  @P0 IMAD.MOV.U32 R47, RZ, RZ, R33 ;  /* 0x000000ffff2f0224 */ /* 0x000fe200078e0021 */
[----:B------:R-:W-:Y:S01]  /*0970*/  @!P0 MOV R47, R33 ;  /* 0x00000021002f8202 */ /* 0x000fe20000000f00 */
[----:B------:R-:W-:-:S02]  /*0980*/  @P0 IMAD.MOV.U32 R49, RZ, RZ, R35 ;  /* 0x000000ffff310224 */ /* 0x000fc400078e0023 */
[----:B------:R-:W-:Y:S01]  /*0990*/  @P0 IMAD.MOV.U32 R54, RZ, RZ, R37 ;  /* 0x000000ffff360224 */ /* 0x000fe200078e0025 */
[----:B------:R-:W-:Y:S01]  /*09a0*/  @!P0 CS2R R18, SRZ ;  /* 0x0000000000128805 */ /* 0x000fe2000001ff00 */
[----:B------:R-:W-:Y:S01]  /*09b0*/  @P0 IMAD.MOV.U32 R53, RZ, RZ, R38 ;  /* 0x000000ffff350224 */ /* 0x000fe200078e0026 */
[----:B------:R-:W-:Y:S01]  /*09c0*/  @!P0 MOV R53, R38 ;  /* 0x0000002600358202 */ /* 0x000fe20000000f00 */
[----:B------:R-:W-:Y:S01]  /*09d0*/  @!P0 IMAD.MOV.U32 R41, RZ, RZ, R24 ;  /* 0x000000ffff298224 */ /* 0x000fe200078e0018 */
[----:B------:R-:W-:Y:S01]  /*09e0*/  @!P0 CS2R R16, SRZ ;  /* 0x0000000000108805 */ /* 0x000fe2000001ff00 */
[----:B------:R-:W-:Y:S01]  /*09f0*/  @!P0 IMAD.MOV.U32 R40, RZ, RZ, R25 ;  /* 0x000000ffff288224 */ /* 0x000fe200078e0019 */
[----:B------:R-:W-:Y:S01]  /*0a00*/  @!P0 CS2R R14, SRZ ;  /* 0x00000000000e8805 */ /* 0x000fe2000001ff00 */
[----:B------:R-:W-:Y:S01]  /*0a10*/  @!P0 IMAD.MOV.U32 R20, RZ, RZ, R27 ;  /* 0x000000ffff148224 */ /* 0x000fe200078e001b */
[----:B------:R-:W-:Y:S01]  /*0a20*/  @!P0 CS2R R12, SRZ ;  /* 0x00000000000c8805 */ /* 0x000fe2000001ff00 */
[----:B------:R-:W-:-:S02]  /*0a30*/  @!P0 IMAD.MOV.U32 R44, RZ, RZ, R29 ;  /* 0x000000ffff2c8224 */ /* 0x000fc400078e001d */
[----:B------:R-:W-:Y:S02]  /*0a40*/  @!P0 IMAD.MOV.U32 R43, RZ, RZ, R30 ;  /* 0x000000ffff2b8224 */ /* 0x000fe400078e001e */
[----:B------:R-:W-:Y:S02]  /*0a50*/  @!P0 IMAD.MOV.U32 R46, RZ, RZ, R32 ;  /* 0x000000ffff2e8224 */ /* 0x000fe400078e0020 */
[----:B------:R-:W-:Y:S02]  /*0a60*/  @!P0 IMAD.MOV.U32 R48, RZ, RZ, R34 ;  /* 0x000000ffff308224 */ /* 0x000fe400078e0022 */
[----:B------:R-:W-:Y:S02]  /*0a70*/  @!P0 IMAD.MOV.U32 R49, RZ, RZ, R35 ;  /* 0x000000ffff318224 */ /* 0x000fe400078e0023 */
[----:B------:R-:W-:Y:S02]  /*0a80*/  @!P0 IMAD.MOV.U32 R55, RZ, RZ, R36 ;  /* 0x000000ffff378224 */ /* 0x000fe400078e0024 */
[----:B------:R-:W-:-:S02]  /*0a90*/  @!P0 IMAD.MOV.U32 R54, RZ, RZ, R37 ;  /* 0x000000ffff368224 */ /* 0x000fc400078e0025 */
[----:B------:R-:W-:-:S07]  /*0aa0*/  @!P0 IMAD.MOV.U32 R52, RZ, RZ, R39 ;  /* 0x000000ffff348224 */ /* 0x000fce00078e0027 */
.L_x_5476:
[----:B------:R-:W0:Y:S02]  /*0ab0*/  LDCU UR4, c[0x0][0x384] ;  /* 0x00007080ff0477ac */ /* 0x000e240008000800 */
[----:B0-----:R-:W-:-:S13]  /*0ac0*/  ISETP.GE.AND P0, PT, R7, UR4, PT ;  /* 0x0000000407007c0c */ /* 0x001fda000bf06270 */
[----:B------:R-:W-:Y:S05]  /*0ad0*/  @P0 EXIT ;  /* 0x000000000000094d */ /* 0x000fea0003800000 */
[----:B------:R-:W-:Y:S01]  /*0ae0*/  IMAD.HI.U32 R24, R9, -0x326172a9, RZ ;  /* 0xcd9e8d5709187827 */ /* 0x000fe200078e00ff */
[----:B------:R-:W0:Y:S01]  /*0af0*/  LDCU.64 UR4, c[0x0][0x398] ;  /* 0x00007300ff0477ac */ /* 0x000e220008000a00 */
[----:B------:R-:W-:Y:S01]  /*0b00*/  BSSY B0, `(.L_x_5477) ;  /* 0x000085c000007945 */ /* 0x000fe20003800000 */
[----:B------:R-:W-:Y:S01]  /*0b10*/  LOP3.LUT R61, R50, 0x3, RZ, 0xc0, !PT ;  /* 0x00000003323d7812 */ /* 0x000fe200078ec0ff */
[C---:B------:R-:W-:Y:S01]  /*0b20*/  IMAD.HI.U32 R25, R6.reuse, -0x2daee0ad, RZ ;  /* 0xd2511f5306197827 */ /* 0x040fe200078e00ff */
[----:B------:R-:W-:Y:S01]  /*0b30*/  LOP3.LUT R24, R5, UR6, R24, 0x96, !PT ;  /* 0x0000000605187c12 */ /* 0x000fe2000f8e9618 */
[----:B------:R-:W1:Y:S02]  /*0b40*/  LDCU UR31, c[0x0][0x404] ;  /* 0x00008080ff1f77ac */ /* 0x000e640008000800 */
[----:B------:R-:W-:Y:S01]  /*0b50*/  IMAD R29, R6, -0x2daee0ad, RZ ;  /* 0xd2511f53061d7824 */ /* 0x000fe200078e02ff */
[----:B------:R-:W-:Y:S01]  /*0b60*/  LOP3.LUT R25, R25, UR7, RZ, 0x3c, !PT ;  /* 0x0000000719197c12 */ /* 0x000fe2000f8e3cff */
[C---:B------:R-:W-:Y:S01]  /*0b70*/  IMAD.HI.U32 R28, R24.reuse, -0x2daee0ad, RZ ;  /* 0xd2511f53181c7827 */ /* 0x040fe200078e00ff */
[----:B------:R-:W2:Y:S03]  /*0b80*/  LDCU UR32, c[0x0][0x408] ;  /* 0x00008100ff2077ac */ /* 0x000ea60008000800 */
[----:B------:R-:W-:Y:S01]  /*0b90*/  IMAD R27, R9, -0x326172a9, RZ ;  /* 0xcd9e8d57091b7824 */ /* 0x000fe200078e02ff */
[----:B------:R-:W-:Y:S01]  /*0ba0*/  LOP3.LUT R28, R29, UR13, R28, 0x96, !PT ;  /* 0x0000000d1d1c7c12 */ /* 0x000fe2000f8e961c */
[C---:B------:R-:W-:Y:S01]  /*0bb0*/  IMAD.HI.U32 R26, R25.reuse, -0x326172a9, RZ ;  /* 0xcd9e8d57191a7827 */ /* 0x040fe200078e00ff */
[----:B------:R-:W3:Y:S03]  /*0bc0*/  LDCU.U8 UR30, c[0x0][0x410] ;  /* 0x00008200ff1e77ac */ /* 0x000ee60008000000 */
        /* <DEDUP_REMOVED lines=11> */
[C---:B------:R-:W-:Y:S01]  /*0c80*/  IMAD.HI.U32 R29, R25.reuse, -0x2daee0ad, RZ ;  /* 0xd2511f53191d7827 */ /* 0x040fe200078e00ff */
[----:B------:R-:W4:Y:S01]  /*0c90*/  LDCU UR5, c[0x0][0x448] ;  /* 0x00008900ff0577ac */ /* 0x000f220008000800 */
[----:B------:R-:W-:Y:S02]  /*0ca0*/  PLOP3.LUT P0, PT, PT, PT, UP0, 0x80, 0x8 ;  /* 0x000000000008781c */ /* 0x000fe40003f0f008 */
[----:B------:R-:W-:Y:S01]  /*0cb0*/  IMAD R27, R28, -0x326172a9, RZ ;  /* 0xcd9e8d571c1b7824 */ /* 0x000fe200078e02ff */
[----:B------:R-:W-:Y:S01]  /*0cc0*/  LOP3.LUT R29, R30, UR17, R29, 0x96, !PT ;  /* 0x000000111e1d7c12 */ /* 0x000fe2000f8e961d */
[C---:B------:R-:W-:Y:S01]  /*0cd0*/  IMAD.HI.U32 R26, R24.reuse, -0x326172a9, RZ ;  /* 0xcd9e8d57181a7827 */ /* 0x040fe200078e00ff */
[----:B------:R-:W0:Y:S03]  /*0ce0*/  LDCU.64 UR10, c[0x0][0x3a0] ;  /* 0x00007400ff0a77ac */ /* 0x000e260008000a00 */
        /* <DEDUP_REMOVED lines=40> */
.L_x_5605:
        /* <DEDUP_REMOVED lines=10> */
[----:B-----5:R-:W5:Y:S01]  /*1010*/  @P0 LDG.E.128 R32, desc[UR8][R26.64] ;  /* 0x000000081a200981 */ /* 0x020f62000c1e1d00 */
[----:B-1----:R-:W-:-:S04]  /*1020*/  IMAD.WIDE.U32 R36, R50, 0x10, R38 ;  /* 0x0000001032247825 */ /* 0x002fc800078e0026 */
[----:B--2---:R-:W-:-:S05]  /*1030*/  @P5 IMAD.WIDE.U32 R24, R50, 0x10, R24 ;  /* 0x0000001032185825 */ /* 0x004fca00078e0018 */
[----:B------:R-:W5:Y:S04]  /*1040*/  @P5 LDG.E.128 R28, desc[UR8][R24.64] ;  /* 0x00000008181c5981 */ /* 0x000f68000c1e1d00 */
[----:B------:R0:W5:Y:S02]  /*1050*/  LDG.E.128 R24, desc[UR8][R36.64] ;  /* 0x0000000824187981 */ /* 0x000164000c1e1d00 */
[----:B0-----:R-:W0:Y:S01]  /*1060*/  LDC.64 R36, c[0x0][0x398] ;  /* 0x0000e600ff247b82 */ /* 0x001e220000000a00 */
[----:B------:R-:W-:Y:S01]  /*1070*/  HFMA2 R71, -RZ, RZ, 0.1171875, 0 ;  /* 0x2f800000ff477431 */ /* 0x000fe200000001ff */
[----:B0-----:R-:W-:-:S04]  /*1080*/  ISETP.NE.U32.AND P0, PT, R36, RZ, PT ;  /* 0x000000ff2400720c */ /* 0x001fc80003f05070 */
[----:B------:R-:W-:-:S13]  /*1090*/  ISETP.NE.AND.EX P0, PT, R37, RZ, PT, P0 ;  /* 0x000000ff2500720c */ /* 0x000fda0003f05300 */
[----:B------:R-:W-:Y:S05]  /*10a0*/  @P0 BRA `(.L_x_5478) ;  /* 0x0000001000ec0947 */ /* 0x000fea0003800000 */
        /* <DEDUP_REMOVED lines=16> */
.L_x_5481:
        /* <DEDUP_REMOVED lines=13> */
.L_x_5483:
[----:B------:R-:W-:Y:S05]  /*1280*/  BSYNC.RECONVERGENT B2 ;  /* 0x0000000000027941 */ /* 0x000fea0003800200 */
.L_x_5482:
        /* <DEDUP_REMOVED lines=43> */
.L_x_5480:
[----:B------:R-:W-:Y:S05]  /*1540*/  BSYNC.RECONVERGENT B1 ;  /* 0x0000000000017941 */ /* 0x000fea0003800200 */
.L_x_5479:
[----:B------:R-:W-:Y:S01]  /*1550*/  ISETP.NE.AND P0, PT, R66, 0x1, PT ;  /* 0x000000014200780c */ /* 0x000fe20003f05270 */
[----:B------:R-:W-:Y:S01]  /*1560*/  BSSY.RECONVERGENT B1, `(.L_x_5484) ;  /* 0x0000049000017945 */ /* 0x000fe20003800200 */
[----:B------:R-:W-:Y:S01]  /*1570*/  I2FP.F32.U32 R62, R51 ;  /* 0x00000033003e7245 */ /* 0x000fe20000201000 */
[----:B------:R-:W-:Y:S01]  /*1580*/  IMAD.MOV.U32 R61, RZ, RZ, 0x2 ;  /* 0x00000002ff3d7424 */ /* 0x000fe200078e00ff */
[----:B------:R-:W-:Y:S01]  /*1590*/  MOV R67, UR31 ;  /* 0x0000001f00437c02 */ /* 0x000fe20008000f00 */
        /* <DEDUP_REMOVED lines=12> */
.L_x_5486:
        /* <DEDUP_REMOVED lines=13> */
.L_x_5488:
[----:B------:R-:W-:Y:S05]  /*1730*/  BSYNC.RECONVERGENT B2 ;  /* 0x0000000000027941 */ /* 0x000fea0003800200 */
.L_x_5487:
        /* <DEDUP_REMOVED lines=43> */
.L_x_5485:
[----:B------:R-:W-:Y:S05]  /*19f0*/  BSYNC.RECONVERGENT B1 ;  /* 0x0000000000017941 */ /* 0x000fea0003800200 */
.L_x_5484:
        /* <DEDUP_REMOVED lines=16> */
.L_x_5491:
        /* <DEDUP_REMOVED lines=13> */
.L_x_5493:
[----:B------:R-:W-:Y:S05]  /*1bd0*/  BSYNC.RECONVERGENT B2 ;  /* 0x0000000000027941 */ /* 0x000fea0003800200 */
.L_x_5492:
        /* <DEDUP_REMOVED lines=43> */
.L_x_5490:
[----:B------:R-:W-:Y:S05]  /*1e90*/  BSYNC.RECONVERGENT B1 ;  /* 0x0000000000017941 */ /* 0x000fea0003800200 */
.L_x_5489:
[----:B------:R-:W-:Y:S01]  /*1ea0*/  ISETP.NE.AND P3, PT, R66, 0x1, PT ;  /* 0x000000014200780c */ /* 0x000fe20003f65270 */
[----:B------:R-:W-:Y:S01]  /*1eb0*/  BSSY.RECONVERGENT B1, `(.L_x_5494) ;  /* 0x0000048000017945 */ /* 0x000fe20003800200 */
[----:B------:R-:W-:Y:S01]  /*1ec0*/  I2FP.F32.U32 R62, R51 ;  /* 0x00000033003e7245 */ /* 0x000fe20000201000 */
[----:B------:R-:W-:Y:S01]  /*1ed0*/  IMAD.MOV.U32 R61, RZ, RZ, 0x2 ;  /* 0x00000002ff3d7424 */ /* 0x000fe200078e00ff */
[----:B------:R-:W-:-:S03]  /*1ee0*/  MOV R51, R63 ;  /* 0x0000003f00337202 */ /* 0x000fc60000000f00 */
        /* <DEDUP_REMOVED lines=11> */
.L_x_5496:
        /* <DEDUP_REMOVED lines=13> */
.L_x_5498:
[----:B------:R-:W-:Y:S05]  /*2070*/  BSYNC.RECONVERGENT B2 ;  /* 0x0000000000027941 */ /* 0x000fea0003800200 */
.L_x_5497:
        /* <DEDUP_REMOVED lines=43> */
.L_x_5495:
[----:B------:R-:W-:Y:S05]  /*2330*/  BSYNC.RECONVERGENT B1 ;  /* 0x0000000000017941 */ /* 0x000fea0003800200 */
.L_x_5494:
        /* <DEDUP_REMOVED lines=18> */
.L_x_5478:
        /* <DEDUP_REMOVED lines=16> */
.L_x_5502:
        /* <DEDUP_REMOVED lines=13> */
.L_x_5504:
[----:B------:R-:W-:Y:S05]  /*2630*/  BSYNC.RECONVERGENT B2 ;  /* 0x0000000000027941 */ /* 0x000fea0003800200 */
.L_x_5503:
        /* <DEDUP_REMOVED lines=43> */
.L_x_5501:
[----:B------:R-:W-:Y:S05]  /*28f0*/  BSYNC.RECONVERGENT B1 ;  /* 0x0000000000017941 */ /* 0x000fea0003800200 */
.L_x_5500:
        /* <DEDUP_REMOVED lines=19> */
.L_x_5507:
        /* <DEDUP_REMOVED lines=13> */
.L_x_5509:
[----:B------:R-:W-:Y:S05]  /*2b00*/  BSYNC.RECONVERGENT B2 ;  /* 0x0000000000027941 */ /* 0x000fea0003800200 */
.L_x_5508:
        /* <DEDUP_REMOVED lines=43> */
.L_x_5506:
[----:B------:R-:W-:Y:S05]  /*2dc0*/  BSYNC.RECONVERGENT B1 ;  /* 0x0000000000017941 */ /* 0x000fea0003800200 */
.L_x_5505:
        /* <DEDUP_REMOVED lines=15> */
.L_x_5512:
        /* <DEDUP_REMOVED lines=13> */
.L_x_5514:
[----:B------:R-:W-:Y:S05]  /*2f90*/  BSYNC.RECONVERGENT B2 ;  /* 0x0000000000027941 */ /* 0x000fea0003800200 */
.L_x_5513:
        /* <DEDUP_REMOVED lines=43> */
.L_x_5511:
[----:B------:R-:W-:Y:S05]  /*3250*/  BSYNC.RECONVERGENT B1 ;  /* 0x0000000000017941 */ /* 0x000fea0003800200 */
.L_x_5510:
[----:B------:R-:W-:Y:S01]  /*3260*/  ISETP.NE.AND P2, PT, R57, 0x1, PT ;  /* 0x000000013900780c */ /* 0x000fe20003f45270 */
[----:B------:R-:W-:Y:S01]  /*3270*/  BSSY.RECONVERGENT B1, `(.L_x_5515) ;  /* 0x0000049000017945 */ /* 0x000fe20003800200 */
[----:B------:R-:W-:Y:S01]  /*3280*/  I2FP.F32.U32 R24, R24 ;  /* 0x0000001800187245 */ /* 0x000fe20000201000 */
[----:B------:R-:W-:Y:S01]  /*3290*/  FMUL.FTZ R59, R25, R51 ;  /* 0x00000033193b7220 */ /* 0x000fe20000410000 */
[----:B------:R-:W-:-:S03]  /*32a0*/  IMAD.MOV.U32 R25, RZ, RZ, R63 ;  /* 0x000000ffff197224 */ /* 0x000fc600078e003f */
        /* <DEDUP_REMOVED lines=12> */
.L_x_5517:
        /* <DEDUP_REMOVED lines=13> */
.L_x_5519:
[----:B------:R-:W-:Y:S05]  /*3440*/  BSYNC.RECONVERGENT B2 ;  /* 0x0000000000027941 */ /* 0x000fea0003800200 */
.L_x_5518:
        /* <DEDUP_REMOVED lines=43> */
.L_x_5516:
[----:B------:R-:W-:Y:S05]  /*3700*/  BSYNC.RECONVERGENT B1 ;  /* 0x0000000000017941 */ /* 0x000fea0003800200 */
.L_x_5515:
        /* <DEDUP_REMOVED lines=15> */
.L_x_5522:
        /* <DEDUP_REMOVED lines=13> */
.L_x_5524:
[----:B------:R-:W-:Y:S05]  /*38d0*/  BSYNC.RECONVERGENT B2 ;  /* 0x0000000000027941 */ /* 0x000fea0003800200 */
.L_x_5523:
        /* <DEDUP_REMOVED lines=43> */
.L_x_5521:
[----:B------:R-:W-:Y:S05]  /*3b90*/  BSYNC.RECONVERGENT B1 ;  /* 0x0000000000017941 */ /* 0x000fea0003800200 */
.L_x_5520:
        /* <DEDUP_REMOVED lines=17> */
.L_x_5527:
        /* <DEDUP_REMOVED lines=13> */
.L_x_5529:
[----:B------:R-:W-:Y:S05]  /*3d80*/  BSYNC.RECONVERGENT B2 ;  /* 0x0000000000027941 */ /* 0x000fea0003800200 */
.L_x_5528:
        /* <DEDUP_REMOVED lines=43> */
.L_x_5526:
[----:B------:R-:W-:Y:S05]  /*4040*/  BSYNC.RECONVERGENT B1 ;  /* 0x0000000000017941 */ /* 0x000fea0003800200 */
.L_x_5525:
        /* <DEDUP_REMOVED lines=15> */
.L_x_5532:
        /* <DEDUP_REMOVED lines=13> */
.L_x_5534:
[----:B------:R-:W-:Y:S05]  /*4210*/  BSYNC.RECONVERGENT B2 ;  /* 0x0000000000027941 */ /* 0x000fea0003800200 */
.L_x_5533:
        /* <DEDUP_REMOVED lines=43> */
.L_x_5531:
[----:B------:R-:W-:Y:S05]  /*44d0*/  BSYNC.RECONVERGENT B1 ;  /* 0x0000000000017941 */ /* 0x000fea0003800200 */
.L_x_5530:
        /* <DEDUP_REMOVED lines=17> */
.L_x_5537:
        /* <DEDUP_REMOVED lines=13> */
.L_x_5539:
[----:B------:R-:W-:Y:S05]  /*46c0*/  BSYNC.RECONVERGENT B2 ;  /* 0x0000000000027941 */ /* 0x000fea0003800200 */
.L_x_5538:
        /* <DEDUP_REMOVED lines=43> */
.L_x_5536:
[----:B------:R-:W-:Y:S05]  /*4980*/  BSYNC.RECONVERGENT B1 ;  /* 0x0000000000017941 */ /* 0x000fea0003800200 */
.L_x_5535:
        /* <DEDUP_REMOVED lines=10> */
[----:B------:R-:W-:-:S02]  /*4a30*/  FSEL R69, R69, RZ, P2 ;  /* 0x000000ff45457208 */ /* 0x000fc40001000000 */
[----:B------:R-:W-:Y:S01]  /*4a40*/  FSEL R26, R25, RZ, !P4 ;  /* 0x000000ff191a7208 */ /* 0x000fe20006000000 */
[----:B------:R-:W-:Y:S01]  /*4a50*/  FMUL.FTZ R25, R35, R51 ;  /* 0x0000003323197220 */ /* 0x000fe20000410000 */
[----:B------:R-:W-:Y:S02]  /*4a60*/  FSEL R62, R27, RZ, !P6 ;  /* 0x000000ff1b3e7208 */ /* 0x000fe40007000000 */
[----:B------:R-:W-:Y:S01]  /*4a70*/  SEL R57, RZ, 0x1, P6 ;  /* 0x00000001ff397807 */ /* 0x000fe20003000000 */
[----:B------:R-:W-:Y:S01]  /*4a80*/  FADD.FTZ R26, R69, R26 ;  /* 0x0000001a451a7221 */ /* 0x000fe20000010000 */
[----:B------:R-:W-:Y:S02]  /*4a90*/  FSETP.GTU.FTZ.AND P6, PT, R66, R67, PT ;  /* 0x000000434200720b */ /* 0x000fe40003fdc000 */
[----:B------:R-:W-:Y:S01]  /*4aa0*/  FSEL R59, R59, RZ, P0 ;  /* 0x000000ff3b3b7208 */ /* 0x000fe20000000000 */
[----:B------:R-:W-:Y:S01]  /*4ab0*/  @P5 FADD.FTZ R26, R30, R26 ;  /* 0x0000001a1e1a5221 */ /* 0x000fe20000010000 */
[----:B------:R-:W-:-:S02]  /*4ac0*/  FSEL R27, R58, RZ, P1 ;  /* 0x000000ff3a1b7208 */ /* 0x000fc40000800000 */
[----:B------:R-:W-:Y:S02]  /*4ad0*/  FSEL R69, R68, RZ, P3 ;  /* 0x000000ff44457208 */ /* 0x000fe40001800000 */
[----:B------:R-:W-:Y:S01]  /*4ae0*/  FSEL R58, R25, RZ, !P6 ;  /* 0x000000ff193a7208 */ /* 0x000fe20007000000 */
[----:B------:R-:W-:Y:S01]  /*4af0*/  FADD.FTZ R25, R59, R62 ;  /* 0x0000003e3b197221 */ /* 0x000fe20000010000 */
[----:B------:R-:W-:Y:S01]  /*4b00*/  FADD.FTZ R24, R27, R24 ;  /* 0x000000181b187221 */ /* 0x000fe20000010000 */
[----:B------:R-:W-:Y:S02]  /*4b10*/  SEL R59, RZ, 0x1, P4 ;  /* 0x00000001ff3b7807 */ /* 0x000fe40002000000 */
[----:B------:R-:W-:Y:S01]  /*4b20*/  FADD.FTZ R27, R58, R69 ;  /* 0x000000453a1b7221 */ /* 0x000fe20000010000 */
[----:B------:R-:W-:Y:S01]  /*4b30*/  PRMT R58, R56, 0x7610, R58 ;  /* 0x00007610383a7816 */ /* 0x000fe2000000003a */
[----:B------:R-:W-:Y:S01]  /*4b40*/  @P5 FADD.FTZ R25, R29, R25 ;  /* 0x000000191d195221 */ /* 0x000fe20000010000 */
[----:B------:R-:W-:Y:S01]  /*4b50*/  PRMT R56, R59, 0x7610, R56 ;  /* 0x000076103b387816 */ /* 0x000fe20000000038 */
[----:B------:R-:W-:Y:S01]  /*4b60*/  @P5 FADD.FTZ R24, R28, R24 ;  /* 0x000000181c185221 */ /* 0x000fe20000010000 */
[----:B------:R-:W-:Y:S01]  /*4b70*/  SEL R59, RZ, 0x1, P6 ;  /* 0x00000001ff3b7807 */ /* 0x000fe20003000000 */
[----:B------:R-:W-:-:S07]  /*4b80*/  @P5 FADD.FTZ R27, R31, R27 ;  /* 0x0000001b1f1b5221 */ /* 0x000fce0000010000 */
.L_x_5499:
[----:B------:R-:W-:Y:S01]  /*4b90*/  SEL R69, RZ, 0x10000, !P2 ;  /* 0x00010000ff457807 */ /* 0x000fe20005000000 */
[----:B------:R-:W0:Y:S01]  /*4ba0*/  LDC.64 R72, c[0x0][0x3a8] ;  /* 0x0000ea00ff487b82 */ /* 0x000e220000000a00 */
[----:B------:R-:W-:Y:S02]  /*4bb0*/  SEL R62, RZ, 0x1000000, !P3 ;  /* 0x01000000ff3e7807 */ /* 0x000fe40005800000 */
[----:B------:R-:W-:Y:S02]  /*4bc0*/  SEL R66, RZ, 0x100, !P0 ;  /* 0x00000100ff427807 */ /* 0x000fe40004000000 */
[----:B------:R-:W-:Y:S02]  /*4bd0*/  ISETP.NE.U32.AND P0, PT, R36, RZ, PT ;  /* 0x000000ff2400720c */ /* 0x000fe40003f05070 */
[----:B------:R-:W-:Y:S02]  /*4be0*/  IADD3 R62, PT, PT, R66, R62, R69 ;  /* 0x0000003e423e7210 */ /* 0x000fe40007ffe045 */
[----:B------:R-:W1:Y:S01]  /*4bf0*/  LDC.64 R68, c[0x0][0x3b0] ;  /* 0x0000ec00ff447b82 */ /* 0x000e620000000a00 */
[----:B------:R-:W-:-:S02]  /*4c00*/  ISETP.NE.AND.EX P0, PT, R37, RZ, PT, P0 ;  /* 0x000000ff2500720c */ /* 0x000fc40003f05300 */
        /* <DEDUP_REMOVED lines=18> */
.L_x_5540:
[----:B01----:R-:W0:Y:S01]  /*4d30*/  @P0 LDC.64 R36, c[0x0][0x398] ;  /* 0x0000e600ff240b82 */ /* 0x003e220000000a00 */
[----:B------:R-:W-:-:S05]  /*4d40*/  IADD3 R66, PT, PT, R50, 0x20, RZ ;  /* 0x0000002032427810 */ /* 0x000fca0007ffe0ff */
        /* <DEDUP_REMOVED lines=24> */
.L_x_5544:
        /* <DEDUP_REMOVED lines=13> */
.L_x_5546:
[----:B------:R-:W-:Y:S05]  /*4fa0*/  BSYNC.RECONVERGENT B2 ;  /* 0x0000000000027941 */ /* 0x000fea0003800200 */
.L_x_5545:
        /* <DEDUP_REMOVED lines=43> */
.L_x_5543:
[----:B------:R-:W-:Y:S05]  /*5260*/  BSYNC.RECONVERGENT B1 ;  /* 0x0000000000017941 */ /* 0x000fea0003800200 */
.L_x_5542:
[----:B------:R-:W-:Y:S01]  /*5270*/  ISETP.NE.AND P2, PT, R57, 0x1, PT ;  /* 0x000000013900780c */ /* 0x000fe20003f45270 */
[----:B------:R-:W-:Y:S01]  /*5280*/  BSSY.RECONVERGENT B1, `(.L_x_5547) ;  /* 0x0000049000017945 */ /* 0x000fe20003800200 */
[----:B------:R-:W-:Y:S01]  /*5290*/  I2FP.F32.U32 R56, R56 ;  /* 0x0000003800387245 */ /* 0x000fe20000201000 */
[----:B------:R-:W-:-:S04]  /*52a0*/  IMAD.MOV.U32 R59, RZ, RZ, 0x2 ;  /* 0x00000002ff3b7424 */ /* 0x000fc800078e00ff */
[----:B------:R-:W-:-:S05]  /*52b0*/  FFMA.FTZ R56, R56, R71, 1.1641532182693481445e-10 ;  /* 0x2f00000038387423 */ /* 0x000fca0000010047 */
[----:B------:R-:W-:Y:S01]  /*52c0*/  FSETP.LE.FTZ.AND P1, PT, R56, R67, PT ;  /* 0x000000433800720b */ /* 0x000fe20003f33000 */
[----:B-----5:R-:W-:Y:S01]  /*52d0*/  FMUL.FTZ R56, R36, R51 ;  /* 0x0000003324387220 */ /* 0x020fe20000410000 */
        /* <DEDUP_REMOVED lines=10> */
.L_x_5549:
        /* <DEDUP_REMOVED lines=13> */
.L_x_5551:
[----:B------:R-:W-:Y:S05]  /*5450*/  BSYNC.RECONVERGENT B2 ;  /* 0x0000000000027941 */ /* 0x000fea0003800200 */
.L_x_5550:
        /* <DEDUP_REMOVED lines=43> */
.L_x_5548:
[----:B------:R-:W-:Y:S05]  /*5710*/  BSYNC.RECONVERGENT B1 ;  /* 0x0000000000017941 */ /* 0x000fea0003800200 */
.L_x_5547:
        /* <DEDUP_REMOVED lines=15> */
.L_x_5554:
        /* <DEDUP_REMOVED lines=13> */
.L_x_5556:
[----:B------:R-:W-:Y:S05]  /*58e0*/  BSYNC.RECONVERGENT B2 ;  /* 0x0000000000027941 */ /* 0x000fea0003800200 */
.L_x_5555:
        /* <DEDUP_REMOVED lines=42> */
[----:B------:R-:W-:-:S07]  /*5b90*/  LOP3.LUT R65, R76, UR29, R75, 0x96, !PT ;  /* 0x0000001d4c417c12 */ /* 0x000fce000f8e964b */
.L_x_5553:
[----:B------:R-:W-:Y:S05]  /*5ba0*/  BSYNC.RECONVERGENT B1 ;  /* 0x0000000000017941 */ /* 0x000fea0003800200 */
.L_x_5552:
        /* <DEDUP_REMOVED lines=17> */
.L_x_5559:
        /* <DEDUP_REMOVED lines=13> */
.L_x_5561:
[----:B------:R-:W-:Y:S05]  /*5d90*/  BSYNC.RECONVERGENT B2 ;  /* 0x0000000000027941 */ /* 0x000fea0003800200 */
.L_x_5560:
        /* <DEDUP_REMOVED lines=39> */
[----:B------:R-:W-:-:S05]  /*6010*/  IMAD.WIDE.U32 R36, R59, -0x2daee0ad, RZ ;  /* 0xd2511f533b247825 */ /* 0x000fca00078e00ff */
[----:B------:R-:W-:Y:S01]  /*6020*/  LOP3.LUT R65, R74, UR29, R37, 0x96, !PT ;  /* 0x0000001d4a417c12 */ /* 0x000fe2000f8e9625 */
[----:B------:R-:W-:Y:S01]  /*6030*/  IMAD.MOV.U32 R37, RZ, RZ, R62 ;  /* 0x000000ffff257224 */ /* 0x000fe200078e003e */
[----:B------:R-:W-:-:S07]  /*6040*/  MOV R62, R36 ;  /* 0x00000024003e7202 */ /* 0x000fce0000000f00 */
.L_x_5558:
[----:B------:R-:W-:Y:S05]  /*6050*/  BSYNC.RECONVERGENT B1 ;  /* 0x0000000000017941 */ /* 0x000fea0003800200 */
.L_x_5557:
        /* <DEDUP_REMOVED lines=15> */
.L_x_5564:
        /* <DEDUP_REMOVED lines=13> */
.L_x_5566:
[----:B------:R-:W-:Y:S05]  /*6220*/  BSYNC.RECONVERGENT B2 ;  /* 0x0000000000027941 */ /* 0x000fea0003800200 */
.L_x_5565:
        /* <DEDUP_REMOVED lines=43> */
.L_x_5563:
[----:B------:R-:W-:Y:S05]  /*64e0*/  BSYNC.RECONVERGENT B1 ;  /* 0x0000000000017941 */ /* 0x000fea0003800200 */
.L_x_5562:
        /* <DEDUP_REMOVED lines=17> */
.L_x_5569:
        /* <DEDUP_REMOVED lines=13> */
.L_x_5571:
[----:B------:R-:W-:Y:S05]  /*66d0*/  BSYNC.RECONVERGENT B2 ;  /* 0x0000000000027941 */ /* 0x000fea0003800200 */
.L_x_5570:
        /* <DEDUP_REMOVED lines=37> */
[----:B------:R-:W-:-:S04]  /*6930*/  IMAD.WIDE.U32 R74, R75, -0x326172a9, RZ ;  /* 0xcd9e8d574b4a7825 */ /* 0x000fc800078e00ff */
[----:B------:R-:W-:Y:S01]  /*6940*/  IMAD.MOV.U32 R37, RZ, RZ, R62 ;  /* 0x000000ffff257224 */ /* 0x000fe200078e003e */
[----:B------:R-:W-:Y:S01]  /*6950*/  MOV R62, R36 ;  /* 0x00000024003e7202 */ /* 0x000fe20000000f00 */
[----:B------:R-:W-:Y:S01]  /*6960*/  IMAD.MOV.U32 R36, RZ, RZ, RZ ;  /* 0x000000ffff247224 */ /* 0x000fe200078e00ff */
[----:B------:R-:W-:Y:S02]  /*6970*/  LOP3.LUT R64, R64, UR28, R75, 0x96, !PT ;  /* 0x0000001c40407c12 */ /* 0x000fe4000f8e964b */
[----:B------:R-:W-:-:S07]  /*6980*/  MOV R63, R74 ;  /* 0x0000004a003f7202 */ /* 0x000fce0000000f00 */
.L_x_5568:
[----:B------:R-:W-:Y:S05]  /*6990*/  BSYNC.RECONVERGENT B1 ;  /* 0x0000000000017941 */ /* 0x000fea0003800200 */
.L_x_5567:
        /* <DEDUP_REMOVED lines=15> */
.L_x_5574:
        /* <DEDUP_REMOVED lines=13> */
.L_x_5576:
[----:B------:R-:W-:Y:S05]  /*6b60*/  BSYNC.RECONVERGENT B2 ;  /* 0x0000000000027941 */ /* 0x000fea0003800200 */
.L_x_5575:
        /* <DEDUP_REMOVED lines=40> */
[----:B------:R-:W-:Y:S01]  /*6df0*/  IMAD.MOV.U32 R63, RZ, RZ, R36 ;  /* 0x000000ffff3f7224 */ /* 0x000fe200078e0024 */
[----:B------:R-:W-:Y:S01]  /*6e00*/  LOP3.LUT R64, R64, UR28, R37, 0x96, !PT ;  /* 0x0000001c40407c12 */ /* 0x000fe2000f8e9625 */
[----:B------:R-:W-:-:S07]  /*6e10*/  HFMA2 R37, -RZ, RZ, 0, 0 ;  /* 0x00000000ff257431 */ /* 0x000fce00000001ff */
.L_x_5573:
[----:B------:R-:W-:Y:S05]  /*6e20*/  BSYNC.RECONVERGENT B1 ;  /* 0x0000000000017941 */ /* 0x000fea0003800200 */
.L_x_5572:
        /* <DEDUP_REMOVED lines=17> */
.L_x_5579:
        /* <DEDUP_REMOVED lines=15> */
.L_x_5581:
[----:B------:R-:W-:Y:S05]  /*7030*/  BSYNC.RECONVERGENT B2 ;  /* 0x0000000000027941 */ /* 0x000fea0003800200 */
.L_x_5580:
        /* <DEDUP_REMOVED lines=38> */
[----:B------:R-:W-:Y:S02]  /*72a0*/  IMAD.MOV.U32 R62, RZ, RZ, R36 ;  /* 0x000000ffff3e7224 */ /* 0x000fe400078e0024 */
[----:B------:R-:W-:-:S04]  /*72b0*/  IMAD.WIDE.U32 R36, R61, -0x326172a9, RZ ;  /* 0xcd9e8d573d247825 */ /* 0x000fc800078e00ff */
[----:B------:R-:W-:Y:S01]  /*72c0*/  IMAD.MOV.U32 R61, RZ, RZ, RZ ;  /* 0x000000ffff3d7224 */ /* 0x000fe200078e00ff */
[----:B------:R-:W-:Y:S02]  /*72d0*/  LOP3.LUT R64, R64, UR28, R37, 0x96, !PT ;  /* 0x0000001c40407c12 */ /* 0x000fe4000f8e9625 */
[----:B------:R-:W-:-:S07]  /*72e0*/  MOV R63, R36 ;  /* 0x00000024003f7202 */ /* 0x000fce0000000f00 */
.L_x_5578:
[----:B------:R-:W-:Y:S05]  /*72f0*/  BSYNC.RECONVERGENT B1 ;  /* 0x0000000000017941 */ /* 0x000fea0003800200 */
.L_x_5577:
[----:B------:R-:W-:Y:S01]  /*7300*/  P2R R37, PR, RZ, 0x1 ;  /* 0x00000001ff257803 */ /* 0x000fe20000000000 */
[----:B------:R-:W-:Y:S01]  /*7310*/  FMUL.FTZ R36, R32, R51 ;  /* 0x0000003320247220 */ /* 0x000fe20000410000 */
[----:B------:R-:W-:Y:S01]  /*7320*/  FSETP.GTU.FTZ.AND P0, PT, R70, R67, PT ;  /* 0x000000434600720b */ /* 0x000fe20003f1c000 */
[----:B------:R-:W-:Y:S01]  /*7330*/  FMUL.FTZ R75, R33, R51 ;  /* 0x00000033214b7220 */ /* 0x000fe20000410000 */
[----:B------:R-:W-:Y:S02]  /*7340*/  FSETP.GTU.FTZ.AND P6, PT, R58, R67, PT ;  /* 0x000000433a00720b */ /* 0x000fe40003fdc000 */
[----:B------:R-:W-:Y:S02]  /*7350*/  I2FP.F32.U32 R70, R74 ;  /* 0x0000004a00467245 */ /* 0x000fe40000201000 */
        /* <DEDUP_REMOVED lines=8> */
[----:B------:R-:W-:Y:S02]  /*73e0*/  FSETP.GTU.FTZ.AND P6, PT, R70, R67, PT ;  /* 0x000000434600720b */ /* 0x000fe40003fdc000 */
[----:B------:R-:W-:Y:S02]  /*73f0*/  FSEL R71, R71, RZ, !P0 ;  /* 0x000000ff47477208 */ /* 0x000fe40004000000 */
[----:B------:R-:W-:Y:S02]  /*7400*/  SEL R67, RZ, 0x1, P0 ;  /* 0x00000001ff437807 */ /* 0x000fe40000000000 */
[----:B------:R-:W-:Y:S01]  /*7410*/  ISETP.NE.AND P0, PT, R37, RZ, PT ;  /* 0x000000ff2500720c */ /* 0x000fe20003f05270 */
[----:B------:R-:W-:Y:S01]  /*7420*/  FMUL.FTZ R37, R35, R51 ;  /* 0x0000003323257220 */ /* 0x000fe20000410000 */
[----:B------:R-:W-:Y:S01]  /*7430*/  FSEL R51, R56, RZ, P1 ;  /* 0x000000ff38337208 */ /* 0x000fe20000800000 */
[----:B------:R-:W-:Y:S01]  /*7440*/  FADD.FTZ R38, R38, R71 ;  /* 0x0000004726267221 */ /* 0x000fe20000010000 */
[----:B------:R-:W-:-:S02]  /*7450*/  FSEL R56, R39, RZ, P4 ;  /* 0x000000ff27387208 */ /* 0x000fc40002000000 */
[----:B------:R-:W-:Y:S01]  /*7460*/  FSEL R70, R57, RZ, P2 ;  /* 0x000000ff39467208 */ /* 0x000fe20001000000 */
[----:B------:R-:W-:Y:S01]  /*7470*/  FADD.FTZ R36, R51, R36 ;  /* 0x0000002433247221 */ /* 0x000fe20000010000 */
[----:B------:R-:W-:Y:S01]  /*7480*/  FSEL R39, R37, RZ, !P6 ;  /* 0x000000ff25277208 */ /* 0x000fe20007000000 */
[----:B------:R-:W-:Y:S01]  /*7490*/  @P5 FADD.FTZ R38, R30, R38 ;  /* 0x000000261e265221 */ /* 0x000fe20000010000 */
[----:B------:R-:W-:Y:S01]  /*74a0*/  PRMT R57, R59, 0x7610, R57 ;  /* 0x000076103b397816 */ /* 0x000fe20000000039 */
[----:B------:R-:W-:Y:S01]  /*74b0*/  FADD.FTZ R37, R70, R75 ;  /* 0x0000004b46257221 */ /* 0x000fe20000010000 */
[----:B------:R-:W-:Y:S01]  /*74c0*/  SEL R59, RZ, 0x1, P6 ;  /* 0x00000001ff3b7807 */ /* 0x000fe20003000000 */
[--C-:B------:R-:W-:Y:S01]  /*74d0*/  FADD.FTZ R39, R39, R56.reuse ;  /* 0x0000003827277221 */ /* 0x100fe20000010000 */
[----:B------:R-:W-:Y:S01]  /*74e0*/  PRMT R56, R67, 0x7610, R56 ;  /* 0x0000761043387816 */ /* 0x000fe20000000038 */
[----:B------:R-:W-:Y:S01]  /*74f0*/  @P5 FADD.FTZ R36, R28, R36 ;  /* 0x000000241c245221 */ /* 0x000fe20000010000 */
[----:B------:R-:W-:Y:S01]  /*7500*/  @P5 FADD.FTZ R37, R29, R37 ;  /* 0x000000251d255221 */ /* 0x000fe20000010000 */
[----:B------:R-:W-:Y:S01]  /*7510*/  @P5 FADD.FTZ R39, R31, R39 ;  /* 0x000000271f275221 */ /* 0x000fe20000010000 */
[----:B------:R-:W-:Y:S06]  /*7520*/  BRA `(.L_x_5582) ;  /* 0x0000001000dc7947 */ /* 0x000fec0003800000 */
.L_x_5541:
        /* <DEDUP_REMOVED lines=16> */
.L_x_5585:
        /* <DEDUP_REMOVED lines=13> */
.L_x_5587:
[----:B------:R-:W-:Y:S05]  /*7700*/  BSYNC.RECONVERGENT B2 ;  /* 0x0000000000027941 */ /* 0x000fea0003800200 */
.L_x_5586:
        /* <DEDUP_REMOVED lines=39> */
[----:B------:R-:W-:Y:S01]  /*7980*/  HFMA2 R75, -RZ, RZ, 0, 0 ;  /* 0x00000000ff4b7431 */ /* 0x000fe200000001ff */
[----:B------:R-:W-:Y:S01]  /*7990*/  MOV R63, R74 ;  /* 0x0000004a003f7202 */ /* 0x000fe20000000f00 */
[----:B------:R-:W-:-:S07]  /*79a0*/  IMAD.MOV.U32 R74, RZ, RZ, R70 ;  /* 0x000000ffff4a7224 */ /* 0x000fce00078e0046 */
.L_x_5584:
[----:B------:R-:W-:Y:S05]  /*79b0*/  BSYNC.RECONVERGENT B1 ;  /* 0x0000000000017941 */ /* 0x000fea0003800200 */
.L_x_5583:
        /* <DEDUP_REMOVED lines=16> */
.L_x_5590:
        /* <DEDUP_REMOVED lines=13> */
.L_x_5592:
[----:B------:R-:W-:Y:S05]  /*7b90*/  BSYNC.RECONVERGENT B2 ;  /* 0x0000000000027941 */ /* 0x000fea0003800200 */
.L_x_5591:
        /* <DEDUP_REMOVED lines=39> */
[----:B------:R-:W-:-:S03]  /*7e10*/  IMAD.WIDE.U32 R74, R63, -0x326172a9, RZ ;  /* 0xcd9e8d573f4a7825 */ /* 0x000fc600078e00ff */
[----:B------:R-:W-:Y:S01]  /*7e20*/  MOV R63, R74 ;  /* 0x0000004a003f7202 */ /* 0x000fe20000000f00 */
[----:B------:R-:W-:Y:S01]  /*7e30*/  IMAD.MOV.U32 R74, RZ, RZ, RZ ;  /* 0x000000ffff4a7224 */ /* 0x000fe200078e00ff */
[----:B------:R-:W-:-:S07]  /*7e40*/  LOP3.LUT R64, R64, UR28, R75, 0x96, !PT ;  /* 0x0000001c40407c12 */ /* 0x000fce000f8e964b */
.L_x_5589:
[----:B------:R-:W-:Y:S05]  /*7e50*/  BSYNC.RECONVERGENT B1 ;  /* 0x0000000000017941 */ /* 0x000fea0003800200 */
.L_x_5588:
        /* <DEDUP_REMOVED lines=16> */
.L_x_5595:
        /* <DEDUP_REMOVED lines=13> */
.L_x_5597:
[----:B------:R-:W-:Y:S05]  /*8030*/  BSYNC.RECONVERGENT B2 ;  /* 0x0000000000027941 */ /* 0x000fea0003800200 */
.L_x_5596:
        /* <DEDUP_REMOVED lines=43> */
.L_x_5594:
[----:B------:R-:W-:Y:S05]  /*82f0*/  BSYNC.RECONVERGENT B1 ;  /* 0x0000000000017941 */ /* 0x000fea0003800200 */
.L_x_5593:
        /* <DEDUP_REMOVED lines=16> */
.L_x_5600:
        /* <DEDUP_REMOVED lines=13> */
.L_x_5602:
[----:B------:R-:W-:Y:S05]  /*84d0*/  BSYNC.RECONVERGENT B2 ;  /* 0x0000000000027941 */ /* 0x000fea0003800200 */
.L_x_5601:
        /* <DEDUP_REMOVED lines=40> */
[----:B------:R-:W-:Y:S01]  /*8760*/  IMAD.MOV.U32 R61, RZ, RZ, RZ ;  /* 0x000000ffff3d7224 */ /* 0x000fe200078e00ff */
[----:B------:R-:W-:Y:S02]  /*8770*/  LOP3.LUT R64, R64, UR28, R75, 0x96, !PT ;  /* 0x0000001c40407c12 */ /* 0x000fe4000f8e964b */
[----:B------:R-:W-:-:S07]  /*8780*/  MOV R63, R74 ;  /* 0x0000004a003f7202 */ /* 0x000fce0000000f00 */
.L_x_5599:
[----:B------:R-:W-:Y:S05]  /*8790*/  BSYNC.RECONVERGENT B1 ;  /* 0x0000000000017941 */ /* 0x000fea0003800200 */
.L_x_5598:
        /* <DEDUP_REMOVED lines=16> */
.L_x_5582:
[----:B------:R-:W-:Y:S01]  /*88a0*/  SEL R51, RZ, 0x1000000, !P4 ;  /* 0x01000000ff337807 */ /* 0x000fe20006000000 */
[C---:B------:R-:W-:Y:S01]  /*88b0*/  IMAD.WIDE.U32 R72, R66.reuse, 0x10, R72 ;  /* 0x0000001042487825 */ /* 0x040fe200078e0048 */
[----:B------:R-:W-:Y:S02]  /*88c0*/  SEL R70, RZ, 0x10000, !P3 ;  /* 0x00010000ff467807 */ /* 0x000fe40005800000 */
[----:B------:R-:W-:Y:S01]  /*88d0*/  SEL R67, RZ, 0x100, !P2 ;  /* 0x00000100ff437807 */ /* 0x000fe20005000000 */
[----:B------:R-:W-:Y:S01]  /*88e0*/  IMAD.WIDE.U32 R68, R66, 0x4, R68 ;  /* 0x0000000442447825 */ /* 0x000fe200078e0044 */
[----:B------:R0:W-:Y:S02]  /*88f0*/  STG.E.128 desc[UR8][R72.64], R36 ;  /* 0x0000002448007986 */ /* 0x0001e4000c101d08 */
[----:B------:R-:W-:Y:S01]  /*8900*/  IADD3 R51, PT, PT, R67, R51, R70 ;  /* 0x0000003343337210 */ /* 0x000fe20007ffe046 */
[----:B------:R-:W-:-:S04]  /*8910*/  FADD.FTZ R70, RZ, R24 ;  /* 0x00000018ff467221 */ /* 0x000fc80000010000 */
[----:B------:R-:W-:Y:S01]  /*8920*/  FADD.FTZ R67, R70, R25 ;  /* 0x0000001946437221 */ /* 0x000fe20000010000 */
[----:B------:R-:W-:Y:S02]  /*8930*/  SEL R70, RZ, 0x1, !P1 ;  /* 0x00000001ff467807 */ /* 0x000fe40004800000 */
[----:B------:R-:W-:Y:S02]  /*8940*/  ISETP.NE.AND P1, PT, R8, RZ, PT ;  /* 0x000000ff0800720c */ /* 0x000fe40003f25270 */
        /* <DEDUP_REMOVED lines=19> */
.L_x_5603:
        /* <DEDUP_REMOVED lines=40> */
.L_x_5617:
        /* <DEDUP_REMOVED lines=22> */
[----:B------:R-:W-:Y:S01]  /*8e60*/  FMUL.FTZ R39, R67, R38 ;  /* 0x0000002643277220 */ /* 0x000fe20000410000 */
[----:B------:R-:W-:Y:S01]  /*8e70*/  FFMA.FTZ R24, R75, R4, R10 ;  /* 0x000000044b187223 */ /* 0x000fe2000001000a */
[----:B0-----:R-:W-:-:S04]  /*8e80*/  @!P1 IMAD.WIDE R70, R7, 0x4, R68 ;  /* 0x0000000407469825 */ /* 0x001fc800078e0244 */
[----:B------:R-:W-:Y:S01]  /*8e90*/  FMUL.FTZ R73, R67, R26 ;  /* 0x0000001a43497220 */ /* 0x000fe20000410000 */
[----:B------:R-:W0:Y:S01]  /*8ea0*/  LDC.64 R68, c[0x0][0x428] ;  /* 0x00010a00ff447b82 */ /* 0x000e220000000a00 */
[----:B------:R-:W-:Y:S01]  /*8eb0*/  FFMA.FTZ R25, R74, R3, R11 ;  /* 0x000000034a197223 */ /* 0x000fe2000001000b */
[----:B------:R-:W-:Y:S01]  /*8ec0*/  FFMA.FTZ R27, R72, R0, R23 ;  /* 0x00000000481b7223 */ /* 0x000fe20000010017 */
[----:B------:R0:W-:Y:S01]  /*8ed0*/  @!P1 STG.E desc[UR8][R70.64], R67 ;  /* 0x0000004346009986 */ /* 0x0001e2000c101908 */
        /* <DEDUP_REMOVED lines=11> */
[----:B------:R-:W-:Y:S01]  /*8f90*/  FFMA.FTZ R24, R75, R41, R16 ;  /* 0x000000294b187223 */ /* 0x000fe20000010010 */
[C---:B------:R-:W-:Y:S02]  /*8fa0*/  FMUL.FTZ R37, R67.reuse, R36 ;  /* 0x0000002443257220 */ /* 0x040fe40000410000 */
[----:B------:R-:W-:-:S02]  /*8fb0*/  FMUL.FTZ R74, R67, R74 ;  /* 0x0000004a434a7220 */ /* 0x000fc40000410000 */
[C---:B------:R-:W-:Y:S01]  /*8fc0*/  FFMA.FTZ R36, R37.reuse, R55, R12 ;  /* 0x0000003725247223 */ /* 0x040fe2000001000c */
        /* <DEDUP_REMOVED lines=16> */
.L_x_5477:
[----:B------:R-:W-:Y:S05]  /*90d0*/  EXIT ;  /* 0x000000000000794d */ /* 0x000fea0003800000 */
.L_x_5604:
[----:B------:R-:W-:Y:S01]  /*90e0*/  HFMA2 R70, -RZ, RZ, 0, 5.9604644775390625e-08 ;  /* 0x00000001ff467431 */ /* 0x000fe200000001ff */
[----:B------:R-:W-:Y:S01]  /*90f0*/  BSSY B1, `(.L_x_5606) ;  /* 0x0000006000017945 */ /* 0x000fe20003800000 */
[----:B0-----:R-:W-:Y:S01]  /*9100*/  IMAD.MOV.U32 R69, RZ, RZ, 0x1f ;  /* 0x0000001fff457424 */ /* 0x001fe200078e00ff */
[----:B------:R-:W-:-:S07]  /*9110*/  MOV R68, 0xffffffff ;  /* 0xffffffff00447802 */ /* 0x000fce0000000f00 */
[----:B------:R-:W-:Y:S05]  /*9120*/  WARPSYNC.COLLECTIVE R68, `(.L_x_5607) ;  /* 0x0000000044087348 */ /* 0x000fea0003c00000 */
[----:B------:R0:W1:Y:S02]  /*9130*/  SHFL.BFLY P2, R51, R71, R70, R69 ;  /* 0x0c00004647337389 */ /* 0x0000640000040045 */
[----:B01----:R-:W-:Y:S05]  /*9140*/  ENDCOLLECTIVE ;  /* 0x000000000000791b */ /* 0x003fea0003800000 */
.L_x_5607:
[----:B------:R-:W-:Y:S05]  /*9150*/  BSYNC B1 ;  /* 0x0000000000017941 */ /* 0x000fea0003800000 */
.L_x_5606:
        /* <DEDUP_REMOVED lines=9> */
.L_x_5608:
[----:B------:R-:W-:Y:S02]  /*91f0*/  HFMA2 R70, -RZ, RZ, 0, 2.384185791015625e-07 ;  /* 0x00000004ff467431 */ /* 0x000fe400000001ff */
[----:B------:R-:W-:-:S04]  /*9200*/  FADD.FTZ R74, R72, R51 ;  /* 0x00000033484a7221 */ /* 0x000fc80000010000 */
[----:B------:R-:W-:-:S07]  /*9210*/  IMAD.MOV.U32 R71, RZ, RZ, R74 ;  /* 0x000000ffff477224 */ /* 0x000fce00078e004a */
[----:B------:R-:W-:Y:S05]  /*9220*/  WARPSYNC.COLLECTIVE R68, `(.L_x_5609) ;  /* 0x0000000044087348 */ /* 0x000fea0003c00000 */
[----:B------:R0:W1:Y:S02]  /*9230*/  SHFL.BFLY P2, R51, R71, R70, R69 ;  /* 0x0c00004647337389 */ /* 0x0000640000040045 */
[----:B01----:R-:W-:Y:S05]  /*9240*/  ENDCOLLECTIVE ;  /* 0x000000000000791b */ /* 0x003fea0003800000 */
.L_x_5609:
[----:B------:R-:W-:Y:S01]  /*9250*/  MOV R70, 0x8 ;  /* 0x0000000800467802 */ /* 0x000fe20000000f00 */
[----:B------:R-:W-:-:S04]  /*9260*/  FADD.FTZ R75, R74, R51 ;  /* 0x000000334a4b7221 */ /* 0x000fc80000010000 */
[----:B------:R-:W-:-:S07]  /*9270*/  IMAD.MOV.U32 R71, RZ, RZ, R75 ;  /* 0x000000ffff477224 */ /* 0x000fce00078e004b */
[----:B------:R-:W-:Y:S05]  /*9280*/  WARPSYNC.COLLECTIVE R68, `(.L_x_5610) ;  /* 0x0000000044087348 */ /* 0x000fea0003c00000 */
[----:B------:R0:W1:Y:S02]  /*9290*/  SHFL.BFLY P2, R51, R71, R70, R69 ;  /* 0x0c00004647337389 */ /* 0x0000640000040045 */
[----:B01----:R-:W-:Y:S05]  /*92a0*/  ENDCOLLECTIVE ;  /* 0x000000000000791b */ /* 0x003fea0003800000 */
.L_x_5610:
[----:B------:R-:W-:Y:S02]  /*92b0*/  HFMA2 R70, -RZ, RZ, 0, 9.5367431640625e-07 ;  /* 0x00000010ff467431 */ /* 0x000fe400000001ff */
[----:B------:R-:W-:-:S04]  /*92c0*/  FADD.FTZ R76, R75, R51 ;  /* 0x000000334b4c7221 */ /* 0x000fc80000010000 */
[----:B------:R-:W-:-:S07]  /*92d0*/  IMAD.MOV.U32 R71, RZ, RZ, R76 ;  /* 0x000000ffff477224 */ /* 0x000fce00078e004c */
[----:B------:R-:W-:Y:S05]  /*92e0*/  WARPSYNC.COLLECTIVE R68, `(.L_x_5611) ;  /* 0x0000000044087348 */ /* 0x000fea0003c00000 */
[----:B------:R0:W1:Y:S02]  /*92f0*/  SHFL.BFLY P2, R51, R71, R70, R69 ;  /* 0x0c00004647337389 */ /* 0x0000640000040045 */
[----:B01----:R-:W-:Y:S05]  /*9300*/  ENDCOLLECTIVE ;  /* 0x000000000000791b */ /* 0x003fea0003800000 */
.L_x_5611:
        /* <DEDUP_REMOVED lines=23> */
.L_x_5612:
[----:B------:R-:W-:Y:S02]  /*9480*/  HFMA2 R70, -RZ, RZ, 0, 1.1920928955078125e-07 ;  /* 0x00000002ff467431 */ /* 0x000fe400000001ff */
[----:B------:R-:W-:-:S04]  /*9490*/  FADD.FTZ R72, R71, R51 ;  /* 0x0000003347487221 */ /* 0x000fc80000010000 */
[----:B------:R-:W-:-:S07]  /*94a0*/  IMAD.MOV.U32 R71, RZ, RZ, R72 ;  /* 0x000000ffff477224 */ /* 0x000fce00078e0048 */
[----:B------:R-:W-:Y:S05]  /*94b0*/  WARPSYNC.COLLECTIVE R68, `(.L_x_5613) ;  /* 0x0000000044087348 */ /* 0x000fea0003c00000 */
[----:B------:R0:W1:Y:S02]  /*94c0*/  SHFL.BFLY P2, R51, R71, R70, R69 ;  /* 0x0c00004647337389 */ /* 0x0000640000040045 */
[----:B01----:R-:W-:Y:S05]  /*94d0*/  ENDCOLLECTIVE ;  /* 0x000000000000791b */ /* 0x003fea0003800000 */
.L_x_5613:
[----:B------:R-:W-:Y:S01]  /*94e0*/  MOV R70, 0x4 ;  /* 0x0000000400467802 */ /* 0x000fe20000000f00 */
[----:B------:R-:W-:-:S04]  /*94f0*/  FADD.FTZ R74, R72, R51 ;  /* 0x00000033484a7221 */ /* 0x000fc80000010000 */
[----:B------:R-:W-:-:S07]  /*9500*/  IMAD.MOV.U32 R71, RZ, RZ, R74 ;  /* 0x000000ffff477224 */ /* 0x000fce00078e004a */
[----:B------:R-:W-:Y:S05]  /*9510*/  WARPSYNC.COLLECTIVE R68, `(.L_x_5614) ;  /* 0x0000000044087348 */ /* 0x000fea0003c00000 */
[----:B------:R0:W1:Y:S02]  /*9520*/  SHFL.BFLY P2, R51, R71, R70, R69 ;  /* 0x0c00004647337389 */ /* 0x0000640000040045 */
[----:B01----:R-:W-:Y:S05]  /*9530*/  ENDCOLLECTIVE ;  /* 0x000000000000791b */ /* 0x003fea0003800000 */
.L_x_5614:
[----:B------:R-:W-:Y:S02]  /*9540*/  HFMA2 R70, -RZ, RZ, 0, 4.76837158203125e-07 ;  /* 0x00000008ff467431 */ /* 0x000fe400000001ff */
[----:B------:R-:W-:-:S04]  /*9550*/  FADD.FTZ R75, R74, R51 ;  /* 0x000000334a4b7221 */ /* 0x000fc80000010000 */
[----:B------:R-:W-:-:S07]  /*9560*/  IMAD.MOV.U32 R71, RZ, RZ, R75 ;  /* 0x000000ffff477224 */ /* 0x000fce00078e004b */
[----:B------:R-:W-:Y:S05]  /*9570*/  WARPSYNC.COLLECTIVE R68, `(.L_x_5615) ;  /* 0x0000000044087348 */ /* 0x000fea0003c00000 */
[----:B------:R0:W1:Y:S02]  /*9580*/  SHFL.BFLY P2, R51, R71, R70, R69 ;  /* 0x0c00004647337389 */ /* 0x0000640000040045 */
[----:B01----:R-:W-:Y:S05]  /*9590*/  ENDCOLLECTIVE ;  /* 0x000000000000791b */ /* 0x003fea0003800000 */
.L_x_5615:
[----:B------:R-:W-:Y:S01]  /*95a0*/  MOV R70, 0x10 ;  /* 0x0000001000467802 */ /* 0x000fe20000000f00 */
[----:B------:R-:W-:-:S04]  /*95b0*/  FADD.FTZ R76, R75, R51 ;  /* 0x000000334b4c7221 */ /* 0x000fc80000010000 */
[----:B------:R-:W-:-:S07]  /*95c0*/  IMAD.MOV.U32 R71, RZ, RZ, R76 ;  /* 0x000000ffff477224 */ /* 0x000fce00078e004c */
[----:B------:R-:W-:Y:S05]  /*95d0*/  WARPSYNC.COLLECTIVE R68, `(.L_x_5616) ;  /* 0x0000000044087348 */ /* 0x000fea0003c00000 */
[----:B------:R0:W1:Y:S02]  /*95e0*/  SHFL.BFLY P2, R51, R71, R70, R69 ;  /* 0x0c00004647337389 */ /* 0x0000640000040045 */
[----:B01----:R-:W-:Y:S05]  /*95f0*/  ENDCOLLECTIVE ;  /* 0x000000000000791b */ /* 0x003fea0003800000 */
.L_x_5616:
[----:B------:R-:W-:Y:S05]  /*9600*/  BRA `(.L_x_5617) ;  /* 0xfffffff400bc7947 */ /* 0x000fea000383ffff */
.L_x_5618:
        /* <DEDUP_REMOVED lines=15> */
.L_x_5992:


//--------------------- .text._ZN10layer_norm31ln_parallel_residual_fwd_kernelINS_13Kernel_traitsIfffffjLj256ELj1ELj4ELj1ELj16ENS_18Kernel_traits_baseILj256EfffffjLj128EEEEELb1ELb1ELb0EEEvNS_9FwdParamsE --------------------------
	.section	.text._ZN10layer_norm31ln_parallel_residual_fwd_kernelINS_13Kernel_traitsIfffffjLj256ELj1ELj4ELj1ELj16ENS_18Kernel_traits_baseILj256EfffffjLj128EEEEELb1ELb1ELb0EEEvNS_9FwdParamsE,"ax",@progbits
	.align	128
        .global         _ZN10layer_norm31ln_parallel_residual_fwd_kernelINS_13Kernel_traitsIfffffjLj256ELj1ELj4ELj1ELj16ENS_18Kernel_traits_baseILj256EfffffjLj128EEEEELb1ELb1ELb0EEEvNS_9FwdParamsE
        .type           _ZN10layer_norm31ln_parallel_residual_fwd_kernelINS_13Kernel_traitsIfffffjLj256ELj1ELj4ELj1ELj16ENS_18Kernel_traits_baseILj256EfffffjLj128EEEEELb1ELb1ELb0EEEvNS_9FwdParamsE,@function
        .size           _ZN10layer_norm31ln_parallel_residual_fwd_kernelINS_13Kernel_traitsIfffffjLj256ELj1ELj4ELj1ELj16ENS_18Kernel_traits_baseILj256EfffffjLj128EEEEELb1ELb1ELb0EEEvNS_9FwdParamsE,(.L_x_5993 - _ZN10layer_norm31ln_parallel_residual_fwd_kernelINS_13Kernel_traitsIfffffjLj256ELj1ELj4ELj1ELj16ENS_18Kernel_traits_baseILj256EfffffjLj128EEEEELb1ELb1ELb0EEEvNS_9FwdParamsE)
        .other          _ZN10layer_norm31ln_parallel_residual_fwd_kernelINS_13Kernel_traitsIfffffjLj256ELj1ELj4ELj1ELj16ENS_18Kernel_traits_baseILj256EfffffjLj128EEEEELb1ELb1ELb0EEEvNS_9FwdParamsE,@"STO_CUDA_ENTRY STV_DEFAULT"
_ZN10layer_norm31ln_parallel_residual_fwd_kernelINS_13Kernel_traitsIfffffjLj256ELj1ELj4ELj1ELj16ENS_18Kernel_traits_baseILj256EfffffjLj128EEEEELb1ELb1ELb0EEEvNS_9FwdParamsE:
.text._ZN10layer_norm31ln_parallel_residual_fwd_kernelINS_13Kernel_traitsIfffffjLj256ELj1ELj4ELj1ELj16ENS_18Kernel_traits_baseILj256EfffffjLj128EEEEELb1ELb1ELb0EEEvNS_9FwdParamsE:
[----:B------:R-:W-:Y:S01]  /*0000*/  LDC R1, c[0x0][0x37c] ;  /* 0x0000df00ff017b82 */ /* 0x000fe20000000800 */
[----:B------:R-:W0:Y:S07]  /*0010*/  LDCU.U8 UR4, c[0x0][0x464] ;  /* 0x00008c80ff0477ac */ /* 0x000e2e0008000000 */
[----:B------:R-:W1:Y:S01]  /*0020*/  LDC R9, c[0x0][0x45c] ;  /* 0x00011700ff097b82 */ /* 0x000e620000000800 */
[----:B------:R-:W2:Y:S01]  /*0030*/  LDCU.64 UR6, c[0x0][0x450] ;  /* 0x00008a00ff0677ac */ /* 0x000ea20008000a00 */
[----:B------:R-:W3:Y:S06]  /*0040*/  LDCU.64 UR8, c[0x0][0x358] ;  /* 0x00006b00ff0877ac */ /* 0x000eec0008000a00 */
[----:B------:R-:W4:Y:S01]  /*0050*/  LDC R6, c[0x0][0x458] ;  /* 0x00011600ff067b82 */ /* 0x000f220000000800 */
[----:B------:R-:W5:Y:S01]  /*0060*/  S2R R52, SR_TID.X ;  /* 0x0000000000347919 */ /* 0x000f620000002100 */
[----:B------:R-:W4:Y:S06]  /*0070*/  LDCU.64 UR10, c[0x0][0x438] ;  /* 0x00008700ff0a77ac */ /* 0x000f2c0008000a00 */
[----:B------:R-:W5:Y:S01]  /*0080*/  LDC R13, c[0x0][0x388] ;  /* 0x0000e200ff0d7b82 */ /* 0x000f620000000800 */
[----:B0-----:R-:W-:Y:S01]  /*0090*/  ISETP.NE.AND P0, PT, RZ, UR4, PT ;  /* 0x00000004ff007c0c */ /* 0x001fe2000bf05270 */
[----:B--2---:R-:W-:-:S02]  /*00a0*/  IMAD.U32 R2, RZ, RZ, UR6 ;  /* 0x00000006ff027e24 */ /* 0x004fc4000f8e00ff */
[----:B------:R-:W-:-:S10]  /*00b0*/  IMAD.U32 R3, RZ, RZ, UR7 ;  /* 0x00000007ff037e24 */ /* 0x000fd4000f8e00ff */
[----:B-1----:R-:W-:Y:S01]  /*00c0*/  @P0 MOV R7, R9 ;  /* 0x0000000900070202 */ /* 0x002fe20000000f00 */
[----:B---3--:R-:W2:Y:S01]  /*00d0*/  @P0 LDG.E.64 R2, desc[UR8][R2.64] ;  /* 0x0000000802020981 */ /* 0x008ea2000c1e1b00 */
[----:B------:R-:W0:Y:S03]  /*00e0*/  @P0 LDC R11, c[0x0][0x460] ;  /* 0x00011800ff0b0b82 */ /* 0x000e260000000800 */
[----:B----4-:R1:W0:Y:S01]  /*00f0*/  @P0 LDG.E.64 R4, desc[UR8][R6.64] ;  /* 0x0000000806040981 */ /* 0x010222000c1e1b00 */
[----:B------:R-:W-:Y:S01]  /*0100*/  UISETP.NE.U32.AND UP0, UPT, UR10, URZ, UPT ;  /* 0x000000ff0a00728c */ /* 0x000fe2000bf05070 */
[----:B------:R-:W-:Y:S03]  /*0110*/  BSSY.RECONVERGENT B0, `(.L_x_5619) ;  /* 0x0000049000007945 */ /* 0x000fe60003800200 */
[----:B------:R-:W3:Y:S01]  /*0120*/  S2UR UR5, SR_CTAID.X ;  /* 0x00000000000579c3 */ /* 0x000ee20000002500 */
[----:B------:R-:W-:Y:S01]  /*0130*/  UISETP.NE.AND.EX UP0, UPT, UR11, URZ, UPT, UP0 ;  /* 0x000000ff0b00728c */ /* 0x000fe2000bf05300 */
[----:B-----5:R-:W-:-:S02]  /*0140*/  SHF.R.S32.HI R0, RZ, 0x1f, R13 ;  /* 0x0000001fff007819 */ /* 0x020fc4000001140d */
[----:B------:R-:W-:Y:S02]  /*0150*/  SHF.R.U32.HI R51, RZ, 0x5, R52 ;  /* 0x00000005ff337819 */ /* 0x000fe40000011634 */
[----:B------:R-:W-:Y:S02]  /*0160*/  LEA.HI R0, R0, R13, RZ, 0x2 ;  /* 0x0000000d00007211 */ /* 0x000fe400078f10ff */
[----:B-1----:R-:W1:Y:S01]  /*0170*/  LDC R7, c[0x0][0x360] ;  /* 0x0000d800ff077b82 */ /* 0x002e620000000800 */
[----:B---3--:R-:W-:-:S06]  /*0180*/  USHF.L.U32 UR4, UR5, 0x2, URZ ;  /* 0x0000000205047899 */ /* 0x008fcc00080006ff */
[----:B------:R-:W-:Y:S02]  /*0190*/  LOP3.LUT R51, R51, UR4, RZ, 0xfc, !PT ;  /* 0x0000000433337c12 */ /* 0x000fe4000f8efcff */
[----:B--2---:R-:W-:Y:S02]  /*01a0*/  @P0 R2UR UR6, R2 ;  /* 0x00000000020602ca */ /* 0x004fe400000e0000 */
[----:B------:R-:W-:Y:S02]  /*01b0*/  @P0 R2UR UR7, R3 ;  /* 0x00000000030702ca */ /* 0x000fe400000e0000 */
[----:B0-----:R-:W-:Y:S02]  /*01c0*/  @P0 IADD3 R6, P1, PT, R4, R11, RZ ;  /* 0x0000000b04060210 */ /* 0x001fe40007f3e0ff */
[----:B------:R-:W-:-:S03]  /*01d0*/  LOP3.LUT R3, R52, 0x1f, RZ, 0xc, !PT ;  /* 0x0000001f34037812 */ /* 0x000fc600078e0cff */
[----:B------:R-:W-:Y:S01]  /*01e0*/  @P0 IMAD.X R9, RZ, RZ, R5, P1 ;  /* 0x000000ffff090224 */ /* 0x000fe200008e0605 */
[----:B------:R-:W-:Y:S01]  /*01f0*/  LEA.HI.SX32 R50, R0, R3, 0x1e ;  /* 0x0000000300327211 */ /* 0x000fe200078ff2ff */
[----:B-1----:R-:W-:Y:S01]  /*0200*/  IMAD R0, R7, UR5, R52 ;  /* 0x0000000507007c24 */ /* 0x002fe2000f8e0234 */
[----:B------:R-:W-:Y:S01]  /*0210*/  LOP3.LUT R52, R52, 0x1f, RZ, 0xc0, !PT ;  /* 0x0000001f34347812 */ /* 0x000fe200078ec0ff */
        /* <DEDUP_REMOVED lines=33> */
.L_x_5622:
[----:B------:R-:W-:Y:S05]  /*0430*/  BSYNC.RECONVERGENT B1 ;  /* 0x0000000000017941 */ /* 0x000fea0003800200 */
.L_x_5621:
        /* <DEDUP_REMOVED lines=8> */
.L_x_5620:
        /* <DEDUP_REMOVED lines=14> */
.L_x_5623:
[----:B------:R-:W-:Y:S05]  /*05a0*/  BSYNC.RECONVERGENT B0 ;  /* 0x0000000000007941 */ /* 0x000fea0003800200 */
.L_x_5619:
[----:B------:R-:W1:Y:S02]  /*05b0*/  LDCU UR4, c[0x0][0x384] ;  /* 0x00007080ff0477ac */ /* 0x000e640008000800 */
[----:B-1----:R-:W-:-:S13]  /*05c0*/  ISETP.GE.AND P1, PT, R51, UR4, PT ;  /* 0x0000000433007c0c */ /* 0x002fda000bf26270 */
[----:B------:R-:W-:Y:S05]  /*05d0*/  @P1 EXIT ;  /* 0x000000000000194d */ /* 0x000fea0003800000 */
[----:B0-----:R-:W-:Y:S01]  /*05e0*/  IMAD.HI.U32 R4, R0, -0x326172a9, RZ ;  /* 0xcd9e8d5700047827 */ /* 0x001fe200078e00ff */
[----:B------:R-:W-:Y:S01]  /*05f0*/  BSSY B0, `(.L_x_5624) ;  /* 0x000085b000007945 */ /* 0x000fe20003800000 */
[----:B------:R-:W-:Y:S01]  /*0600*/  LOP3.LUT R6, R6, 0x3, RZ, 0xc0, !PT ;  /* 0x0000000306067812 */ /* 0x000fe200078ec0ff */
[----:B------:R-:W0:Y:S01]  /*0610*/  LDCU UR12, c[0x0][0x408] ;  /* 0x00008100ff0c77ac */ /* 0x000e220008000800 */
[C---:B------:R-:W-:Y:S01]  /*0620*/  IMAD.HI.U32 R5, R2.reuse, -0x2daee0ad, RZ ;  /* 0xd2511f5302057827 */ /* 0x040fe200078e00ff */
[----:B------:R-:W-:Y:S01]  /*0630*/  LOP3.LUT R4, R3, UR6, R4, 0x96, !PT ;  /* 0x0000000603047c12 */ /* 0x000fe2000f8e9604 */
[----:B------:R-:W1:Y:S02]  /*0640*/  LDCU UR33, c[0x0][0x388] ;  /* 0x00007100ff2177ac */ /* 0x000e640008000800 */
[----:B------:R-:W-:Y:S01]  /*0650*/  IMAD R26, R2, -0x2daee0ad, RZ ;  /* 0xd2511f53021a7824 */ /* 0x000fe200078e02ff */
[----:B------:R-:W-:Y:S01]  /*0660*/  LOP3.LUT R5, R5, UR7, RZ, 0x3c, !PT ;  /* 0x0000000705057c12 */ /* 0x000fe2000f8e3cff */
[----:B------:R-:W-:Y:S01]  /*0670*/  IMAD.HI.U32 R25, R4, -0x2daee0ad, RZ ;  /* 0xd2511f5304197827 */ /* 0x000fe200078e00ff */
[----:B------:R-:W2:Y:S03]  /*0680*/  LDCU.U8 UR13, c[0x0][0x410] ;  /* 0x00008200ff0d77ac */ /* 0x000ea60008000000 */
        /* <DEDUP_REMOVED lines=9> */
[----:B------:R-:W0:Y:S03]  /*0720*/  LDCU.64 UR10, c[0x0][0x3a0] ;  /* 0x00007400ff0a77ac */ /* 0x000e260008000a00 */
        /* <DEDUP_REMOVED lines=46> */
[----:B------:R-:W-:Y:S02]  /*0a10*/  IMAD.MOV.U32 R7, RZ, RZ, RZ ;  /* 0x000000ffff077224 */ /* 0x000fe400078e00ff */
[----:B01234-:R-:W-:-:S07]  /*0a20*/  IMAD R46, R24, -0x326172a9, RZ ;  /* 0xcd9e8d57182e7824 */ /* 0x01ffce00078e02ff */
.L_x_5759:
        /* <DEDUP_REMOVED lines=39> */
.L_x_5630:
        /* <DEDUP_REMOVED lines=13> */
.L_x_5632:
[----:B------:R-:W-:Y:S05]  /*0d70*/  BSYNC.RECONVERGENT B3 ;  /* 0x0000000000037941 */ /* 0x000fea0003800200 */
.L_x_5631:
        /* <DEDUP_REMOVED lines=42> */
.L_x_5629:
[----:B------:R-:W-:Y:S05]  /*1020*/  BSYNC.RECONVERGENT B2 ;  /* 0x0000000000027941 */ /* 0x000fea0003800200 */
.L_x_5628:
[----:B------:R-:W0:Y:S01]  /*1030*/  LDC R41, c[0x0][0x404] ;  /* 0x00010100ff297b82 */ /* 0x000e220000000800 */
[----:B------:R-:W-:Y:S01]  /*1040*/  ISETP.NE.AND P3, PT, R54, 0x1, PT ;  /* 0x000000013600780c */ /* 0x000fe20003f65270 */
[----:B------:R-:W-:Y:S01]  /*1050*/  IMAD.MOV.U32 R44, RZ, RZ, 0x2f800000 ;  /* 0x2f800000ff2c7424 */ /* 0x000fe200078e00ff */
        /* <DEDUP_REMOVED lines=15> */
.L_x_5635:
        /* <DEDUP_REMOVED lines=13> */
.L_x_5637:
[----:B------:R-:W-:Y:S05]  /*1220*/  BSYNC.RECONVERGENT B3 ;  /* 0x0000000000037941 */ /* 0x000fea0003800200 */
.L_x_5636:
        /* <DEDUP_REMOVED lines=43> */
.L_x_5634:
[----:B------:R-:W-:Y:S05]  /*14e0*/  BSYNC.RECONVERGENT B2 ;  /* 0x0000000000027941 */ /* 0x000fea0003800200 */
.L_x_5633:
        /* <DEDUP_REMOVED lines=16> */
.L_x_5640:
        /* <DEDUP_REMOVED lines=13> */
.L_x_5642:
[----:B------:R-:W-:Y:S05]  /*16c0*/  BSYNC.RECONVERGENT B3 ;  /* 0x0000000000037941 */ /* 0x000fea0003800200 */
.L_x_5641:
        /* <DEDUP_REMOVED lines=43> */
.L_x_5639:
[----:B------:R-:W-:Y:S05]  /*1980*/  BSYNC.RECONVERGENT B2 ;  /* 0x0000000000027941 */ /* 0x000fea0003800200 */
.L_x_5638:
[----:B------:R-:W-:Y:S01]  /*1990*/  ISETP.NE.AND P5, PT, R54, 0x1, PT ;  /* 0x000000013600780c */ /* 0x000fe20003fa5270 */
[----:B------:R-:W-:Y:S01]  /*19a0*/  BSSY.RECONVERGENT B2, `(.L_x_5643) ;  /* 0x0000048000027945 */ /* 0x000fe20003800200 */
[----:B------:R-:W-:-:S05]  /*19b0*/  I2FP.F32.U32 R43, R6 ;  /* 0x00000006002b7245 */ /* 0x000fca0000201000 */
        /* <DEDUP_REMOVED lines=13> */
.L_x_5645:
        /* <DEDUP_REMOVED lines=13> */
.L_x_5647:
[----:B------:R-:W-:Y:S05]  /*1b60*/  BSYNC.RECONVERGENT B3 ;  /* 0x0000000000037941 */ /* 0x000fea0003800200 */
.L_x_5646:
        /* <DEDUP_REMOVED lines=43> */
.L_x_5644:
[----:B------:R-:W-:Y:S05]  /*1e20*/  BSYNC.RECONVERGENT B2 ;  /* 0x0000000000027941 */ /* 0x000fea0003800200 */
.L_x_5643:
        /* <DEDUP_REMOVED lines=17> */
.L_x_5627:
        /* <DEDUP_REMOVED lines=16> */
.L_x_5651:
        /* <DEDUP_REMOVED lines=13> */
.L_x_5653:
[----:B------:R-:W-:Y:S05]  /*2110*/  BSYNC.RECONVERGENT B3 ;  /* 0x0000000000037941 */ /* 0x000fea0003800200 */
.L_x_5652:
        /* <DEDUP_REMOVED lines=41> */
.L_x_5650:
[----:B------:R-:W-:Y:S05]  /*23b0*/  BSYNC.RECONVERGENT B2 ;  /* 0x0000000000027941 */ /* 0x000fea0003800200 */
.L_x_5649:
        /* <DEDUP_REMOVED lines=20> */
.L_x_5656:
        /* <DEDUP_REMOVED lines=13> */
.L_x_5658:
[----:B------:R-:W-:Y:S05]  /*25d0*/  BSYNC.RECONVERGENT B3 ;  /* 0x0000000000037941 */ /* 0x000fea0003800200 */
.L_x_5657:
        /* <DEDUP_REMOVED lines=42> */
.L_x_5655:
[----:B------:R-:W-:Y:S05]  /*2880*/  BSYNC.RECONVERGENT B2 ;  /* 0x0000000000027941 */ /* 0x000fea0003800200 */
.L_x_5654:
        /* <DEDUP_REMOVED lines=15> */
.L_x_5661:
        /* <DEDUP_REMOVED lines=13> */
.L_x_5663:
[----:B------:R-:W-:Y:S05]  /*2a50*/  BSYNC.RECONVERGENT B3 ;  /* 0x0000000000037941 */ /* 0x000fea0003800200 */
.L_x_5662:
        /* <DEDUP_REMOVED lines=42> */
.L_x_5660:
[----:B------:R-:W-:Y:S05]  /*2d00*/  BSYNC.RECONVERGENT B2 ;  /* 0x0000000000027941 */ /* 0x000fea0003800200 */
.L_x_5659:
        /* <DEDUP_REMOVED lines=17> */
.L_x_5666:
        /* <DEDUP_REMOVED lines=13> */
.L_x_5668:
[----:B------:R-:W-:Y:S05]  /*2ef0*/  BSYNC.RECONVERGENT B3 ;  /* 0x0000000000037941 */ /* 0x000fea0003800200 */
.L_x_5667:
        /* <DEDUP_REMOVED lines=42> */
.L_x_5665:
[----:B------:R-:W-:Y:S05]  /*31a0*/  BSYNC.RECONVERGENT B2 ;  /* 0x0000000000027941 */ /* 0x000fea0003800200 */
.L_x_5664:
        /* <DEDUP_REMOVED lines=15> */
.L_x_5671:
        /* <DEDUP_REMOVED lines=13> */
.L_x_5673:
[----:B------:R-:W-:Y:S05]  /*3370*/  BSYNC.RECONVERGENT B3 ;  /* 0x0000000000037941 */ /* 0x000fea0003800200 */
.L_x_5672:
        /* <DEDUP_REMOVED lines=42> */
.L_x_5670:
[----:B------:R-:W-:Y:S05]  /*3620*/  BSYNC.RECONVERGENT B2 ;  /* 0x0000000000027941 */ /* 0x000fea0003800200 */
.L_x_5669:
        /* <DEDUP_REMOVED lines=17> */
.L_x_5676:
        /* <DEDUP_REMOVED lines=13> */
.L_x_5678:
[----:B------:R-:W-:Y:S05]  /*3810*/  BSYNC.RECONVERGENT B3 ;  /* 0x0000000000037941 */ /* 0x000fea0003800200 */
.L_x_5677:
        /* <DEDUP_REMOVED lines=42> */
.L_x_5675:
[----:B------:R-:W-:Y:S05]  /*3ac0*/  BSYNC.RECONVERGENT B2 ;  /* 0x0000000000027941 */ /* 0x000fea0003800200 */
.L_x_5674:
        /* <DEDUP_REMOVED lines=15> */
.L_x_5681:
        /* <DEDUP_REMOVED lines=13> */
.L_x_5683:
[----:B------:R-:W-:Y:S05]  /*3c90*/  BSYNC.RECONVERGENT B3 ;  /* 0x0000000000037941 */ /* 0x000fea0003800200 */
.L_x_5682:
        /* <DEDUP_REMOVED lines=42> */
.L_x_5680:
[----:B------:R-:W-:Y:S05]  /*3f40*/  BSYNC.RECONVERGENT B2 ;  /* 0x0000000000027941 */ /* 0x000fea0003800200 */
.L_x_5679:
        /* <DEDUP_REMOVED lines=17> */
.L_x_5686:
        /* <DEDUP_REMOVED lines=15> */
.L_x_5688:
[----:B------:R-:W-:Y:S05]  /*4150*/  BSYNC.RECONVERGENT B3 ;  /* 0x0000000000037941 */ /* 0x000fea0003800200 */
.L_x_5687:
        /* <DEDUP_REMOVED lines=42> */
.L_x_5685:
[----:B------:R-:W-:Y:S05]  /*4400*/  BSYNC.RECONVERGENT B2 ;  /* 0x0000000000027941 */ /* 0x000fea0003800200 */
.L_x_5684:
[-C--:B------:R-:W-:Y:S01]  /*4410*/  FMUL.FTZ R32, R24, R42.reuse ;  /* 0x0000002a18207220 */ /* 0x080fe20000410000 */
[-C--:B------:R-:W-:Y:S01]  /*4420*/  FSETP.GTU.FTZ.AND P6, PT, R44, R43.reuse, PT ;  /* 0x0000002b2c00720b */ /* 0x080fe20003fdc000 */
[-C--:B------:R-:W-:Y:S01]  /*4430*/  FMUL.FTZ R34, R25, R42.reuse ;  /* 0x0000002a19227220 */ /* 0x080fe20000410000 */
[----:B------:R-:W-:Y:S01]  /*4440*/  FMUL.FTZ R35, R27, R42 ;  /* 0x0000002a1b237220 */ /* 0x000fe20000410000 */
[----:B------:R-:W-:Y:S02]  /*4450*/  FSEL R55, R55, RZ, P4 ;  /* 0x000000ff37377208 */ /* 0x000fe40002000000 */
[----:B------:R-:W-:Y:S02]  /*4460*/  FSEL R32, R32, RZ, !P6 ;  /* 0x000000ff20207208 */ /* 0x000fe40007000000 */
[----:B------:R-:W-:Y:S02]  /*4470*/  SEL R44, RZ, 0x1, P6 ;  /* 0x00000001ff2c7807 */ /* 0x000fe40003000000 */
[----:B------:R-:W-:-:S02]  /*4480*/  FSETP.GTU.FTZ.AND P6, PT, R48, R43, PT ;  /* 0x0000002b3000720b */ /* 0x000fc40003fdc000 */
[----:B------:R-:W-:Y:S02]  /*4490*/  I2FP.F32.U32 R48, R33 ;  /* 0x0000002100307245 */ /* 0x000fe40000201000 */
[----:B------:R-:W-:Y:S01]  /*44a0*/  FSEL R33, R34, RZ, !P6 ;  /* 0x000000ff22217208 */ /* 0x000fe20007000000 */
[----:B------:R-:W-:Y:S01]  /*44b0*/  FMUL.FTZ R34, R26, R42 ;  /* 0x0000002a1a227220 */ /* 0x000fe20000410000 */
[----:B------:R-:W-:Y:S02]  /*44c0*/  SEL R47, RZ, 0x1, P6 ;  /* 0x00000001ff2f7807 */ /* 0x000fe40003000000 */
[----:B------:R-:W-:Y:S01]  /*44d0*/  FSETP.GTU.FTZ.AND P6, PT, R54, R43, PT ;  /* 0x0000002b3600720b */ /* 0x000fe20003fdc000 */
[----:B------:R-:W-:Y:S01]  /*44e0*/  FFMA.FTZ R54, R48, R41, 1.1641532182693481445e-10 ;  /* 0x2f00000030367423 */ /* 0x000fe20000010029 */
[----:B------:R-:W-:Y:S02]  /*44f0*/  FSEL R42, R49, RZ, P3 ;  /* 0x000000ff312a7208 */ /* 0x000fe40001800000 */
[----:B------:R-:W-:-:S02]  /*4500*/  FSEL R34, R34, RZ, !P6 ;  /* 0x000000ff22227208 */ /* 0x000fc40007000000 */
        /* <DEDUP_REMOVED lines=9> */
[----:B------:R-:W-:Y:S01]  /*45a0*/  FADD.FTZ R32, R45, R32 ;  /* 0x000000202d207221 */ /* 0x000fe20000010000 */
[----:B------:R-:W-:-:S02]  /*45b0*/  PRMT R45, R44, 0x7610, R45 ;  /* 0x000076102c2d7816 */ /* 0x000fc4000000002d */
[----:B------:R-:W-:Y:S01]  /*45c0*/  SEL R49, RZ, 0x1, P6 ;  /* 0x00000001ff317807 */ /* 0x000fe20003000000 */
[----:B------:R-:W-:Y:S01]  /*45d0*/  FADD.FTZ R35, R35, R56 ;  /* 0x0000003823237221 */ /* 0x000fe20000010000 */
[----:B------:R-:W-:-:S03]  /*45e0*/  @P1 FADD.FTZ R32, R28, R32 ;  /* 0x000000201c201221 */ /* 0x000fc60000010000 */
[----:B------:R-:W-:-:S07]  /*45f0*/  @P1 FADD.FTZ R35, R31, R35 ;  /* 0x000000231f231221 */ /* 0x000fce0000010000 */
.L_x_5648:
        /* <DEDUP_REMOVED lines=24> */
.L_x_5689:
[----:B------:R-:W-:Y:S01]  /*4780*/  MOV R44, R40 ;  /* 0x00000028002c7202 */ /* 0x000fe20000000f00 */
[----:B01----:R-:W-:-:S07]  /*4790*/  VIADD R41, R53, 0x20 ;  /* 0x0000002035297836 */ /* 0x003fce0000000000 */
.L_x_5626:
[----:B------:R-:W-:Y:S05]  /*47a0*/  BSYNC.RECONVERGENT B1 ;  /* 0x0000000000017941 */ /* 0x000fea0003800200 */
.L_x_5625:
        /* <DEDUP_REMOVED lines=21> */
[----:B0-----:R-:W-:Y:S01]  /*4900*/  MOV R42, R46 ;  /* 0x0000002e002a7202 */ /* 0x001fe20000000f00 */
        /* <DEDUP_REMOVED lines=12> */
.L_x_5695:
        /* <DEDUP_REMOVED lines=13> */
.L_x_5697:
[----:B------:R-:W-:Y:S05]  /*4aa0*/  BSYNC.RECONVERGENT B3 ;  /* 0x0000000000037941 */ /* 0x000fea0003800200 */
.L_x_5696:
        /* <DEDUP_REMOVED lines=39> */
[----:B------:R-:W-:Y:S01]  /*4d20*/  MOV R40, R42 ;  /* 0x0000002a00287202 */ /* 0x000fe20000000f00 */
[----:B------:R-:W-:Y:S01]  /*4d30*/  IMAD.MOV.U32 R42, RZ, RZ, R44 ;  /* 0x000000ffff2a7224 */ /* 0x000fe200078e002c */
[----:B------:R-:W-:-:S07]  /*4d40*/  LOP3.LUT R4, R4, UR32, R43, 0x96, !PT ;  /* 0x0000002004047c12 */ /* 0x000fce000f8e962b */
.L_x_5694:
[----:B------:R-:W-:Y:S05]  /*4d50*/  BSYNC.RECONVERGENT B2 ;  /* 0x0000000000027941 */ /* 0x000fea0003800200 */
.L_x_5693:
[----:B------:R-:W0:Y:S01]  /*4d60*/  LDC R44, c[0x0][0x404] ;  /* 0x00010100ff2c7b82 */ /* 0x000e220000000800 */
[----:B------:R-:W-:Y:S01]  /*4d70*/  ISETP.NE.AND P3, PT, R47, 0x1, PT ;  /* 0x000000012f00780c */ /* 0x000fe20003f65270 */
[----:B------:R-:W-:Y:S01]  /*4d80*/  BSSY.RECONVERGENT B2, `(.L_x_5698) ;  /* 0x000004a000027945 */ /* 0x000fe20003800200 */
[----:B------:R-:W-:Y:S01]  /*4d90*/  I2FP.F32.U32 R45, R42 ;  /* 0x0000002a002d7245 */ /* 0x000fe20000201000 */
[----:B------:R-:W-:Y:S02]  /*4da0*/  HFMA2 R42, -RZ, RZ, 0.1171875, 0 ;  /* 0x2f800000ff2a7431 */ /* 0x000fe400000001ff */
[----:B------:R-:W-:Y:S02]  /*4db0*/  IMAD.MOV.U32 R49, RZ, RZ, 0x2 ;  /* 0x00000002ff317424 */ /* 0x000fe400078e00ff */
[----:B------:R-:W-:Y:S01]  /*4dc0*/  IMAD.MOV.U32 R6, RZ, RZ, R46 ;  /* 0x000000ffff067224 */ /* 0x000fe200078e002e */
[----:B------:R-:W1:Y:S01]  /*4dd0*/  LDC R43, c[0x0][0x408] ;  /* 0x00010200ff2b7b82 */ /* 0x000e620000000800 */
[----:B------:R-:W-:-:S05]  /*4de0*/  FFMA.FTZ R45, R45, R42, 1.1641532182693481445e-10 ;  /* 0x2f0000002d2d7423 */ /* 0x000fca000001002a */
[----:B0-----:R-:W-:Y:S01]  /*4df0*/  FSETP.LE.FTZ.AND P2, PT, R45, R44, PT ;  /* 0x0000002c2d00720b */ /* 0x001fe20003f53000 */
[----:B-1---5:R-:W-:Y:S01]  /*4e00*/  FMUL.FTZ R48, R36, R43 ;  /* 0x0000002b24307220 */ /* 0x022fe20000410000 */
        /* <DEDUP_REMOVED lines=9> */
.L_x_5700:
        /* <DEDUP_REMOVED lines=13> */
.L_x_5702:
[----:B------:R-:W-:Y:S05]  /*4f70*/  BSYNC.RECONVERGENT B3 ;  /* 0x0000000000037941 */ /* 0x000fea0003800200 */
.L_x_5701:
        /* <DEDUP_REMOVED lines=42> */
.L_x_5699:
[----:B------:R-:W-:Y:S05]  /*5220*/  BSYNC.RECONVERGENT B2 ;  /* 0x0000000000027941 */ /* 0x000fea0003800200 */
.L_x_5698:
        /* <DEDUP_REMOVED lines=15> */
.L_x_5705:
        /* <DEDUP_REMOVED lines=13> */
.L_x_5707:
[----:B------:R-:W-:Y:S05]  /*53f0*/  BSYNC.RECONVERGENT B3 ;  /* 0x0000000000037941 */ /* 0x000fea0003800200 */
.L_x_5706:
        /* <DEDUP_REMOVED lines=42> */
.L_x_5704:
[----:B------:R-:W-:Y:S05]  /*56a0*/  BSYNC.RECONVERGENT B2 ;  /* 0x0000000000027941 */ /* 0x000fea0003800200 */
.L_x_5703:
[----:B------:R-:W-:Y:S01]  /*56b0*/  ISETP.NE.AND P4, PT, R36, 0x1, PT ;  /* 0x000000012400780c */ /* 0x000fe20003f85270 */
[----:B------:R-:W-:Y:S01]  /*56c0*/  FMUL.FTZ R54, R37, R43 ;  /* 0x0000002b25367220 */ /* 0x000fe20000410000 */
[----:B------:R-:W-:Y:S01]  /*56d0*/  I2FP.F32.U32 R47, R6 ;  /* 0x00000006002f7245 */ /* 0x000fe20000201000 */
[----:B------:R-:W-:Y:S01]  /*56e0*/  BSSY.RECONVERGENT B2, `(.L_x_5708) ;  /* 0x0000046000027945 */ /* 0x000fe20003800200 */
        /* <DEDUP_REMOVED lines=13> */
.L_x_5710:
        /* <DEDUP_REMOVED lines=13> */
.L_x_5712:
[----:B------:R-:W-:Y:S05]  /*5890*/  BSYNC.RECONVERGENT B3 ;  /* 0x0000000000037941 */ /* 0x000fea0003800200 */
.L_x_5711:
        /* <DEDUP_REMOVED lines=42> */
.L_x_5709:
[----:B------:R-:W-:Y:S05]  /*5b40*/  BSYNC.RECONVERGENT B2 ;  /* 0x0000000000027941 */ /* 0x000fea0003800200 */
.L_x_5708:
        /* <DEDUP_REMOVED lines=15> */
.L_x_5715:
        /* <DEDUP_REMOVED lines=13> */
.L_x_5717:
[----:B------:R-:W-:Y:S05]  /*5d10*/  BSYNC.RECONVERGENT B3 ;  /* 0x0000000000037941 */ /* 0x000fea0003800200 */
.L_x_5716:
        /* <DEDUP_REMOVED lines=42> */
.L_x_5714:
[----:B------:R-:W-:Y:S05]  /*5fc0*/  BSYNC.RECONVERGENT B2 ;  /* 0x0000000000027941 */ /* 0x000fea0003800200 */
.L_x_5713:
        /* <DEDUP_REMOVED lines=17> */
.L_x_5720:
        /* <DEDUP_REMOVED lines=13> */
.L_x_5722:
[----:B------:R-:W-:Y:S05]  /*61b0*/  BSYNC.RECONVERGENT B3 ;  /* 0x0000000000037941 */ /* 0x000fea0003800200 */
.L_x_5721:
        /* <DEDUP_REMOVED lines=42> */
.L_x_5719:
[----:B------:R-:W-:Y:S05]  /*6460*/  BSYNC.RECONVERGENT B2 ;  /* 0x0000000000027941 */ /* 0x000fea0003800200 */
.L_x_5718:
        /* <DEDUP_REMOVED lines=15> */
.L_x_5725:
        /* <DEDUP_REMOVED lines=13> */
.L_x_5727:
[----:B------:R-:W-:Y:S05]  /*6630*/  BSYNC.RECONVERGENT B3 ;  /* 0x0000000000037941 */ /* 0x000fea0003800200 */
.L_x_5726:
        /* <DEDUP_REMOVED lines=42> */
.L_x_5724:
[----:B------:R-:W-:Y:S05]  /*68e0*/  BSYNC.RECONVERGENT B2 ;  /* 0x0000000000027941 */ /* 0x000fea0003800200 */
.L_x_5723:
        /* <DEDUP_REMOVED lines=17> */
.L_x_5730:
        /* <DEDUP_REMOVED lines=15> */
.L_x_5732:
[----:B------:R-:W-:Y:S05]  /*6af0*/  BSYNC.RECONVERGENT B3 ;  /* 0x0000000000037941 */ /* 0x000fea0003800200 */
.L_x_5731:
        /* <DEDUP_REMOVED lines=42> */
.L_x_5729:
[----:B------:R-:W-:Y:S05]  /*6da0*/  BSYNC.RECONVERGENT B2 ;  /* 0x0000000000027941 */ /* 0x000fea0003800200 */
.L_x_5728:
        /* <DEDUP_REMOVED lines=14> */
[----:B------:R-:W-:Y:S01]  /*6e90*/  FSEL R39, R38, RZ, !P6 ;  /* 0x000000ff26277208 */ /* 0x000fe20007000000 */
[----:B------:R-:W-:Y:S01]  /*6ea0*/  FMUL.FTZ R38, R26, R43 ;  /* 0x0000002b1a267220 */ /* 0x000fe20000410000 */
        /* <DEDUP_REMOVED lines=15> */
.L_x_5692:
        /* <DEDUP_REMOVED lines=16> */
.L_x_5736:
        /* <DEDUP_REMOVED lines=13> */
.L_x_5738:
[----:B------:R-:W-:Y:S05]  /*7170*/  BSYNC.RECONVERGENT B3 ;  /* 0x0000000000037941 */ /* 0x000fea0003800200 */
.L_x_5737:
        /* <DEDUP_REMOVED lines=40> */
[----:B------:R-:W-:Y:S01]  /*7400*/  MOV R40, R42 ;  /* 0x0000002a00287202 */ /* 0x000fe20000000f00 */
[----:B------:R-:W-:Y:S01]  /*7410*/  IMAD.MOV.U32 R42, RZ, RZ, R44 ;  /* 0x000000ffff2a7224 */ /* 0x000fe200078e002c */
[----:B------:R-:W-:-:S07]  /*7420*/  LOP3.LUT R4, R4, UR32, R43, 0x96, !PT ;  /* 0x0000002004047c12 */ /* 0x000fce000f8e962b */
.L_x_5735:
[----:B------:R-:W-:Y:S05]  /*7430*/  BSYNC.RECONVERGENT B2 ;  /* 0x0000000000027941 */ /* 0x000fea0003800200 */
.L_x_5734:
[----:B------:R-:W0:Y:S01]  /*7440*/  LDC R58, c[0x0][0x404] ;  /* 0x00010100ff3a7b82 */ /* 0x000e220000000800 */
[----:B------:R-:W-:Y:S01]  /*7450*/  ISETP.NE.AND P3, PT, R54, 0x1, PT ;  /* 0x000000013600780c */ /* 0x000fe20003f65270 */
[----:B------:R-:W-:Y:S01]  /*7460*/  IMAD.MOV.U32 R44, RZ, RZ, 0x2f800000 ;  /* 0x2f800000ff2c7424 */ /* 0x000fe200078e00ff */
[----:B------:R-:W-:Y:S01]  /*7470*/  I2FP.F32.U32 R43, R42 ;  /* 0x0000002a002b7245 */ /* 0x000fe20000201000 */
[----:B------:R-:W-:Y:S01]  /*7480*/  BSSY.RECONVERGENT B2, `(.L_x_5739) ;  /* 0x0000047000027945 */ /* 0x000fe20003800200 */
[----:B------:R-:W-:Y:S01]  /*7490*/  MOV R42, 0x2 ;  /* 0x00000002002a7802 */ /* 0x000fe20000000f00 */
[----:B------:R-:W-:Y:S02]  /*74a0*/  IMAD.MOV.U32 R6, RZ, RZ, R46 ;  /* 0x000000ffff067224 */ /* 0x000fe400078e002e */
[----:B------:R-:W-:-:S05]  /*74b0*/  FFMA.FTZ R43, R43, R44, 1.1641532182693481445e-10 ;  /* 0x2f0000002b2b7423 */ /* 0x000fca000001002c */
[----:B0-----:R-:W-:Y:S01]  /*74c0*/  FSETP.LE.FTZ.AND P2, PT, R43, R58, PT ;  /* 0x0000003a2b00720b */ /* 0x001fe20003f53000 */
        /* <DEDUP_REMOVED lines=9> */
.L_x_5741:
        /* <DEDUP_REMOVED lines=13> */
.L_x_5743:
[----:B------:R-:W-:Y:S05]  /*7630*/  BSYNC.RECONVERGENT B3 ;  /* 0x0000000000037941 */ /* 0x000fea0003800200 */
.L_x_5742:
        /* <DEDUP_REMOVED lines=43> */
.L_x_5740:
[----:B------:R-:W-:Y:S05]  /*78f0*/  BSYNC.RECONVERGENT B2 ;  /* 0x0000000000027941 */ /* 0x000fea0003800200 */
.L_x_5739:
        /* <DEDUP_REMOVED lines=16> */
.L_x_5746:
        /* <DEDUP_REMOVED lines=13> */
.L_x_5748:
[----:B------:R-:W-:Y:S05]  /*7ad0*/  BSYNC.RECONVERGENT B3 ;  /* 0x0000000000037941 */ /* 0x000fea0003800200 */
.L_x_5747:
        /* <DEDUP_REMOVED lines=41> */
[----:B------:R-:W-:Y:S02]  /*7d70*/  LOP3.LUT R4, R4, UR32, R43, 0x96, !PT ;  /* 0x0000002004047c12 */ /* 0x000fe4000f8e962b */
[----:B------:R-:W-:-:S07]  /*7d80*/  MOV R40, R42 ;  /* 0x0000002a00287202 */ /* 0x000fce0000000f00 */
.L_x_5745:
[----:B------:R-:W-:Y:S05]  /*7d90*/  BSYNC.RECONVERGENT B2 ;  /* 0x0000000000027941 */ /* 0x000fea0003800200 */
.L_x_5744:
        /* <DEDUP_REMOVED lines=16> */
.L_x_5751:
        /* <DEDUP_REMOVED lines=13> */
.L_x_5753:
[----:B------:R-:W-:Y:S05]  /*7f70*/  BSYNC.RECONVERGENT B3 ;  /* 0x0000000000037941 */ /* 0x000fea0003800200 */
.L_x_5752:
        /* <DEDUP_REMOVED lines=43> */
.L_x_5750:
[----:B------:R-:W-:Y:S05]  /*8230*/  BSYNC.RECONVERGENT B2 ;  /* 0x0000000000027941 */ /* 0x000fea0003800200 */
.L_x_5749:
        /* <DEDUP_REMOVED lines=16> */
.L_x_5733:
        /* <DEDUP_REMOVED lines=25> */
.L_x_5691:
[----:B------:R-:W-:Y:S05]  /*84d0*/  BSYNC.RECONVERGENT B1 ;  /* 0x0000000000017941 */ /* 0x000fea0003800200 */
.L_x_5690:
        /* <DEDUP_REMOVED lines=52> */
.L_x_5771:
[----:B------:R-:W-:Y:S01]  /*8820*/  FMUL.FTZ R40, R55, R55 ;  /* 0x0000003737287220 */ /* 0x000fe20000410000 */
[----:B-1----:R-:W-:Y:S01]  /*8830*/  FADD.FTZ R54, R60, R56 ;  /* 0x000000383c367221 */ /* 0x002fe20000010000 */
[----:B------:R-:W-:Y:S01]  /*8840*/  ISETP.NE.AND P1, PT, RZ, UR13, PT ;  /* 0x0000000dff007c0c */ /* 0x000fe2000bf25270 */
[----:B------:R-:W1:Y:S01]  /*8850*/  @!P2 LDC.64 R42, c[0x0][0x3c0] ;  /* 0x0000f000ff2aab82 */ /* 0x000e620000000a00 */
[----:B------:R-:W-:Y:S01]  /*8860*/  BSSY.RECONVERGENT B1, `(.L_x_5755) ;  /* 0x000001c000017945 */ /* 0x000fe20003800200 */
[----:B------:R-:W-:Y:S01]  /*8870*/  FFMA.FTZ R54, R54, R41, UR14 ;  /* 0x0000000e36367e23 */ /* 0x000fe20008010029 */
        /* <DEDUP_REMOVED lines=23> */
[----:B-1----:R-:W-:-:S04]  /*89f0*/  IMAD.WIDE.U32 R54, R53, 0x10, R54 ;  /* 0x0000001035367825 */ /* 0x002fc800078e0036 */
[----:B------:R-:W-:Y:S01]  /*8a00*/  VIADD R53, R53, 0x20 ;  /* 0x0000002035357836 */ /* 0x000fe20000000000 */
[----:B------:R2:W-:Y:S06]  /*8a10*/  STG.E.128 desc[UR8][R54.64], R40 ;  /* 0x0000002836007986 */ /* 0x0005ec000c101d08 */
.L_x_5756:
[----:B------:R-:W-:Y:S05]  /*8a20*/  BSYNC.RECONVERGENT B1 ;  /* 0x0000000000017941 */ /* 0x000fea0003800200 */
.L_x_5755:
        /* <DEDUP_REMOVED lines=13> */
[----:B-----5:R-:W-:Y:S01]  /*8b00*/  FFMA.FTZ R40, R43, R16, R20 ;  /* 0x000000102b287223 */ /* 0x020fe20000010014 */
[----:B------:R-:W-:Y:S01]  /*8b10*/  FFMA.FTZ R41, R42, R17, R21 ;  /* 0x000000112a297223 */ /* 0x000fe20000010015 */
[----:B------:R-:W-:Y:S01]  /*8b20*/  FFMA.FTZ R42, R59, R18, R22 ;  /* 0x000000123b2a7223 */ /* 0x000fe20000010016 */
[----:B------:R-:W-:-:S05]  /*8b30*/  FFMA.FTZ R43, R56, R19, R23 ;  /* 0x00000013382b7223 */ /* 0x000fca0000010017 */
[----:B------:R3:W-:Y:S02]  /*8b40*/  STG.E.128 desc[UR8][R54.64], R40 ;  /* 0x0000002836007986 */ /* 0x0007e4000c101d08 */
.L_x_5758:
[----:B------:R-:W-:Y:S05]  /*8b50*/  BSYNC.RECONVERGENT B1 ;  /* 0x0000000000017941 */ /* 0x000fea0003800200 */
.L_x_5757:
[----:B-123--:R-:W1:Y:S02]  /*8b60*/  LDC.64 R40, c[0x0][0x380] ;  /* 0x0000e000ff287b82 */ /* 0x00ee640000000a00 */
[----:B-1----:R-:W-:-:S04]  /*8b70*/  LEA R51, R40, R51, 0x2 ;  /* 0x0000003328337211 */ /* 0x002fc800078e10ff */
[----:B------:R-:W-:-:S13]  /*8b80*/  ISETP.GE.AND P1, PT, R51, R41, PT ;  /* 0x000000293300720c */ /* 0x000fda0003f26270 */
[----:B------:R-:W-:Y:S05]  /*8b90*/  @!P1 BRA `(.L_x_5759) ;  /* 0xffffff7c00a49947 */ /* 0x000fea000383ffff */
[----:B------:R-:W-:Y:S05]  /*8ba0*/  BSYNC B0 ;  /* 0x0000000000007941 */ /* 0x000fea0003800000 */
.L_x_5624:
[----:B------:R-:W-:Y:S05]  /*8bb0*/  EXIT ;  /* 0x000000000000794d */ /* 0x000fea0003800000 */
.L_x_5754:
        /* <DEDUP_REMOVED lines=8> */
.L_x_5761:
[----:B------:R-:W-:Y:S05]  /*8c40*/  BSYNC B1 ;  /* 0x0000000000017941 */ /* 0x000fea0003800000 */
.L_x_5760:
        /* <DEDUP_REMOVED lines=9> */
.L_x_5762:
[----:B------:R-:W-:Y:S02]  /*8ce0*/  HFMA2 R54, -RZ, RZ, 0, 2.384185791015625e-07 ;  /* 0x00000004ff367431 */ /* 0x000fe400000001ff */
[----:B------:R-:W-:-:S04]  /*8cf0*/  FADD.FTZ R58, R57, R56 ;  /* 0x00000038393a7221 */ /* 0x000fc80000010000 */
[----:B------:R-:W-:-:S07]  /*8d00*/  IMAD.MOV.U32 R61, RZ, RZ, R58 ;  /* 0x000000ffff3d7224 */ /* 0x000fce00078e003a */
[----:B------:R-:W-:Y:S05]  /*8d10*/  WARPSYNC.COLLECTIVE R42, `(.L_x_5763) ;  /* 0x000000002a087348 */ /* 0x000fea0003c00000 */
[----:B------:R0:W1:Y:S02]  /*8d20*/  SHFL.BFLY P3, R56, R61, R54, R43 ;  /* 0x0c0000363d387389 */ /* 0x000064000006002b */
[----:B01----:R-:W-:Y:S05]  /*8d30*/  ENDCOLLECTIVE ;  /* 0x000000000000791b */ /* 0x003fea0003800000 */
.L_x_5763:
[----:B------:R-:W-:Y:S01]  /*8d40*/  MOV R54, 0x8 ;  /* 0x0000000800367802 */ /* 0x000fe20000000f00 */
[----:B------:R-:W-:-:S04]  /*8d50*/  FADD.FTZ R59, R58, R56 ;  /* 0x000000383a3b7221 */ /* 0x000fc80000010000 */
[----:B------:R-:W-:-:S07]  /*8d60*/  IMAD.MOV.U32 R61, RZ, RZ, R59 ;  /* 0x000000ffff3d7224 */ /* 0x000fce00078e003b */
[----:B------:R-:W-:Y:S05]  /*8d70*/  WARPSYNC.COLLECTIVE R42, `(.L_x_5764) ;  /* 0x000000002a087348 */ /* 0x000fea0003c00000 */
[----:B------:R0:W1:Y:S02]  /*8d80*/  SHFL.BFLY P3, R56, R61, R54, R43 ;  /* 0x0c0000363d387389 */ /* 0x000064000006002b */
[----:B01----:R-:W-:Y:S05]  /*8d90*/  ENDCOLLECTIVE ;  /* 0x000000000000791b */ /* 0x003fea0003800000 */
.L_x_5764:
[----:B------:R-:W-:Y:S02]  /*8da0*/  HFMA2 R54, -RZ, RZ, 0, 9.5367431640625e-07 ;  /* 0x00000010ff367431 */ /* 0x000fe400000001ff */
[----:B------:R-:W-:-:S04]  /*8db0*/  FADD.FTZ R60, R59, R56 ;  /* 0x000000383b3c7221 */ /* 0x000fc80000010000 */
[----:B------:R-:W-:-:S07]  /*8dc0*/  IMAD.MOV.U32 R61, RZ, RZ, R60 ;  /* 0x000000ffff3d7224 */ /* 0x000fce00078e003c */
[----:B------:R-:W-:Y:S05]  /*8dd0*/  WARPSYNC.COLLECTIVE R42, `(.L_x_5765) ;  /* 0x000000002a087348 */ /* 0x000fea0003c00000 */
[----:B------:R0:W1:Y:S02]  /*8de0*/  SHFL.BFLY P3, R56, R61, R54, R43 ;  /* 0x0c0000363d387389 */ /* 0x000064000006002b */
[----:B01----:R-:W-:Y:S05]  /*8df0*/  ENDCOLLECTIVE ;  /* 0x000000000000791b */ /* 0x003fea0003800000 */
.L_x_5765:
        /* <DEDUP_REMOVED lines=26> */
.L_x_5766:
[----:B------:R-:W-:Y:S02]  /*8fa0*/  HFMA2 R54, -RZ, RZ, 0, 1.1920928955078125e-07 ;  /* 0x00000002ff367431 */ /* 0x000fe400000001ff */
[----:B------:R-:W-:-:S04]  /*8fb0*/  FADD.FTZ R57, R40, R56 ;  /* 0x0000003828397221 */ /* 0x000fc80000010000 */
[----:B------:R-:W-:-:S07]  /*8fc0*/  IMAD.MOV.U32 R61, RZ, RZ, R57 ;  /* 0x000000ffff3d7224 */ /* 0x000fce00078e0039 */
[----:B------:R-:W-:Y:S05]  /*8fd0*/  WARPSYNC.COLLECTIVE R42, `(.L_x_5767) ;  /* 0x000000002a087348 */ /* 0x000fea0003c00000 */
[----:B------:R0:W1:Y:S02]  /*8fe0*/  SHFL.BFLY P3, R56, R61, R54, R43 ;  /* 0x0c0000363d387389 */ /* 0x000064000006002b */
[----:B01----:R-:W-:Y:S05]  /*8ff0*/  ENDCOLLECTIVE ;  /* 0x000000000000791b */ /* 0x003fea0003800000 */
.L_x_5767:
[----:B------:R-:W-:Y:S01]  /*9000*/  MOV R54, 0x4 ;  /* 0x0000000400367802 */ /* 0x000fe20000000f00 */
[----:B------:R-:W-:-:S04]  /*9010*/  FADD.FTZ R58, R57, R56 ;  /* 0x00000038393a7221 */ /* 0x000fc80000010000 */
[----:B------:R-:W-:-:S07]  /*9020*/  IMAD.MOV.U32 R61, RZ, RZ, R58 ;  /* 0x000000ffff3d7224 */ /* 0x000fce00078e003a */
[----:B------:R-:W-:Y:S05]  /*9030*/  WARPSYNC.COLLECTIVE R42, `(.L_x_5768) ;  /* 0x000000002a087348 */ /* 0x000fea0003c00000 */
[----:B------:R0:W1:Y:S02]  /*9040*/  SHFL.BFLY P3, R56, R61, R54, R43 ;  /* 0x0c0000363d387389 */ /* 0x000064000006002b */
[----:B01----:R-:W-:Y:S05]  /*9050*/  ENDCOLLECTIVE ;  /* 0x000000000000791b */ /* 0x003fea0003800000 */
.L_x_5768:
[----:B------:R-:W-:Y:S02]  /*9060*/  HFMA2 R54, -RZ, RZ, 0, 4.76837158203125e-07 ;  /* 0x00000008ff367431 */ /* 0x000fe400000001ff */
[----:B------:R-:W-:-:S04]  /*9070*/  FADD.FTZ R59, R58, R56 ;  /* 0x000000383a3b7221 */ /* 0x000fc80000010000 */
[----:B------:R-:W-:-:S07]  /*9080*/  IMAD.MOV.U32 R61, RZ, RZ, R59 ;  /* 0x000000ffff3d7224 */ /* 0x000fce00078e003b */
[----:B------:R-:W-:Y:S05]  /*9090*/  WARPSYNC.COLLECTIVE R42, `(.L_x_5769) ;  /* 0x000000002a087348 */ /* 0x000fea0003c00000 */
[----:B------:R0:W1:Y:S02]  /*90a0*/  SHFL.BFLY P3, R56, R61, R54, R43 ;  /* 0x0c0000363d387389 */ /* 0x000064000006002b */
[----:B01----:R-:W-:Y:S05]  /*90b0*/  ENDCOLLECTIVE ;  /* 0x000000000000791b */ /* 0x003fea0003800000 */
.L_x_5769:
[----:B------:R-:W-:Y:S01]  /*90c0*/  MOV R54, 0x10 ;  /* 0x0000001000367802 */ /* 0x000fe20000000f00 */
[----:B------:R-:W-:-:S04]  /*90d0*/  FADD.FTZ R60, R59, R56 ;  /* 0x000000383b3c7221 */ /* 0x000fc80000010000 */
[----:B------:R-:W-:-:S07]  /*90e0*/  IMAD.MOV.U32 R61, RZ, RZ, R60 ;  /* 0x000000ffff3d7224 */ /* 0x000fce00078e003c */
[----:B------:R-:W-:Y:S05]  /*90f0*/  WARPSYNC.COLLECTIVE R42, `(.L_x_5770) ;  /* 0x000000002a087348 */ /* 0x000fea0003c00000 */
[----:B------:R0:W1:Y:S02]  /*9100*/  SHFL.BFLY P3, R56, R61, R54, R43 ;  /* 0x0c0000363d387389 */ /* 0x000064000006002b */
[----:B01----:R-:W-:Y:S05]  /*9110*/  ENDCOLLECTIVE ;  /* 0x000000000000791b */ /* 0x003fea0003800000 */
.L_x_5770:
[----:B------:R-:W-:Y:S05]  /*9120*/  BRA `(.L_x_5771) ;  /* 0xfffffff400bc7947 */ /* 0x000fea000383ffff */
.L_x_5772:
        /* <DEDUP_REMOVED lines=13> */
.L_x_5993:


//--------------------- .text._ZN10layer_norm31ln_parallel_residual_fwd_kernelINS_13Kernel_traitsIfffffjLj256ELj1ELj4ELj1ELj16ENS_18Kernel_traits_baseILj256EfffffjLj128EEEEELb1ELb1ELb1EEEvNS_9FwdParamsE --------------------------
	.section	.text._ZN10layer_norm31ln_parallel_residual_fwd_kernelINS_13Kernel_traitsIfffffjLj256ELj1ELj4ELj1ELj16ENS_18Kernel_traits_baseILj256EfffffjLj128EEEEELb1ELb1ELb1EEEvNS_9FwdParamsE,"ax",@progbits
	.align	128
        .global         _ZN10layer_norm31ln_parallel_residual_fwd_kernelINS_13Kernel_traitsIfffffjLj256ELj1ELj4ELj1ELj16ENS_18Kernel_traits_baseILj256EfffffjLj128EEEEELb1ELb1ELb1EEEvNS_9FwdParamsE
        .type           _ZN10layer_norm31ln_parallel_residual_fwd_kernelINS_13Kernel_traitsIfffffjLj256ELj1ELj4ELj1ELj16ENS_18Kernel_traits_baseILj256EfffffjLj128EEEEELb1ELb1ELb1EEEvNS_9FwdParamsE,@function
        .size           _ZN10layer_norm31ln_parallel_residual_fwd_kernelINS_13Kernel_traitsIfffffjLj256ELj1ELj4ELj1ELj16ENS_18Kernel_traits_baseILj256EfffffjLj128EEEEELb1ELb1ELb1EEEvNS_9FwdParamsE,(.L_x_5994 - _ZN10layer_norm31ln_parallel_residual_fwd_kernelINS_13Kernel_traitsIfffffjLj256ELj1ELj4ELj1ELj16ENS_18Kernel_traits_baseILj256EfffffjLj128EEEEELb1ELb1ELb1EEEvNS_9FwdParamsE)
        .other          _ZN10layer_norm31ln_parallel_residual_fwd_kernelINS_13Kernel_traitsIfffffjLj256ELj1ELj4ELj1ELj16ENS_18Kernel_traits_baseILj256EfffffjLj128EEEEELb1ELb1ELb1EEEvNS_9FwdParamsE,@"STO_CUDA_ENTRY STV_DEFAULT"
_ZN10layer_norm31ln_parallel_residual_fwd_kernelINS_13Kernel_traitsIfffffjLj256ELj1ELj4ELj1ELj16ENS_18Kernel_traits_baseILj256EfffffjLj128EEEEELb1ELb1ELb1EEEvNS_9FwdParamsE:
.text._ZN10layer_norm31ln_parallel_residual_fwd_kernelINS_13Kernel_traitsIfffffjLj256ELj1ELj4ELj1ELj16ENS_18Kernel_traits_baseILj256EfffffjLj128EEEEELb1ELb1ELb1EEEvNS_9FwdParamsE:
        /* <DEDUP_REMOVED lines=15> */
[----:B-1----:R-:W-:Y:S01]  /*00f0*/  LOP3.LUT R9, R0, 0x1f, RZ, 0xc0, !PT ;  /* 0x0000001f00097812 */ /* 0x002fe200078ec0ff */
[----:B------:R-:W1:Y:S02]  /*0100*/  @P0 LDC R33, c[0x0][0x460] ;  /* 0x00011800ff210b82 */ /* 0x000e640000000800 */
[----:B------:R3:W1:Y:S01]  /*0110*/  @P0 LDG.E.64 R4, desc[UR8][R20.64] ;  /* 0x0000000814040981 */ /* 0x000662000c1e1b00 */
[----:B0-----:R-:W-:-:S04]  /*0120*/  ISETP.NE.U32.AND P1, PT, RZ, UR4, PT ;  /* 0x00000004ff007c0c */ /* 0x001fc8000bf25070 */
[----:B------:R-:W-:-:S13]  /*0130*/  ISETP.NE.AND.EX P1, PT, RZ, UR5, PT, P1 ;  /* 0x00000005ff007c0c */ /* 0x000fda000bf25310 */
[----:B------:R-:W0:Y:S02]  /*0140*/  @P1 LDC.64 R10, c[0x0][0x438] ;  /* 0x00010e00ff0a1b82 */ /* 0x000e240000000a00 */
[----:B0-----:R-:W-:-:S05]  /*0150*/  @P1 IMAD.WIDE.U32 R10, R9, 0x10, R10 ;  /* 0x00000010090a1825 */ /* 0x001fca00078e000a */
[----:B------:R-:W5:Y:S04]  /*0160*/  @P1 LDG.E.128 R28, desc[UR8][R10.64] ;  /* 0x000000080a1c1981 */ /* 0x000f68000c1e1d00 */
[----:B------:R-:W5:Y:S01]  /*0170*/  @P1 LDG.E.128 R24, desc[UR8][R10.64+0x200] ;  /* 0x000200080a181981 */ /* 0x000f62000c1e1d00 */
[----:B------:R-:W0:Y:S01]  /*0180*/  S2UR UR5, SR_CTAID.X ;  /* 0x00000000000579c3 */ /* 0x000e220000002500 */
[----:B------:R-:W-:-:S07]  /*0190*/  SHF.R.U32.HI R8, RZ, 0x5, R0 ;  /* 0x00000005ff087819 */ /* 0x000fce0000011600 */
[----:B---3--:R-:W3:Y:S01]  /*01a0*/  LDC R21, c[0x0][0x360] ;  /* 0x0000d800ff157b82 */ /* 0x008ee20000000800 */
[----:B0-----:R-:W-:-:S06]  /*01b0*/  USHF.L.U32 UR4, UR5, 0x2, URZ ;  /* 0x0000000205047899 */ /* 0x001fcc00080006ff */
[----:B------:R-:W-:-:S04]  /*01c0*/  LOP3.LUT R8, R8, UR4, RZ, 0xfc, !PT ;  /* 0x0000000408087c12 */ /* 0x000fc8000f8efcff */
[----:B------:R-:W-:Y:S01]  /*01d0*/  ISETP.GE.AND P2, PT, R8, UR10, PT ;  /* 0x0000000a08007c0c */ /* 0x000fe2000bf46270 */
[----:B------:R-:W-:-:S05]  /*01e0*/  IMAD.WIDE.U32 R6, R9, 0x10, R6 ;  /* 0x0000001009067825 */ /* 0x000fca00078e0006 */
[----:B------:R-:W5:Y:S04]  /*01f0*/  LDG.E.128 R16, desc[UR8][R6.64] ;  /* 0x0000000806107981 */ /* 0x000f68000c1e1d00 */
[----:B------:R3:W5:Y:S02]  /*0200*/  LDG.E.128 R12, desc[UR8][R6.64+0x200] ;  /* 0x00020008060c7981 */ /* 0x000764000c1e1d00 */
[----:B---3--:R-:W-:Y:S01]  /*0210*/  IMAD R7, R21, UR5, R0 ;  /* 0x0000000515077c24 */ /* 0x008fe2000f8e0200 */
[----:B--2---:R-:W-:Y:S02]  /*0220*/  @P0 R2UR UR6, R2 ;  /* 0x00000000020602ca */ /* 0x004fe400000e0000 */
[----:B------:R-:W-:Y:S02]  /*0230*/  @P0 R2UR UR7, R3 ;  /* 0x00000000030702ca */ /* 0x000fe400000e0000 */
[----:B-1----:R-:W-:-:S05]  /*0240*/  @P0 IADD3 R20, P3, PT, R4, R33, RZ ;  /* 0x0000002104140210 */ /* 0x002fca0007f7e0ff */
[----:B------:R-:W-:Y:S01]  /*0250*/  @P0 IMAD.X R23, RZ, RZ, R5, P3 ;  /* 0x000000ffff170224 */ /* 0x000fe200018e0605 */
[----:B------:R-:W-:Y:S07]  /*0260*/  @P2 EXIT ;  /* 0x000000000000294d */ /* 0x000fee0003800000 */
[--C-:B------:R-:W-:Y:S01]  /*0270*/  SHF.R.U64 R6, R20, 0x2, R23.reuse ;  /* 0x0000000214067819 */ /* 0x100fe20000001217 */
[----:B------:R-:W-:Y:S01]  /*0280*/  IMAD.HI.U32 R0, R7, -0x326172a9, RZ ;  /* 0xcd9e8d5707007827 */ /* 0x000fe200078e00ff */
[----:B------:R-:W-:Y:S01]  /*0290*/  SHF.R.U32.HI R5, RZ, 0x2, R23 ;  /* 0x00000002ff057819 */ /* 0x000fe20000011617 */
[----:B------:R-:W-:Y:S02]  /*02a0*/  UIADD3 UR13, UPT, UPT, UR6, -0x61c88647, URZ ;  /* 0x9e3779b9060d7890 */ /* 0x000fe4000fffe0ff */
[----:B------:R-:W-:Y:S02]  /*02b0*/  HFMA2 R44, -RZ, RZ, 0, 0 ;  /* 0x00000000ff2c7431 */ /* 0x000fe400000001ff */
[C---:B------:R-:W-:Y:S01]  /*02c0*/  IMAD.HI.U32 R2, R6.reuse, -0x2daee0ad, RZ ;  /* 0xd2511f5306027827 */ /* 0x040fe200078e00ff */
[----:B------:R-:W-:Y:S01]  /*02d0*/  LOP3.LUT R0, R5, UR6, R0, 0x96, !PT ;  /* 0x0000000605007c12 */ /* 0x000fe2000f8e9600 */
[----:B------:R-:W-:Y:S01]  /*02e0*/  UIADD3 UR14, UPT, UPT, UR7, -0x4498517b, URZ ;  /* 0xbb67ae85070e7890 */ /* 0x000fe2000fffe0ff */
[----:B------:R-:W-:Y:S01]  /*02f0*/  BSSY B0, `(.L_x_5773) ;  /* 0x000086e000007945 */ /* 0x000fe20003800000 */
[----:B------:R-:W-:Y:S01]  /*0300*/  IMAD R11, R6, -0x2daee0ad, RZ ;  /* 0xd2511f53060b7824 */ /* 0x000fe200078e02ff */
[----:B------:R-:W-:Y:S01]  /*0310*/  LOP3.LUT R2, R2, UR7, RZ, 0x3c, !PT ;  /* 0x0000000702027c12 */ /* 0x000fe2000f8e3cff */
[----:B------:R-:W-:Y:S01]  /*0320*/  IMAD.HI.U32 R10, R0, -0x2daee0ad, RZ ;  /* 0xd2511f53000a7827 */ /* 0x000fe200078e00ff */
[----:B------:R-:W-:Y:S01]  /*0330*/  UIADD3 UR15, UPT, UPT, UR6, 0x3c6ef372, URZ ;  /* 0x3c6ef372060f7890 */ /* 0x000fe2000fffe0ff */
[----:B-----5:R-:W-:Y:S01]  /*0340*/  @P1 MOV R37, R15 ;  /* 0x0000000f00251202 */ /* 0x020fe20000000f00 */
[----:B------:R-:W-:Y:S01]  /*0350*/  UIADD3 UR16, UPT, UPT, UR7, 0x76cf5d0a, URZ ;  /* 0x76cf5d0a07107890 */ /* 0x000fe2000fffe0ff */
[----:B------:R-:W-:Y:S01]  /*0360*/  IMAD R4, R7, -0x326172a9, RZ ;  /* 0xcd9e8d5707047824 */ /* 0x000fe200078e02ff */
[----:B------:R-:W-:Y:S01]  /*0370*/  LOP3.LUT R10, R11, UR14, R10, 0x96, !PT ;  /* 0x0000000e0b0a7c12 */ /* 0x000fe2000f8e960a */
[C---:B------:R-:W-:Y:S01]  /*0380*/  IMAD.HI.U32 R3, R2.reuse, -0x326172a9, RZ ;  /* 0xcd9e8d5702037827 */ /* 0x040fe200078e00ff */
[----:B------:R-:W-:Y:S01]  /*0390*/  UIADD3 UR17, UPT, UPT, UR6, -0x255992d5, URZ ;  /* 0xdaa66d2b06117890 */ /* 0x000fe2000fffe0ff */
[----:B------:R-:W-:Y:S01]  /*03a0*/  @!P1 CS2R R30, SRZ ;  /* 0x00000000001e9805 */ /* 0x000fe2000001ff00 */
[----:B------:R-:W-:Y:S01]  /*03b0*/  UIADD3 UR18, UPT, UPT, UR7, 0x32370b8f, URZ ;  /* 0x32370b8f07127890 */ /* 0x000fe2000fffe0ff */
[----:B------:R-:W-:Y:S01]  /*03c0*/  IMAD R11, R2, -0x326172a9, RZ ;  /* 0xcd9e8d57020b7824 */ /* 0x000fe200078e02ff */
[----:B------:R-:W-:Y:S01]  /*03d0*/  LOP3.LUT R3, R4, UR13, R3, 0x96, !PT ;  /* 0x0000000d04037c12 */ /* 0x000fe2000f8e9603 */
[----:B------:R-:W-:Y:S01]  /*03e0*/  IMAD R21, R0, -0x2daee0ad, RZ ;  /* 0xd2511f5300157824 */ /* 0x000fe200078e02ff */
[----:B------:R-:W-:Y:S01]  /*03f0*/  UIADD3 UR19, UPT, UPT, UR6, 0x78dde6e4, URZ ;  /* 0x78dde6e406137890 */ /* 0x000fe2000fffe0ff */
[----:B------:R-:W-:Y:S01]  /*0400*/  IMAD.HI.U32 R2, R10, -0x326172a9, RZ ;  /* 0xcd9e8d570a027827 */ /* 0x000fe200078e00ff */
[----:B------:R-:W-:Y:S01]  /*0410*/  UIADD3 UR20, UPT, UPT, UR7, -0x126145ec, URZ ;  /* 0xed9eba1407147890 */ /* 0x000fe2000fffe0ff */
[----:B------:R-:W-:Y:S01]  /*0420*/  @!P1 CS2R R28, SRZ ;  /* 0x00000000001c9805 */ /* 0x000fe2000001ff00 */
[----:B------:R-:W-:Y:S01]  /*0430*/  UIADD3 UR21, UPT, UPT, UR6, 0x1715609d, URZ ;  /* 0x1715609d06157890 */ /* 0x000fe2000fffe0ff */
[----:B------:R-:W-:Y:S01]  /*0440*/  IMAD.HI.U32 R0, R3, -0x2daee0ad, RZ ;  /* 0xd2511f5303007827 */ /* 0x000fe200078e00ff */
[----:B------:R-:W-:Y:S01]  /*0450*/  LOP3.LUT R2, R11, UR15, R2, 0x96, !PT ;  /* 0x0000000f0b027c12 */ /* 0x000fe2000f8e9602 */
[----:B------:R-:W-:Y:S01]  /*0460*/  UIADD3 UR22, UPT, UPT, UR7, -0x56f99767, URZ ;  /* 0xa906689907167890 */ /* 0x000fe2000fffe0ff */
[----:B------:R-:W-:Y:S01]  /*0470*/  @!P1 CS2R R26, SRZ ;  /* 0x00000000001a9805 */ /* 0x000fe2000001ff00 */
[----:B------:R-:W-:Y:S01]  /*0480*/  IMAD R11, R3, -0x2daee0ad, RZ ;  /* 0xd2511f53030b7824 */ /* 0x000fe200078e02ff */
[----:B------:R-:W-:Y:S01]  /*0490*/  LOP3.LUT R0, R21, UR16, R0, 0x96, !PT ;  /* 0x0000001015007c12 */ /* 0x000fe2000f8e9600 */
[----:B------:R-:W-:Y:S01]  /*04a0*/  IMAD.HI.U32 R4, R2, -0x2daee0ad, RZ ;  /* 0xd2511f5302047827 */ /* 0x000fe200078e00ff */
[----:B------:R-:W-:Y:S01]  /*04b0*/  UIADD3 UR23, UPT, UPT, UR6, -0x4ab325aa, URZ ;  /* 0xb54cda5606177890 */ /* 0x000fe2000fffe0ff */
[----:B------:R-:W-:Y:S01]  /*04c0*/  @!P1 CS2R R24, SRZ ;  /* 0x0000000000189805 */ /* 0x000fe2000001ff00 */
[----:B------:R-:W-:Y:S01]  /*04d0*/  UIADD3 UR24, UPT, UPT, UR7, 0x646e171e, URZ ;  /* 0x646e171e07187890 */ /* 0x000fe2000fffe0ff */
[----:B------:R-:W-:Y:S01]  /*04e0*/  IMAD R10, R10, -0x326172a9, RZ ;  /* 0xcd9e8d570a0a7824 */ /* 0x000fe200078e02ff */
[----:B------:R-:W-:Y:S01]  /*04f0*/  LOP3.LUT R11, R11, UR18, R4, 0x96, !PT ;  /* 0x000000120b0b7c12 */ /* 0x000fe2000f8e9604 */
[----:B------:R-:W-:Y:S01]  /*0500*/  IMAD.HI.U32 R3, R0, -0x326172a9, RZ ;  /* 0xcd9e8d5700037827 */ /* 0x000fe200078e00ff */
[----:B------:R-:W0:Y:S01]  /*0510*/  LDCU.64 UR4, c[0x0][0x398] ;  /* 0x00007300ff0477ac */ /* 0x000e220008000a00 */
[----:B------:R-:W-:-:S02]  /*0520*/  LOP3.LUT R45, R20, 0x3, RZ, 0xc0, !PT ;  /* 0x00000003142d7812 */ /* 0x000fc400078ec0ff */
[----:B------:R-:W-:Y:S01]  /*0530*/  IMAD R21, R2, -0x2daee0ad, RZ ;  /* 0xd2511f5302157824 */ /* 0x000fe200078e02ff */
[----:B------:R-:W-:Y:S01]  /*0540*/  LOP3.LUT R10, R10, UR17, R3, 0x96, !PT ;  /* 0x000000110a0a7c12 */ /* 0x000fe2000f8e9603 */
[----:B------:R-:W-:Y:S01]  /*0550*/  IMAD R3, R0, -0x326172a9, RZ ;  /* 0xcd9e8d5700037824 */ /* 0x000fe200078e02ff */
[----:B------:R-:W-:Y:S01]  /*0560*/  UIADD3 UR25, UPT, UPT, UR6, 0x5384540f, URZ ;  /* 0x5384540f06197890 */ /* 0x000fe2000fffe0ff */
[----:B------:R-:W-:Y:S01]  /*0570*/  IMAD.HI.U32 R0, R11, -0x326172a9, RZ ;  /* 0xcd9e8d570b007827 */ /* 0x000fe200078e00ff */
[----:B------:R-:W-:Y:S02]  /*0580*/  UIADD3 UR26, UPT, UPT, UR7, 0x1fd5c5a3, URZ ;  /* 0x1fd5c5a3071a7890 */ /* 0x000fe4000fffe0ff */
[----:B------:R-:W-:Y:S01]  /*0590*/  UIADD3 UR27, UPT, UPT, UR6, -0xe443238, URZ ;  /* 0xf1bbcdc8061b7890 */ /* 0x000fe2000fffe0ff */
[C---:B------:R-:W-:Y:S01]  /*05a0*/  IMAD.HI.U32 R2, R10.reuse, -0x2daee0ad, RZ ;  /* 0xd2511f530a027827 */ /* 0x040fe200078e00ff */
[----:B------:R-:W-:Y:S01]  /*05b0*/  LOP3.LUT R0, R3, UR19, R0, 0x96, !PT ;  /* 0x0000001303007c12 */ /* 0x000fe2000f8e9600 */
[----:B------:R-:W-:Y:S01]  /*05c0*/  UIADD3 UR28, UPT, UPT, UR7, -0x24c28bd8, URZ ;  /* 0xdb3d7428071c7890 */ /* 0x000fe2000fffe0ff */
[----:B------:R-:W-:Y:S01]  /*05d0*/  @P1 MOV R3, R17 ;  /* 0x0000001100031202 */ /* 0x000fe20000000f00 */
[----:B------:R-:W-:Y:S01]  /*05e0*/  IMAD R23, R10, -0x2daee0ad, RZ ;  /* 0xd2511f530a177824 */ /* 0x000fe200078e02ff */
[----:B------:R-:W-:Y:S01]  /*05f0*/  LOP3.LUT R21, R21, UR20, R2, 0x96, !PT ;  /* 0x0000001415157c12 */ /* 0x000fe2000f8e9602 */
[----:B------:R-:W-:Y:S01]  /*0600*/  IMAD R11, R11, -0x326172a9, RZ ;  /* 0xcd9e8d570b0b7824 */ /* 0x000fe200078e02ff */
[----:B0-----:R-:W-:Y:S01]  /*0610*/  UISETP.NE.U32.AND UP0, UPT, UR4, URZ, UPT ;  /* 0x000000ff0400728c */ /* 0x001fe2000bf05070 */
[----:B------:R-:W-:Y:S01]  /*0620*/  IMAD.HI.U32 R10, R0, -0x2daee0ad, RZ ;  /* 0xd2511f53000a7827 */ /* 0x000fe200078e00ff */
[----:B------:R-:W0:Y:S03]  /*0630*/  LDCU.U8 UR4, c[0x0][0x410] ;  /* 0x00008200ff0477ac */ /* 0x000e260008000000 */
[----:B------:R-:W-:Y:S01]  /*0640*/  IMAD.HI.U32 R2, R21, -0x326172a9, RZ ;  /* 0xcd9e8d5715027827 */ /* 0x000fe200078e00ff */
[----:B------:R-:W-:Y:S01]  /*0650*/  LOP3.LUT R10, R23, UR22, R10, 0x96, !PT ;  /* 0x00000016170a7c12 */ /* 0x000fe2000f8e960a */
[----:B------:R-:W-:-:S02]  /*0660*/  UIADD3 UR29, UPT, UPT, UR6, -0x700cb87f, URZ ;  /* 0x8ff34781061d7890 */ /* 0x000fc4000fffe0ff */
[----:B------:R-:W-:Y:S01]  /*0670*/  @P1 IMAD.MOV.U32 R4, RZ, RZ, R16 ;  /* 0x000000ffff041224 */ /* 0x000fe200078e0010 */
[----:B------:R-:W-:Y:S01]  /*0680*/  LOP3.LUT R11, R11, UR21, R2, 0x96, !PT ;  /* 0x000000150b0b7c12 */ /* 0x000fe2000f8e9602 */
[----:B------:R-:W-:Y:S01]  /*0690*/  @!P1 IMAD.MOV.U32 R3, RZ, RZ, R17 ;  /* 0x000000ffff039224 */ /* 0x000fe200078e0011 */
[----:B------:R-:W-:Y:S01]  /*06a0*/  @P1 MOV R2, R18 ;  /* 0x0000001200021202 */ /* 0x000fe20000000f00 */
[----:B------:R-:W-:Y:S01]  /*06b0*/  @!P1 IMAD.MOV.U32 R4, RZ, RZ, R16 ;  /* 0x000000ffff049224 */ /* 0x000fe200078e0010 */
[----:B------:R-:W-:Y:S01]  /*06c0*/  UIADD3 UR30, UPT, UPT, UR7, -0x695add53, URZ ;  /* 0x96a522ad071e7890 */ /* 0x000fe2000fffe0ff */
[----:B------:R-:W-:Y:S01]  /*06d0*/  IMAD R17, R0, -0x2daee0ad, RZ ;  /* 0xd2511f5300117824 */ /* 0x000fe200078e02ff */
[----:B------:R-:W-:Y:S01]  /*06e0*/  UISETP.NE.AND.EX UP0, UPT, UR5, URZ, UPT, UP0 ;  /* 0x000000ff0500728c */ /* 0x000fe2000bf05300 */
[----:B------:R-:W-:Y:S01]  /*06f0*/  IMAD R21, R21, -0x326172a9, RZ ;  /* 0xcd9e8d5715157824 */ /* 0x000fe200078e02ff */
[----:B------:R-:W1:Y:S01]  /*0700*/  LDCU UR31, c[0x0][0x404] ;  /* 0x00008080ff1f77ac */ /* 0x000e620008000800 */
[----:B------:R-:W-:-:S03]  /*0710*/  IMAD.HI.U32 R16, R10, -0x326172a9, RZ ;  /* 0xcd9e8d570a107827 */ /* 0x000fc600078e00ff */
[----:B------:R-:W-:Y:S01]  /*0720*/  PLOP3.LUT P0, PT, PT, PT, UP0, 0x80, 0x8 ;  /* 0x000000000008781c */ /* 0x000fe20003f0f008 */
[----:B------:R-:W-:Y:S01]  /*0730*/  IMAD.HI.U32 R0, R11, -0x2daee0ad, RZ ;  /* 0xd2511f530b007827 */ /* 0x000fe200078e00ff */
[----:B------:R-:W-:Y:S01]  /*0740*/  LOP3.LUT R16, R21, UR23, R16, 0x96, !PT ;  /* 0x0000001715107c12 */ /* 0x000fe2000f8e9610 */
[----:B------:R-:W2:Y:S02]  /*0750*/  LDCU UR32, c[0x0][0x408] ;  /* 0x00008100ff2077ac */ /* 0x000ea40008000800 */
[----:B------:R-:W-:Y:S01]  /*0760*/  @!P1 IMAD.MOV.U32 R2, RZ, RZ, R18 ;  /* 0x000000ffff029224 */ /* 0x000fe200078e0012 */
[----:B------:R-:W-:Y:S01]  /*0770*/  LOP3.LUT R17, R17, UR24, R0, 0x96, !PT ;  /* 0x0000001811117c12 */ /* 0x000fe2000f8e9600 */
[----:B------:R-:W-:Y:S01]  /*0780*/  IMAD R21, R10, -0x326172a9, RZ ;  /* 0xcd9e8d570a157824 */ /* 0x000fe200078e02ff */
[----:B------:R-:W3:Y:S01]  /*0790*/  LDCU UR5, c[0x0][0x388] ;  /* 0x00007100ff0577ac */ /* 0x000ee20008000800 */
[----:B------:R-:W-:Y:S02]  /*07a0*/  IMAD R18, R11, -0x2daee0ad, RZ ;  /* 0xd2511f530b127824 */ /* 0x000fe400078e02ff */
[----:B------:R-:W-:Y:S01]  /*07b0*/  IMAD.HI.U32 R10, R17, -0x326172a9, RZ ;  /* 0xcd9e8d57110a7827 */ /* 0x000fe200078e00ff */
[----:B------:R-:W4:Y:S03]  /*07c0*/  LDCU UR12, c[0x0][0x448] ;  /* 0x00008900ff0c77ac */ /* 0x000f260008000800 */
[----:B------:R-:W-:Y:S01]  /*07d0*/  IMAD.HI.U32 R11, R16, -0x2daee0ad, RZ ;  /* 0xd2511f53100b7827 */ /* 0x000fe200078e00ff */
[----:B------:R-:W-:Y:S01]  /*07e0*/  LOP3.LUT R21, R21, UR25, R10, 0x96, !PT ;  /* 0x0000001915157c12 */ /* 0x000fe2000f8e960a */
[----:B------:R-:W1:Y:S02]  /*07f0*/  LDCU.64 UR10, c[0x0][0x3a0] ;  /* 0x00007400ff0a77ac */ /* 0x000e640008000a00 */
[----:B------:R-:W-:Y:S01]  /*0800*/  @P1 IMAD.MOV.U32 R0, RZ, RZ, R19 ;  /* 0x000000ffff001224 */ /* 0x000fe200078e0013 */
[----:B------:R-:W-:Y:S01]  /*0810*/  LOP3.LUT R18, R18, UR26, R11, 0x96, !PT ;  /* 0x0000001a12127c12 */ /* 0x000fe2000f8e960b */
[----:B------:R-:W-:Y:S01]  /*0820*/  IMAD R22, R17, -0x326172a9, RZ ;  /* 0xcd9e8d5711167824 */ /* 0x000fe200078e02ff */
[----:B------:R-:W-:Y:S01]  /*0830*/  @!P1 MOV R0, R19 ;  /* 0x0000001300009202 */ /* 0x000fe20000000f00 */
[----:B------:R-:W-:Y:S01]  /*0840*/  IMAD R19, R16, -0x2daee0ad, RZ ;  /* 0xd2511f5310137824 */ /* 0x000fe200078e02ff */
[----:B0-----:R-:W-:Y:S01]  /*0850*/  UISETP.NE.AND UP0, UPT, UR4, URZ, UPT ;  /* 0x000000ff0400728c */ /* 0x001fe2000bf05270 */
[----:B------:R-:W-:-:S04]  /*0860*/  IMAD.HI.U32 R17, R18, -0x326172a9, RZ ;  /* 0xcd9e8d5712117827 */ /* 0x000fc800078e00ff */
[----:B------:R-:W-:Y:S01]  /*0870*/  IMAD.HI.U32 R16, R21, -0x2daee0ad, RZ ;  /* 0xd2511f5315107827 */ /* 0x000fe200078e00ff */
[----:B------:R-:W-:-:S03]  /*0880*/  LOP3.LUT R17, R22, UR27, R17, 0x96, !PT ;  /* 0x0000001b16117c12 */ /* 0x000fc6000f8e9611 */
[----:B------:R-:W-:Y:S01]  /*0890*/  @P1 IMAD.MOV.U32 R11, RZ, RZ, R12 ;  /* 0x000000ffff0b1224 */ /* 0x000fe200078e000c */
[----:B------:R-:W-:Y:S01]  /*08a0*/  LOP3.LUT R16, R19, UR28, R16, 0x96, !PT ;  /* 0x0000001c13107c12 */ /* 0x000fe2000f8e9610 */
[--C-:B------:R-:W-:Y:S01]  /*08b0*/  @P1 IMAD.MOV.U32 R10, RZ, RZ, R13.reuse ;  /* 0x000000ffff0a1224 */ /* 0x100fe200078e000d */
[----:B------:R-:W-:Y:S01]  /*08c0*/  @!P1 MOV R11, R12 ;  /* 0x0000000c000b9202 */ /* 0x000fe20000000f00 */
[----:B------:R-:W-:Y:S02]  /*08d0*/  @!P1 IMAD.MOV.U32 R10, RZ, RZ, R13 ;  /* 0x000000ffff0a9224 */ /* 0x000fe400078e000d */
[----:B------:R-:W-:Y:S02]  /*08e0*/  IMAD R13, R18, -0x326172a9, RZ ;  /* 0xcd9e8d57120d7824 */ /* 0x000fe400078e02ff */
[----:B------:R-:W-:Y:S02]  /*08f0*/  IMAD R12, R21, -0x2daee0ad, RZ ;  /* 0xd2511f53150c7824 */ /* 0x000fe400078e02ff */
[----:B------:R-:W-:-:S04]  /*0900*/  IMAD.HI.U32 R49, R17, -0x2daee0ad, RZ ;  /* 0xd2511f5311317827 */ /* 0x000fc800078e00ff */
[----:B------:R-:W-:Y:S01]  /*0910*/  IMAD.HI.U32 R48, R16, -0x326172a9, RZ ;  /* 0xcd9e8d5710307827 */ /* 0x000fe200078e00ff */
[----:B------:R-:W-:-:S03]  /*0920*/  LOP3.LUT R49, R12, UR30, R49, 0x96, !PT ;  /* 0x0000001e0c317c12 */ /* 0x000fc6000f8e9631 */
[----:B------:R-:W-:Y:S01]  /*0930*/  @P1 IMAD.MOV.U32 R36, RZ, RZ, R14 ;  /* 0x000000ffff241224 */ /* 0x000fe200078e000e */
[----:B------:R-:W-:Y:S01]  /*0940*/  LOP3.LUT R48, R13, UR29, R48, 0x96, !PT ;  /* 0x0000001d0d307c12 */ /* 0x000fe2000f8e9630 */
[----:B------:R-:W-:Y:S02]  /*0950*/  @!P1 IMAD.MOV.U32 R36, RZ, RZ, R14 ;  /* 0x000000ffff249224 */ /* 0x000fe400078e000e */
[----:B------:R-:W-:Y:S02]  /*0960*/  @!P1 IMAD.MOV.U32 R37, RZ, RZ, R15 ;  /* 0x000000ffff259224 */ /* 0x000fe400078e000f */
[----:B------:R-:W-:Y:S02]  /*0970*/  IMAD R46, R17, -0x2daee0ad, RZ ;  /* 0xd2511f53112e7824 */ /* 0x000fe400078e02ff */
[----:B-1234-:R-:W-:-:S07]  /*0980*/  IMAD R47, R16, -0x326172a9, RZ ;  /* 0xcd9e8d57102f7824 */ /* 0x01efce00078e02ff */
.L_x_5901:
        /* <DEDUP_REMOVED lines=36> */
.L_x_5777:
        /* <DEDUP_REMOVED lines=13> */
.L_x_5779:
[----:B------:R-:W-:Y:S05]  /*0ca0*/  BSYNC.RECONVERGENT B2 ;  /* 0x0000000000027941 */ /* 0x000fea0003800200 */
.L_x_5778:
        /* <DEDUP_REMOVED lines=42> */
.L_x_5776:
[----:B------:R-:W-:Y:S05]  /*0f50*/  BSYNC.RECONVERGENT B1 ;  /* 0x0000000000017941 */ /* 0x000fea0003800200 */
.L_x_5775:
[----:B------:R-:W-:Y:S01]  /*0f60*/  ISETP.NE.AND P0, PT, R51, 0x1, PT ;  /* 0x000000013300780c */ /* 0x000fe20003f05270 */
[----:B------:R-:W-:Y:S01]  /*0f70*/  BSSY.RECONVERGENT B1, `(.L_x_5780) ;  /* 0x0000049000017945 */ /* 0x000fe20003800200 */
[----:B------:R-:W-:Y:S01]  /*0f80*/  I2FP.F32.U32 R42, R42 ;  /* 0x0000002a002a7245 */ /* 0x000fe20000201000 */
[----:B------:R-:W-:Y:S01]  /*0f90*/  IMAD.MOV.U32 R45, RZ, RZ, 0x2 ;  /* 0x00000002ff2d7424 */ /* 0x000fe200078e00ff */
[----:B------:R-:W-:-:S03]  /*0fa0*/  MOV R52, UR31 ;  /* 0x0000001f00347c02 */ /* 0x000fc60008000f00 */
        /* <DEDUP_REMOVED lines=12> */
.L_x_5782:
        /* <DEDUP_REMOVED lines=13> */
.L_x_5784:
[----:B------:R-:W-:Y:S05]  /*1140*/  BSYNC.RECONVERGENT B2 ;  /* 0x0000000000027941 */ /* 0x000fea0003800200 */
.L_x_5783:
        /* <DEDUP_REMOVED lines=43> */
.L_x_5781:
[----:B------:R-:W-:Y:S05]  /*1400*/  BSYNC.RECONVERGENT B1 ;  /* 0x0000000000017941 */ /* 0x000fea0003800200 */
.L_x_5780:
        /* <DEDUP_REMOVED lines=16> */
.L_x_5787:
        /* <DEDUP_REMOVED lines=13> */
.L_x_5789:
[----:B------:R-:W-:Y:S05]  /*15e0*/  BSYNC.RECONVERGENT B2 ;  /* 0x0000000000027941 */ /* 0x000fea0003800200 */
.L_x_5788:
        /* <DEDUP_REMOVED lines=43> */
.L_x_5786:
[----:B------:R-:W-:Y:S05]  /*18a0*/  BSYNC.RECONVERGENT B1 ;  /* 0x0000000000017941 */ /* 0x000fea0003800200 */
.L_x_5785:
        /* <DEDUP_REMOVED lines=16> */
.L_x_5792:
        /* <DEDUP_REMOVED lines=13> */
.L_x_5794:
[----:B------:R-:W-:Y:S05]  /*1a80*/  BSYNC.RECONVERGENT B2 ;  /* 0x0000000000027941 */ /* 0x000fea0003800200 */
.L_x_5793:
        /* <DEDUP_REMOVED lines=43> */
.L_x_5791:
[----:B------:R-:W-:Y:S05]  /*1d40*/  BSYNC.RECONVERGENT B1 ;  /* 0x0000000000017941 */ /* 0x000fea0003800200 */
.L_x_5790:
        /* <DEDUP_REMOVED lines=18> */
.L_x_5774:
        /* <DEDUP_REMOVED lines=16> */
.L_x_5798:
        /* <DEDUP_REMOVED lines=13> */
.L_x_5800:
[----:B------:R-:W-:Y:S05]  /*2040*/  BSYNC.RECONVERGENT B2 ;  /* 0x0000000000027941 */ /* 0x000fea0003800200 */
.L_x_5799:
        /* <DEDUP_REMOVED lines=41> */
[----:B------:R-:W-:-:S07]  /*22e0*/  IMAD.MOV.U32 R38, RZ, RZ, R46 ;  /* 0x000000ffff267224 */ /* 0x000fce00078e002e */
.L_x_5797:
[----:B------:R-:W-:Y:S05]  /*22f0*/  BSYNC.RECONVERGENT B1 ;  /* 0x0000000000017941 */ /* 0x000fea0003800200 */
.L_x_5796:
[----:B------:R-:W-:Y:S01]  /*2300*/  ISETP.NE.AND P0, PT, R40, 0x1, PT ;  /* 0x000000012800780c */ /* 0x000fe20003f05270 */
[----:B------:R-:W-:Y:S01]  /*2310*/  IMAD.U32 R51, RZ, RZ, UR32 ;  /* 0x00000020ff337e24 */ /* 0x000fe2000f8e00ff */
[----:B------:R-:W-:Y:S01]  /*2320*/  I2FP.F32.U32 R38, R38 ;  /* 0x0000002600267245 */ /* 0x000fe20000201000 */
[----:B------:R-:W-:Y:S01]  /*2330*/  BSSY.RECONVERGENT B1, `(.L_x_5801) ;  /* 0x0000049000017945 */ /* 0x000fe20003800200 */
[----:B------:R-:W-:Y:S01]  /*2340*/  MOV R52, UR31 ;  /* 0x0000001f00347c02 */ /* 0x000fe20008000f00 */
[----:B-----5:R-:W-:Y:S02]  /*2350*/  FMUL.FTZ R41, R12, R51 ;  /* 0x000000330c297220 */ /* 0x020fe40000410000 */
        /* <DEDUP_REMOVED lines=13> */
.L_x_5803:
        /* <DEDUP_REMOVED lines=13> */
.L_x_5805:
[----:B------:R-:W-:Y:S05]  /*2500*/  BSYNC.RECONVERGENT B2 ;  /* 0x0000000000027941 */ /* 0x000fea0003800200 */
.L_x_5804:
        /* <DEDUP_REMOVED lines=43> */
.L_x_5802:
[----:B------:R-:W-:Y:S05]  /*27c0*/  BSYNC.RECONVERGENT B1 ;  /* 0x0000000000017941 */ /* 0x000fea0003800200 */
.L_x_5801:
        /* <DEDUP_REMOVED lines=15> */
.L_x_5808:
        /* <DEDUP_REMOVED lines=13> */
.L_x_5810:
[----:B------:R-:W-:Y:S05]  /*2990*/  BSYNC.RECONVERGENT B2 ;  /* 0x0000000000027941 */ /* 0x000fea0003800200 */
.L_x_5809:
        /* <DEDUP_REMOVED lines=43> */
.L_x_5807:
[----:B------:R-:W-:Y:S05]  /*2c50*/  BSYNC.RECONVERGENT B1 ;  /* 0x0000000000017941 */ /* 0x000fea0003800200 */
.L_x_5806:
[----:B------:R-:W-:Y:S01]  /*2c60*/  ISETP.NE.AND P3, PT, R42, 0x1, PT ;  /* 0x000000012a00780c */ /* 0x000fe20003f65270 */
[----:B------:R-:W-:Y:S01]  /*2c70*/  BSSY.RECONVERGENT B1, `(.L_x_5811) ;  /* 0x0000049000017945 */ /* 0x000fe20003800200 */
[----:B------:R-:W-:Y:S01]  /*2c80*/  I2FP.F32.U32 R12, R12 ;  /* 0x0000000c000c7245 */ /* 0x000fe20000201000 */
[----:B------:R-:W-:Y:S01]  /*2c90*/  FMUL.FTZ R43, R13, R51 ;  /* 0x000000330d2b7220 */ /* 0x000fe20000410000 */
[----:B------:R-:W-:-:S03]  /*2ca0*/  IMAD.MOV.U32 R13, RZ, RZ, R47 ;  /* 0x000000ffff0d7224 */ /* 0x000fc600078e002f */
[----:B------:R-:W-:Y:S01]  /*2cb0*/  FFMA.FTZ R39, R12, R53, 1.1641532182693481445e-10 ;  /* 0x2f0000000c277423 */ /* 0x000fe20000010035 */
[----:B------:R-:W-:-:S04]  /*2cc0*/  HFMA2 R12, -RZ, RZ, 0, 1.1920928955078125e-07 ;  /* 0x00000002ff0c7431 */ /* 0x000fc800000001ff */
        /* <DEDUP_REMOVED lines=10> */
.L_x_5813:
        /* <DEDUP_REMOVED lines=13> */
.L_x_5815:
[----:B------:R-:W-:Y:S05]  /*2e40*/  BSYNC.RECONVERGENT B2 ;  /* 0x0000000000027941 */ /* 0x000fea0003800200 */
.L_x_5814:
        /* <DEDUP_REMOVED lines=43> */
.L_x_5812:
[----:B------:R-:W-:Y:S05]  /*3100*/  BSYNC.RECONVERGENT B1 ;  /* 0x0000000000017941 */ /* 0x000fea0003800200 */
.L_x_5811:
        /* <DEDUP_REMOVED lines=15> */
.L_x_5818:
        /* <DEDUP_REMOVED lines=13> */
.L_x_5820:
[----:B------:R-:W-:Y:S05]  /*32d0*/  BSYNC.RECONVERGENT B2 ;  /* 0x0000000000027941 */ /* 0x000fea0003800200 */
.L_x_5819:
        /* <DEDUP_REMOVED lines=43> */
.L_x_5817:
[----:B------:R-:W-:Y:S05]  /*3590*/  BSYNC.RECONVERGENT B1 ;  /* 0x0000000000017941 */ /* 0x000fea0003800200 */
.L_x_5816:
        /* <DEDUP_REMOVED lines=17> */
.L_x_5823:
        /* <DEDUP_REMOVED lines=13> */
.L_x_5825:
[----:B------:R-:W-:Y:S05]  /*3780*/  BSYNC.RECONVERGENT B2 ;  /* 0x0000000000027941 */ /* 0x000fea0003800200 */
.L_x_5824:
        /* <DEDUP_REMOVED lines=43> */
.L_x_5822:
[----:B------:R-:W-:Y:S05]  /*3a40*/  BSYNC.RECONVERGENT B1 ;  /* 0x0000000000017941 */ /* 0x000fea0003800200 */
.L_x_5821:
        /* <DEDUP_REMOVED lines=15> */
.L_x_5828:
        /* <DEDUP_REMOVED lines=13> */
.L_x_5830:
[----:B------:R-:W-:Y:S05]  /*3c10*/  BSYNC.RECONVERGENT B2 ;  /* 0x0000000000027941 */ /* 0x000fea0003800200 */
.L_x_5829:
        /* <DEDUP_REMOVED lines=43> */
.L_x_5827:
[----:B------:R-:W-:Y:S05]  /*3ed0*/  BSYNC.RECONVERGENT B1 ;  /* 0x0000000000017941 */ /* 0x000fea0003800200 */
.L_x_5826:
        /* <DEDUP_REMOVED lines=17> */
.L_x_5833:
        /* <DEDUP_REMOVED lines=13> */
.L_x_5835:
[----:B------:R-:W-:Y:S05]  /*40c0*/  BSYNC.RECONVERGENT B2 ;  /* 0x0000000000027941 */ /* 0x000fea0003800200 */
.L_x_5834:
        /* <DEDUP_REMOVED lines=43> */
.L_x_5832:
[----:B------:R-:W-:Y:S05]  /*4380*/  BSYNC.RECONVERGENT B1 ;  /* 0x0000000000017941 */ /* 0x000fea0003800200 */
.L_x_5831:
[----:B------:R-:W-:Y:S01]  /*4390*/  I2FP.F32.U32 R38, R13 ;  /* 0x0000000d00267245 */ /* 0x000fe20000201000 */
[-C--:B------:R-:W-:Y:S01]  /*43a0*/  FMUL.FTZ R12, R20, R51.reuse ;  /* 0x00000033140c7220 */ /* 0x080fe20000410000 */
[-C--:B------:R-:W-:Y:S01]  /*43b0*/  FMUL.FTZ R14, R21, R51.reuse ;  /* 0x00000033150e7220 */ /* 0x080fe20000410000 */
[-C--:B------:R-:W-:Y:S01]  /*43c0*/  FSETP.GTU.FTZ.AND P6, PT, R40, R52.reuse, PT ;  /* 0x000000342800720b */ /* 0x080fe20003fdc000 */
[----:B------:R-:W-:Y:S01]  /*43d0*/  FMUL.FTZ R13, R22, R51 ;  /* 0x00000033160d7220 */ /* 0x000fe20000410000 */
[-C--:B------:R-:W-:Y:S01]  /*43e0*/  FSETP.GTU.FTZ.AND P5, PT, R42, R52.reuse, PT ;  /* 0x000000342a00720b */ /* 0x080fe20003fbc000 */
[----:B------:R-:W-:Y:S01]  /*43f0*/  FFMA.FTZ R15, R38, R53, 1.1641532182693481445e-10 ;  /* 0x2f000000260f7423 */ /* 0x000fe20000010035 */
[----:B------:R-:W-:Y:S02]  /*4400*/  FSEL R12, R12, RZ, !P6 ;  /* 0x000000ff0c0c7208 */ /* 0x000fe40007000000 */
[----:B------:R-:W-:Y:S02]  /*4410*/  SEL R38, RZ, 0x1, P6 ;  /* 0x00000001ff267807 */ /* 0x000fe40003000000 */
[----:B------:R-:W-:Y:S01]  /*4420*/  FSEL R40, R14, RZ, !P5 ;  /* 0x000000ff0e287208 */ /* 0x000fe20006800000 */
[----:B------:R-:W-:Y:S01]  /*4430*/  FMUL.FTZ R14, R23, R51 ;  /* 0x00000033170e7220 */ /* 0x000fe20000410000 */
[----:B------:R-:W-:-:S02]  /*4440*/  FSETP.GTU.FTZ.AND P6, PT, R55, R52, PT ;  /* 0x000000343700720b */ /* 0x000fc40003fdc000 */
[----:B------:R-:W-:Y:S02]  /*4450*/  SEL R39, RZ, 0x1, P5 ;  /* 0x00000001ff277807 */ /* 0x000fe40002800000 */
[----:B------:R-:W-:Y:S02]  /*4460*/  FSETP.GTU.FTZ.AND P5, PT, R15, R52, PT ;  /* 0x000000340f00720b */ /* 0x000fe40003fbc000 */
[----:B------:R-:W-:Y:S02]  /*4470*/  FSEL R46, R46, RZ, P3 ;  /* 0x000000ff2e2e7208 */ /* 0x000fe40001800000 */
[----:B------:R-:W-:Y:S02]  /*4480*/  FSEL R13, R13, RZ, !P6 ;  /* 0x000000ff0d0d7208 */ /* 0x000fe40007000000 */
[----:B------:R-:W-:Y:S02]  /*4490*/  FSEL R43, R43, RZ, P0 ;  /* 0x000000ff2b2b7208 */ /* 0x000fe40000000000 */
[----:B------:R-:W-:-:S02]  /*44a0*/  FSEL R41, R41, RZ, P2 ;  /* 0x000000ff29297208 */ /* 0x000fc40001000000 */
[----:B------:R-:W-:Y:S02]  /*44b0*/  FSEL R56, R56, RZ, P4 ;  /* 0x000000ff38387208 */ /* 0x000fe40002000000 */
[----:B------:R-:W-:Y:S01]  /*44c0*/  FSEL R15, R14, RZ, !P5 ;  /* 0x000000ff0e0f7208 */ /* 0x000fe20006800000 */
[----:B------:R-:W-:Y:S01]  /*44d0*/  FADD.FTZ R14, R46, R13 ;  /* 0x0000000d2e0e7221 */ /* 0x000fe20000010000 */
[----:B------:R-:W-:Y:S01]  /*44e0*/  FADD.FTZ R13, R43, R40 ;  /* 0x000000282b0d7221 */ /* 0x000fe20000010000 */
[----:B------:R-:W-:Y:S01]  /*44f0*/  FADD.FTZ R12, R41, R12 ;  /* 0x0000000c290c7221 */ /* 0x000fe20000010000 */
[----:B------:R-:W-:Y:S01]  /*4500*/  SEL R40, RZ, 0x1, P6 ;  /* 0x00000001ff287807 */ /* 0x000fe20003000000 */
[----:B------:R-:W-:Y:S01]  /*4510*/  FADD.FTZ R15, R15, R56 ;  /* 0x000000380f0f7221 */ /* 0x000fe20000010000 */
[----:B------:R-:W-:Y:S01]  /*4520*/  SEL R41, RZ, 0x1, P5 ;  /* 0x00000001ff297807 */ /* 0x000fe20002800000 */
[----:B------:R-:W-:Y:S01]  /*4530*/  @P1 FADD.FTZ R14, R18, R14 ;  /* 0x0000000e120e1221 */ /* 0x000fe20000010000 */
[----:B------:R-:W-:Y:S01]  /*4540*/  @P1 FADD.FTZ R13, R17, R13 ;  /* 0x0000000d110d1221 */ /* 0x000fe20000010000 */
[----:B------:R-:W-:Y:S01]  /*4550*/  @P1 FADD.FTZ R12, R16, R12 ;  /* 0x0000000c100c1221 */ /* 0x000fe20000010000 */
[----:B------:R-:W-:-:S07]  /*4560*/  @P1 FADD.FTZ R15, R19, R15 ;  /* 0x0000000f130f1221 */ /* 0x000fce0000010000 */
.L_x_5795:
        /* <DEDUP_REMOVED lines=26> */
.L_x_5836:
[----:B01----:R-:W0:Y:S01]  /*4710*/  @P1 LDC.64 R32, c[0x0][0x3a0] ;  /* 0x0000e800ff201b82 */ /* 0x003e220000000a00 */
[----:B------:R-:W-:-:S07]  /*4720*/  VIADD R55, R50, 0x20 ;  /* 0x0000002032377836 */ /* 0x000fce0000000000 */
[----:B------:R-:W1:Y:S01]  /*4730*/  @P0 LDC.64 R58, c[0x0][0x398] ;  /* 0x0000e600ff3a0b82 */ /* 0x000e620000000a00 */
[----:B------:R-:W-:-:S04]  /*4740*/  IMAD.WIDE.U32 R34, R55, 0x10, R34 ;  /* 0x0000001037227825 */ /* 0x000fc800078e0022 */
[----:B0-----:R-:W-:-:S05]  /*4750*/  @P1 IMAD.WIDE.U32 R32, R55, 0x10, R32 ;  /* 0x0000001037201825 */ /* 0x001fca00078e0020 */
[----:B------:R0:W5:Y:S01]  /*4760*/  @P1 LDG.E.128 R16, desc[UR8][R32.64] ;  /* 0x0000000820101981 */ /* 0x000162000c1e1d00 */
[----:B-1----:R-:W-:-:S05]  /*4770*/  @P0 IMAD.WIDE.U32 R58, R55, 0x10, R58 ;  /* 0x00000010373a0825 */ /* 0x002fca00078e003a */
[----:B------:R0:W5:Y:S04]  /*4780*/  @P0 LDG.E.128 R20, desc[UR8][R58.64] ;  /* 0x000000083a140981 */ /* 0x000168000c1e1d00 */
[----:B------:R-:W5:Y:S01]  /*4790*/  LDG.E.128 R32, desc[UR8][R34.64] ;  /* 0x0000000822207981 */ /* 0x000f62000c1e1d00 */
[----:B------:R-:W-:Y:S05]  /*47a0*/  @!P0 BRA `(.L_x_5837) ;  /* 0x0000002400d48947 */ /* 0x000fea0003800000 */
        /* <DEDUP_REMOVED lines=16> */
.L_x_5840:
        /* <DEDUP_REMOVED lines=13> */
.L_x_5842:
[----:B------:R-:W-:Y:S05]  /*4980*/  BSYNC.RECONVERGENT B2 ;  /* 0x0000000000027941 */ /* 0x000fea0003800200 */
.L_x_5841:
        /* <DEDUP_REMOVED lines=43> */
.L_x_5839:
[----:B------:R-:W-:Y:S05]  /*4c40*/  BSYNC.RECONVERGENT B1 ;  /* 0x0000000000017941 */ /* 0x000fea0003800200 */
.L_x_5838:
[----:B------:R-:W-:Y:S01]  /*4c50*/  ISETP.NE.AND P3, PT, R40, 0x1, PT ;  /* 0x000000012800780c */ /* 0x000fe20003f65270 */
[----:B------:R-:W-:Y:S01]  /*4c60*/  BSSY.RECONVERGENT B1, `(.L_x_5843) ;  /* 0x0000049000017945 */ /* 0x000fe20003800200 */
[----:B------:R-:W-:-:S05]  /*4c70*/  I2FP.F32.U32 R38, R38 ;  /* 0x0000002600267245 */ /* 0x000fca0000201000 */
[----:B------:R-:W-:Y:S01]  /*4c80*/  FFMA.FTZ R39, R38, R53, 1.1641532182693481445e-10 ;  /* 0x2f00000026277423 */ /* 0x000fe20000010035 */
[----:B-----5:R-:W-:Y:S01]  /*4c90*/  FMUL.FTZ R38, R32, R51 ;  /* 0x0000003320267220 */ /* 0x020fe20000410000 */
[----:B0-----:R-:W-:-:S03]  /*4ca0*/  IMAD.MOV.U32 R32, RZ, RZ, R47 ;  /* 0x000000ffff207224 */ /* 0x001fc600078e002f */
        /* <DEDUP_REMOVED lines=11> */
.L_x_5845:
        /* <DEDUP_REMOVED lines=13> */
.L_x_5847:
[----:B------:R-:W-:Y:S05]  /*4e30*/  BSYNC.RECONVERGENT B2 ;  /* 0x0000000000027941 */ /* 0x000fea0003800200 */
.L_x_5846:
        /* <DEDUP_REMOVED lines=43> */
.L_x_5844:
[----:B------:R-:W-:Y:S05]  /*50f0*/  BSYNC.RECONVERGENT B1 ;  /* 0x0000000000017941 */ /* 0x000fea0003800200 */
.L_x_5843:
        /* <DEDUP_REMOVED lines=15> */
.L_x_5850:
        /* <DEDUP_REMOVED lines=13> */
.L_x_5852:
[----:B------:R-:W-:Y:S05]  /*52c0*/  BSYNC.RECONVERGENT B2 ;  /* 0x0000000000027941 */ /* 0x000fea0003800200 */
.L_x_5851:
        /* <DEDUP_REMOVED lines=41> */
[----:B------:R-:W-:Y:S02]  /*5560*/  LOP3.LUT R49, R60, UR30, R59, 0x96, !PT ;  /* 0x0000001e3c317c12 */ /* 0x000fe4000f8e963b */
[----:B------:R-:W-:-:S07]  /*5570*/  MOV R46, R58 ;  /* 0x0000003a002e7202 */ /* 0x000fce0000000f00 */
.L_x_5849:
[----:B------:R-:W-:Y:S05]  /*5580*/  BSYNC.RECONVERGENT B1 ;  /* 0x0000000000017941 */ /* 0x000fea0003800200 */
.L_x_5848:
[----:B------:R-:W-:Y:S01]  /*5590*/  ISETP.NE.AND P4, PT, R41, 0x1, PT ;  /* 0x000000012900780c */ /* 0x000fe20003f85270 */
[----:B------:R-:W-:Y:S01]  /*55a0*/  BSSY.RECONVERGENT B1, `(.L_x_5853) ;  /* 0x0000049000017945 */ /* 0x000fe20003800200 */
[----:B------:R-:W-:Y:S01]  /*55b0*/  I2FP.F32.U32 R32, R32 ;  /* 0x0000002000207245 */ /* 0x000fe20000201000 */
[----:B------:R-:W-:-:S04]  /*55c0*/  HFMA2 R45, -RZ, RZ, 0, 1.1920928955078125e-07 ;  /* 0x00000002ff2d7431 */ /* 0x000fc800000001ff */
[----:B------:R-:W-:-:S05]  /*55d0*/  FFMA.FTZ R39, R32, R53, 1.1641532182693481445e-10 ;  /* 0x2f00000020277423 */ /* 0x000fca0000010035 */
[----:B------:R-:W-:Y:S01]  /*55e0*/  FSETP.LE.FTZ.AND P3, PT, R39, R52, PT ;  /* 0x000000342700720b */ /* 0x000fe20003f73000 */
[----:B------:R-:W-:Y:S01]  /*55f0*/  FMUL.FTZ R39, R33, R51 ;  /* 0x0000003321277220 */ /* 0x000fe20000410000 */
[----:B------:R-:W-:Y:S01]  /*5600*/  IMAD.MOV.U32 R33, RZ, RZ, R47 ;  /* 0x000000ffff217224 */ /* 0x000fe200078e002f */
        /* <DEDUP_REMOVED lines=9> */
.L_x_5855:
        /* <DEDUP_REMOVED lines=13> */
.L_x_5857:
[----:B------:R-:W-:Y:S05]  /*5770*/  BSYNC.RECONVERGENT B2 ;  /* 0x0000000000027941 */ /* 0x000fea0003800200 */
.L_x_5856:
        /* <DEDUP_REMOVED lines=42> */
[----:B------:R-:W-:-:S07]  /*5a20*/  IMAD.MOV.U32 R46, RZ, RZ, R32 ;  /* 0x000000ffff2e7224 */ /* 0x000fce00078e0020 */
.L_x_5854:
[----:B------:R-:W-:Y:S05]  /*5a30*/  BSYNC.RECONVERGENT B1 ;  /* 0x0000000000017941 */ /* 0x000fea0003800200 */
.L_x_5853:
        /* <DEDUP_REMOVED lines=15> */
.L_x_5860:
        /* <DEDUP_REMOVED lines=13> */
.L_x_5862:
[----:B------:R-:W-:Y:S05]  /*5c00*/  BSYNC.RECONVERGENT B2 ;  /* 0x0000000000027941 */ /* 0x000fea0003800200 */
.L_x_5861:
        /* <DEDUP_REMOVED lines=43> */
.L_x_5859:
[----:B------:R-:W-:Y:S05]  /*5ec0*/  BSYNC.RECONVERGENT B1 ;  /* 0x0000000000017941 */ /* 0x000fea0003800200 */
.L_x_5858:
        /* <DEDUP_REMOVED lines=17> */
.L_x_5865:
        /* <DEDUP_REMOVED lines=13> */
.L_x_5867:
[----:B------:R-:W-:Y:S05]  /*60b0*/  BSYNC.RECONVERGENT B2 ;  /* 0x0000000000027941 */ /* 0x000fea0003800200 */
.L_x_5866:
        /* <DEDUP_REMOVED lines=42> */
[----:B------:R-:W-:-:S07]  /*6360*/  IMAD.MOV.U32 R46, RZ, RZ, R32 ;  /* 0x000000ffff2e7224 */ /* 0x000fce00078e0020 */
.L_x_5864:
[----:B------:R-:W-:Y:S05]  /*6370*/  BSYNC.RECONVERGENT B1 ;  /* 0x0000000000017941 */ /* 0x000fea0003800200 */
.L_x_5863:
        /* <DEDUP_REMOVED lines=15> */
.L_x_5870:
        /* <DEDUP_REMOVED lines=13> */
.L_x_5872:
[----:B------:R-:W-:Y:S05]  /*6540*/  BSYNC.RECONVERGENT B2 ;  /* 0x0000000000027941 */ /* 0x000fea0003800200 */
.L_x_5871:
        /* <DEDUP_REMOVED lines=40> */
[----:B------:R-:W-:Y:S02]  /*67d0*/  LOP3.LUT R48, R48, UR29, R61, 0x96, !PT ;  /* 0x0000001d30307c12 */ /* 0x000fe4000f8e963d */
[----:B------:R-:W-:Y:S02]  /*67e0*/  MOV R47, R60 ;  /* 0x0000003c002f7202 */ /* 0x000fe40000000f00 */
[----:B------:R-:W-:-:S07]  /*67f0*/  MOV R46, R32 ;  /* 0x00000020002e7202 */ /* 0x000fce0000000f00 */
.L_x_5869:
[----:B------:R-:W-:Y:S05]  /*6800*/  BSYNC.RECONVERGENT B1 ;  /* 0x0000000000017941 */ /* 0x000fea0003800200 */
.L_x_5868:
        /* <DEDUP_REMOVED lines=17> */
.L_x_5875:
        /* <DEDUP_REMOVED lines=9> */
[----:B------:R-:W-:Y:S01]  /*69b0*/  @!P6 VIADD R33, R44, 0x1 ;  /* 0x000000012c21e836 */ /* 0x000fe20000000000 */
[----:B------:R-:W-:Y:S02]  /*69c0*/  @!P6 MOV R5, RZ ;  /* 0x000000ff0005e202 */ /* 0x000fe40000000f00 */
[----:B------:R-:W-:-:S13]  /*69d0*/  ISETP.NE.AND P0, PT, R7, RZ, !P6 ;  /* 0x000000ff0700720c */ /* 0x000fda0007705270 */
[----:B------:R-:W-:Y:S02]  /*69e0*/  @P0 IADD3 R33, PT, PT, R44, RZ, RZ ;  /* 0x000000ff2c210210 */ /* 0x000fe40007ffe0ff */
[----:B------:R-:W-:-:S03]  /*69f0*/  ISETP.NE.AND P0, PT, R32, RZ, PT ;  /* 0x000000ff2000720c */ /* 0x000fc60003f05270 */
[----:B------:R-:W-:-:S10]  /*6a00*/  @!P6 IMAD.MOV.U32 R44, RZ, RZ, R33 ;  /* 0x000000ffff2ce224 */ /* 0x000fd400078e0021 */
.L_x_5877:
[----:B------:R-:W-:Y:S05]  /*6a10*/  BSYNC.RECONVERGENT B2 ;  /* 0x0000000000027941 */ /* 0x000fea0003800200 */
.L_x_5876:
        /* <DEDUP_REMOVED lines=43> */
.L_x_5874:
[----:B------:R-:W-:Y:S05]  /*6cd0*/  BSYNC.RECONVERGENT B1 ;  /* 0x0000000000017941 */ /* 0x000fea0003800200 */
.L_x_5873:
[-C--:B------:R-:W-:Y:S01]  /*6ce0*/  FMUL.FTZ R32, R20, R51.reuse ;  /* 0x0000003314207220 */ /* 0x080fe20000410000 */
[-C--:B------:R-:W-:Y:S01]  /*6cf0*/  FSETP.GTU.FTZ.AND P6, PT, R40, R52.reuse, PT ;  /* 0x000000342800720b */ /* 0x080fe20003fdc000 */
[----:B------:R-:W-:Y:S01]  /*6d00*/  FMUL.FTZ R35, R21, R51 ;  /* 0x0000003315237220 */ /* 0x000fe20000410000 */
[----:B------:R-:W-:Y:S02]  /*6d10*/  I2FP.F32.U32 R34, R33 ;  /* 0x0000002100227245 */ /* 0x000fe40000201000 */
[----:B------:R-:W-:Y:S02]  /*6d20*/  FSEL R32, R32, RZ, !P6 ;  /* 0x000000ff20207208 */ /* 0x000fe40007000000 */
[----:B------:R-:W-:Y:S02]  /*6d30*/  SEL R40, RZ, 0x1, P6 ;  /* 0x00000001ff287807 */ /* 0x000fe40003000000 */
[----:B------:R-:W-:Y:S02]  /*6d40*/  FSETP.GTU.FTZ.AND P6, PT, R41, R52, PT ;  /* 0x000000342900720b */ /* 0x000fe40003fdc000 */
[----:B------:R-:W-:-:S02]  /*6d50*/  FSEL R58, R58, RZ, P4 ;  /* 0x000000ff3a3a7208 */ /* 0x000fc40002000000 */
[----:B------:R-:W-:Y:S01]  /*6d60*/  FSEL R33, R35, RZ, !P6 ;  /* 0x000000ff23217208 */ /* 0x000fe20007000000 */
[-C--:B------:R-:W-:Y:S01]  /*6d70*/  FMUL.FTZ R35, R22, R51.reuse ;  /* 0x0000003316237220 */ /* 0x080fe20000410000 */
[----:B------:R-:W-:Y:S01]  /*6d80*/  SEL R41, RZ, 0x1, P6 ;  /* 0x00000001ff297807 */ /* 0x000fe20003000000 */
[----:B------:R-:W-:Y:S01]  /*6d90*/  FMUL.FTZ R51, R23, R51 ;  /* 0x0000003317337220 */ /* 0x000fe20000410000 */
[----:B------:R-:W-:Y:S01]  /*6da0*/  FSETP.GTU.FTZ.AND P6, PT, R59, R52, PT ;  /* 0x000000343b00720b */ /* 0x000fe20003fdc000 */
[----:B------:R-:W-:-:S03]  /*6db0*/  FFMA.FTZ R59, R34, R53, 1.1641532182693481445e-10 ;  /* 0x2f000000223b7423 */ /* 0x000fc60000010035 */
[----:B------:R-:W-:Y:S02]  /*6dc0*/  FSEL R35, R35, RZ, !P6 ;  /* 0x000000ff23237208 */ /* 0x000fe40007000000 */
[----:B------:R-:W-:Y:S02]  /*6dd0*/  SEL R53, RZ, 0x1, P6 ;  /* 0x00000001ff357807 */ /* 0x000fe40003000000 */
[----:B------:R-:W-:Y:S01]  /*6de0*/  FSETP.GTU.FTZ.AND P6, PT, R59, R52, PT ;  /* 0x000000343b00720b */ /* 0x000fe20003fdc000 */
[----:B------:R-:W-:Y:S01]  /*6df0*/  FADD.FTZ R34, R58, R35 ;  /* 0x000000233a227221 */ /* 0x000fe20000010000 */
[----:B------:R-:W-:Y:S02]  /*6e00*/  FSEL R52, R39, RZ, P3 ;  /* 0x000000ff27347208 */ /* 0x000fe40001800000 */
[----:B------:R-:W-:Y:S01]  /*6e10*/  FSEL R35, R38, RZ, P2 ;  /* 0x000000ff26237208 */ /* 0x000fe20001000000 */
[----:B------:R-:W-:Y:S01]  /*6e20*/  @P1 FADD.FTZ R34, R18, R34 ;  /* 0x0000002212221221 */ /* 0x000fe20000010000 */
[----:B------:R-:W-:Y:S01]  /*6e30*/  FSEL R39, R54, RZ, P5 ;  /* 0x000000ff36277208 */ /* 0x000fe20002800000 */
[----:B------:R-:W-:Y:S01]  /*6e40*/  FADD.FTZ R33, R52, R33 ;  /* 0x0000002134217221 */ /* 0x000fe20000010000 */
[----:B------:R-:W-:Y:S01]  /*6e50*/  FSEL R38, R51, RZ, !P6 ;  /* 0x000000ff33267208 */ /* 0x000fe20007000000 */
[----:B------:R-:W-:-:S02]  /*6e60*/  FADD.FTZ R32, R35, R32 ;  /* 0x0000002023207221 */ /* 0x000fc40000010000 */
[----:B------:R-:W-:Y:S02]  /*6e70*/  @P1 FADD.FTZ R33, R17, R33 ;  /* 0x0000002111211221 */ /* 0x000fe40000010000 */
[--C-:B------:R-:W-:Y:S01]  /*6e80*/  FADD.FTZ R35, R38, R39.reuse ;  /* 0x0000002726237221 */ /* 0x100fe20000010000 */
[----:B------:R-:W-:Y:S01]  /*6e90*/  PRMT R38, R40, 0x7610, R38 ;  /* 0x0000761028267816 */ /* 0x000fe20000000026 */
[----:B------:R-:W-:Y:S01]  /*6ea0*/  @P1 FADD.FTZ R32, R16, R32 ;  /* 0x0000002010201221 */ /* 0x000fe20000010000 */
[----:B------:R-:W-:Y:S01]  /*6eb0*/  PRMT R39, R41, 0x7610, R39 ;  /* 0x0000761029277816 */ /* 0x000fe20000000027 */
[----:B------:R-:W-:Y:S01]  /*6ec0*/  @P1 FADD.FTZ R35, R19, R35 ;  /* 0x0000002313231221 */ /* 0x000fe20000010000 */
[----:B------:R-:W-:Y:S02]  /*6ed0*/  PRMT R40, R53, 0x7610, R40 ;  /* 0x0000761035287816 */ /* 0x000fe40000000028 */
[----:B------:R-:W-:Y:S01]  /*6ee0*/  SEL R41, RZ, 0x1, P6 ;  /* 0x00000001ff297807 */ /* 0x000fe20003000000 */
[----:B------:R-:W-:Y:S06]  /*6ef0*/  BRA `(.L_x_5878) ;  /* 0x0000001000dc7947 */ /* 0x000fec0003800000 */
.L_x_5837:
        /* <DEDUP_REMOVED lines=16> */
.L_x_5881:
        /* <DEDUP_REMOVED lines=13> */
.L_x_5883:
[----:B------:R-:W-:Y:S05]  /*70d0*/  BSYNC.RECONVERGENT B2 ;  /* 0x0000000000027941 */ /* 0x000fea0003800200 */
.L_x_5882:
        /* <DEDUP_REMOVED lines=39> */
[----:B------:R-:W-:Y:S01]  /*7350*/  LOP3.LUT R48, R48, UR29, R59, 0x96, !PT ;  /* 0x0000001d30307c12 */ /* 0x000fe2000f8e963b */
[----:B------:R-:W-:Y:S01]  /*7360*/  IMAD.MOV.U32 R59, RZ, RZ, RZ ;  /* 0x000000ffff3b7224 */ /* 0x000fe200078e00ff */
[----:B------:R-:W-:-:S07]  /*7370*/  MOV R58, R54 ;  /* 0x00000036003a7202 */ /* 0x000fce0000000f00 */
.L_x_5880:
[----:B------:R-:W-:Y:S05]  /*7380*/  BSYNC.RECONVERGENT B1 ;  /* 0x0000000000017941 */ /* 0x000fea0003800200 */
.L_x_5879:
        /* <DEDUP_REMOVED lines=16> */
.L_x_5886:
        /* <DEDUP_REMOVED lines=13> */
.L_x_5888:
[----:B------:R-:W-:Y:S05]  /*7560*/  BSYNC.RECONVERGENT B2 ;  /* 0x0000000000027941 */ /* 0x000fea0003800200 */
.L_x_5887:
        /* <DEDUP_REMOVED lines=43> */
.L_x_5885:
[----:B------:R-:W-:Y:S05]  /*7820*/  BSYNC.RECONVERGENT B1 ;  /* 0x0000000000017941 */ /* 0x000fea0003800200 */
.L_x_5884:
        /* <DEDUP_REMOVED lines=16> */
.L_x_5891:
        /* <DEDUP_REMOVED lines=13> */
.L_x_5893:
[----:B------:R-:W-:Y:S05]  /*7a00*/  BSYNC.RECONVERGENT B2 ;  /* 0x0000000000027941 */ /* 0x000fea0003800200 */
.L_x_5892:
        /* <DEDUP_REMOVED lines=41> */
[----:B------:R-:W-:Y:S01]  /*7ca0*/  IMAD.MOV.U32 R59, RZ, RZ, RZ ;  /* 0x000000ffff3b7224 */ /* 0x000fe200078e00ff */
[----:B------:R-:W-:-:S07]  /*7cb0*/  MOV R47, R58 ;  /* 0x0000003a002f7202 */ /* 0x000fce0000000f00 */
.L_x_5890:
[----:B------:R-:W-:Y:S05]  /*7cc0*/  BSYNC.RECONVERGENT B1 ;  /* 0x0000000000017941 */ /* 0x000fea0003800200 */
.L_x_5889:
        /* <DEDUP_REMOVED lines=16> */
.L_x_5896:
        /* <DEDUP_REMOVED lines=13> */
.L_x_5898:
[----:B------:R-:W-:Y:S05]  /*7ea0*/  BSYNC.RECONVERGENT B2 ;  /* 0x0000000000027941 */ /* 0x000fea0003800200 */
.L_x_5897:
        /* <DEDUP_REMOVED lines=40> */
[----:B------:R-:W-:Y:S02]  /*8130*/  HFMA2 R45, -RZ, RZ, 0, 0 ;  /* 0x00000000ff2d7431 */ /* 0x000fe400000001ff */
[----:B------:R-:W-:Y:S01]  /*8140*/  IMAD.MOV.U32 R47, RZ, RZ, R58 ;  /* 0x000000ffff2f7224 */ /* 0x000fe200078e003a */
[----:B------:R-:W-:-:S07]  /*8150*/  LOP3.LUT R48, R48, UR29, R59, 0x96, !PT ;  /* 0x0000001d30307c12 */ /* 0x000fce000f8e963b */
.L_x_5895:
[----:B------:R-:W-:Y:S05]  /*8160*/  BSYNC.RECONVERGENT B1 ;  /* 0x0000000000017941 */ /* 0x000fea0003800200 */
.L_x_5894:
        /* <DEDUP_REMOVED lines=16> */
.L_x_5878:
        /* <DEDUP_REMOVED lines=10> */
[----:B------:R-:W-:-:S05]  /*8310*/  SEL R52, RZ, 0x1, !P2 ;  /* 0x00000001ff347807 */ /* 0x000fca0005000000 */
[----:B------:R-:W-:Y:S02]  /*8320*/  IMAD.IADD R51, R51, 0x1, R52 ;  /* 0x0000000133337824 */ /* 0x000fe400078e0234 */
[----:B------:R-:W-:-:S03]  /*8330*/  FADD.FTZ R52, R53, R14 ;  /* 0x0000000e35347221 */ /* 0x000fc60000010000 */
[----:B------:R0:W-:Y:S01]  /*8340*/  STG.E desc[UR8][R42.64], R51 ;  /* 0x000000332a007986 */ /* 0x0001e2000c101908 */
[----:B------:R-:W-:-:S04]  /*8350*/  FADD.FTZ R53, R52, R15 ;  /* 0x0000000f34357221 */ /* 0x000fc80000010000 */
[----:B------:R-:W-:-:S04]  /*8360*/  FADD.FTZ R52, R53, R32 ;  /* 0x0000002035347221 */ /* 0x000fc80000010000 */
[----:B------:R-:W-:-:S04]  /*8370*/  FADD.FTZ R53, R52, R33 ;  /* 0x0000002134357221 */ /* 0x000fc80000010000 */
[----:B------:R-:W-:Y:S01]  /*8380*/  FADD.FTZ R52, R53, R34 ;  /* 0x0000002235347221 */ /* 0x000fe20000010000 */
[----:B0-----:R-:W-:Y:S06]  /*8390*/  @!P0 BRA `(.L_x_5899) ;  /* 0x00000000002c8947 */ /* 0x001fec0003800000 */
[----:B------:R-:W0:Y:S01]  /*83a0*/  LDC.64 R42, c[0x0][0x3b8] ;  /* 0x0000ee00ff2a7b82 */ /* 0x000e220000000a00 */
[----:B------:R-:W-:Y:S02]  /*83b0*/  SHF.L.U32 R53, R40, 0x10, RZ ;  /* 0x0000001028357819 */ /* 0x000fe400000006ff */
        /* <DEDUP_REMOVED lines=9> */
.L_x_5899:
        /* <DEDUP_REMOVED lines=40> */
.L_x_5913:
[----:B------:R-:W2:Y:S01]  /*86d0*/  @!P1 LDC.64 R42, c[0x0][0x3c0] ;  /* 0x0000f000ff2a9b82 */ /* 0x000ea20000000a00 */
[----:B------:R-:W-:Y:S01]  /*86e0*/  FMUL.FTZ R52, R59, R59 ;  /* 0x0000003b3b347220 */ /* 0x000fe20000410000 */
[----:B------:R-:W-:Y:S01]  /*86f0*/  PLOP3.LUT P2, PT, PT, PT, UP0, 0x40, 0x4 ;  /* 0x000000000004781c */ /* 0x000fe20003f4e808 */
[----:B01----:R-:W-:-:S03]  /*8700*/  FADD.FTZ R60, R60, R61 ;  /* 0x0000003d3c3c7221 */ /* 0x003fc60000010000 */
[----:B------:R-:W-:Y:S01]  /*8710*/  FSEL R52, R52, RZ, !P2 ;  /* 0x000000ff34347208 */ /* 0x000fe20005000000 */
[----:B------:R-:W-:Y:S01]  /*8720*/  FFMA.FTZ R51, R60, R51, UR12 ;  /* 0x0000000c3c337e23 */ /* 0x000fe20008010033 */
[----:B------:R-:W0:Y:S01]  /*8730*/  @!P1 LDC.64 R56, c[0x0][0x3c8] ;  /* 0x0000f200ff389b82 */ /* 0x000e220000000a00 */
[----:B------:R-:W-:Y:S02]  /*8740*/  PLOP3.LUT P2, PT, PT, PT, UP0, 0x40, 0x4 ;  /* 0x000000000004781c */ /* 0x000fe40003f4e808 */
[----:B------:R-:W-:-:S05]  /*8750*/  FADD.FTZ R51, R51, R52 ;  /* 0x0000003433337221 */ /* 0x000fca0000010000 */
[----:B------:R-:W1:Y:S01]  /*8760*/  LDC.64 R52, c[0x0][0x428] ;  /* 0x00010a00ff347b82 */ /* 0x000e620000000a00 */
[----:B------:R-:W3:Y:S01]  /*8770*/  MUFU.RSQ R51, R51 ;  /* 0x0000003300337308 */ /* 0x000ee20000001400 */
[----:B--2---:R-:W-:-:S05]  /*8780*/  @!P1 IMAD.WIDE R42, R8, 0x4, R42 ;  /* 0x00000004082a9825 */ /* 0x004fca00078e022a */
[----:B------:R2:W-:Y:S01]  /*8790*/  @!P1 STG.E desc[UR8][R42.64], R59 ;  /* 0x0000003b2a009986 */ /* 0x0005e2000c101908 */
[----:B0-----:R-:W-:-:S05]  /*87a0*/  @!P1 IMAD.WIDE R56, R8, 0x4, R56 ;  /* 0x0000000408389825 */ /* 0x001fca00078e0238 */
[----:B---3--:R1:W-:Y:S01]  /*87b0*/  @!P1 STG.E desc[UR8][R56.64], R51 ;  /* 0x0000003338009986 */ /* 0x0083e2000c101908 */
[----:B--2---:R-:W-:-:S05]  /*87c0*/  FSEL R42, R59, RZ, P2 ;  /* 0x000000ff3b2a7208 */ /* 0x004fca0001000000 */
        /* <DEDUP_REMOVED lines=8> */
[C---:B------:R-:W-:Y:S01]  /*8850*/  FMUL.FTZ R12, R51.reuse, R12 ;  /* 0x0000000c330c7220 */ /* 0x040fe20000410000 */
[----:B------:R-:W0:Y:S01]  /*8860*/  LDC.64 R42, c[0x0][0x380] ;  /* 0x0000e000ff2a7b82 */ /* 0x000e220000000a00 */
[C---:B------:R-:W-:Y:S01]  /*8870*/  FMUL.FTZ R13, R51.reuse, R13 ;  /* 0x0000000d330d7220 */ /* 0x040fe20000410000 */
[C---:B------:R-:W-:Y:S01]  /*8880*/  FMUL.FTZ R14, R51.reuse, R14 ;  /* 0x0000000e330e7220 */ /* 0x040fe20000410000 */
[C---:B------:R-:W-:Y:S01]  /*8890*/  FMUL.FTZ R15, R51.reuse, R15 ;  /* 0x0000000f330f7220 */ /* 0x040fe20000410000 */
        /* <DEDUP_REMOVED lines=8> */
[----:B------:R-:W-:Y:S01]  /*8920*/  FFMA.FTZ R15, R15, R0, R31 ;  /* 0x000000000f0f7223 */ /* 0x000fe2000001001f */
[----:B------:R-:W-:-:S04]  /*8930*/  IMAD.WIDE.U32 R52, R55, 0x10, R52 ;  /* 0x0000001037347825 */ /* 0x000fc800078e0034 */
[----:B------:R-:W-:Y:S01]  /*8940*/  FFMA.FTZ R32, R32, R11, R24 ;  /* 0x0000000b20207223 */ /* 0x000fe20000010018 */
[----:B------:R-:W-:Y:S01]  /*8950*/  FFMA.FTZ R33, R33, R10, R25 ;  /* 0x0000000a21217223 */ /* 0x000fe20000010019 */
[----:B------:R-:W-:Y:S01]  /*8960*/  FFMA.FTZ R34, R34, R36, R26 ;  /* 0x0000002422227223 */ /* 0x000fe2000001001a */
[----:B------:R-:W-:Y:S01]  /*8970*/  FFMA.FTZ R35, R35, R37, R27 ;  /* 0x0000002523237223 */ /* 0x000fe2000001001b */
[----:B------:R1:W-:Y:S04]  /*8980*/  STG.E.128 desc[UR8][R50.64], R12 ;  /* 0x0000000c32007986 */ /* 0x0003e8000c101d08 */
[----:B------:R1:W-:Y:S01]  /*8990*/  STG.E.128 desc[UR8][R52.64], R32 ;  /* 0x0000002034007986 */ /* 0x0003e2000c101d08 */
[----:B0-----:R-:W-:-:S04]  /*89a0*/  LEA R8, R42, R8, 0x2 ;  /* 0x000000082a087211 */ /* 0x001fc800078e10ff */
[----:B------:R-:W-:-:S13]  /*89b0*/  ISETP.GE.AND P1, PT, R8, R43, PT ;  /* 0x0000002b0800720c */ /* 0x000fda0003f26270 */
[----:B-1----:R-:W-:Y:S05]  /*89c0*/  @!P1 BRA `(.L_x_5901) ;  /* 0xffffff7c00f09947 */ /* 0x002fea000383ffff */
[----:B------:R-:W-:Y:S05]  /*89d0*/  BSYNC B0 ;  /* 0x0000000000007941 */ /* 0x000fea0003800000 */
.L_x_5773:
[----:B------:R-:W-:Y:S05]  /*89e0*/  EXIT ;  /* 0x000000000000794d */ /* 0x000fea0003800000 */
.L_x_5900:
[----:B------:R-:W-:Y:S01]  /*89f0*/  HFMA2 R52, -RZ, RZ, 0, 1.847743988037109375e-06 ;  /* 0x0000001fff347431 */ /* 0x000fe200000001ff */
[----:B------:R-:W-:Y:S01]  /*8a00*/  BSSY B1, `(.L_x_5902) ;  /* 0x0000006000017945 */ /* 0x000fe20003800000 */
[----:B------:R-:W-:Y:S02]  /*8a10*/  IMAD.MOV.U32 R53, RZ, RZ, 0x1 ;  /* 0x00000001ff357424 */ /* 0x000fe400078e00ff */
[----:B0-----:R-:W-:-:S07]  /*8a20*/  IMAD.MOV.U32 R43, RZ, RZ, -0x1 ;  /* 0xffffffffff2b7424 */ /* 0x001fce00078e00ff */
[----:B------:R-:W-:Y:S05]  /*8a30*/  WARPSYNC.COLLECTIVE R43, `(.L_x_5903) ;  /* 0x000000002b087348 */ /* 0x000fea0003c00000 */
[----:B------:R0:W1:Y:S02]  /*8a40*/  SHFL.BFLY P2, R42, R54, R53, R52 ;  /* 0x0c000035362a7389 */ /* 0x0000640000040034 */
[----:B01----:R-:W-:Y:S05]  /*8a50*/  ENDCOLLECTIVE ;  /* 0x000000000000791b */ /* 0x003fea0003800000 */
.L_x_5903:
[----:B------:R-:W-:Y:S05]  /*8a60*/  BSYNC B1 ;  /* 0x0000000000017941 */ /* 0x000fea0003800000 */
.L_x_5902:
        /* <DEDUP_REMOVED lines=9> */
.L_x_5904:
[----:B------:R-:W-:Y:S02]  /*8b00*/  IMAD.MOV.U32 R53, RZ, RZ, 0x4 ;  /* 0x00000004ff357424 */ /* 0x000fe400078e00ff */
[----:B------:R-:W-:-:S05]  /*8b10*/  FADD.FTZ R57, R56, R42 ;  /* 0x0000002a38397221 */ /* 0x000fca0000010000 */
[----:B------:R-:W-:-:S07]  /*8b20*/  MOV R54, R57 ;  /* 0x0000003900367202 */ /* 0x000fce0000000f00 */
[----:B------:R-:W-:Y:S05]  /*8b30*/  WARPSYNC.COLLECTIVE R43, `(.L_x_5905) ;  /* 0x000000002b087348 */ /* 0x000fea0003c00000 */
[----:B------:R0:W1:Y:S02]  /*8b40*/  SHFL.BFLY P2, R42, R54, R53, R52 ;  /* 0x0c000035362a7389 */ /* 0x0000640000040034 */
[----:B01----:R-:W-:Y:S05]  /*8b50*/  ENDCOLLECTIVE ;  /* 0x000000000000791b */ /* 0x003fea0003800000 */
.L_x_5905:
[----:B------:R-:W-:Y:S02]  /*8b60*/  IMAD.MOV.U32 R53, RZ, RZ, 0x8 ;  /* 0x00000008ff357424 */ /* 0x000fe400078e00ff */
[----:B------:R-:W-:-:S05]  /*8b70*/  FADD.FTZ R58, R57, R42 ;  /* 0x0000002a393a7221 */ /* 0x000fca0000010000 */
[----:B------:R-:W-:-:S07]  /*8b80*/  MOV R54, R58 ;  /* 0x0000003a00367202 */ /* 0x000fce0000000f00 */
[----:B------:R-:W-:Y:S05]  /*8b90*/  WARPSYNC.COLLECTIVE R43, `(.L_x_5906) ;  /* 0x000000002b087348 */ /* 0x000fea0003c00000 */
[----:B------:R0:W1:Y:S02]  /*8ba0*/  SHFL.BFLY P2, R42, R54, R53, R52 ;  /* 0x0c000035362a7389 */ /* 0x0000640000040034 */
[----:B01----:R-:W-:Y:S05]  /*8bb0*/  ENDCOLLECTIVE ;  /* 0x000000000000791b */ /* 0x003fea0003800000 */
.L_x_5906:
[----:B------:R-:W-:Y:S02]  /*8bc0*/  IMAD.MOV.U32 R53, RZ, RZ, 0x10 ;  /* 0x00000010ff357424 */ /* 0x000fe400078e00ff */
[----:B------:R-:W-:-:S05]  /*8bd0*/  FADD.FTZ R60, R58, R42 ;  /* 0x0000002a3a3c7221 */ /* 0x000fca0000010000 */
[----:B------:R-:W-:-:S07]  /*8be0*/  MOV R54, R60 ;  /* 0x0000003c00367202 */ /* 0x000fce0000000f00 */
[----:B------:R-:W-:Y:S05]  /*8bf0*/  WARPSYNC.COLLECTIVE R43, `(.L_x_5907) ;  /* 0x000000002b087348 */ /* 0x000fea0003c00000 */
[----:B------:R0:W1:Y:S02]  /*8c00*/  SHFL.BFLY P2, R42, R54, R53, R52 ;  /* 0x0c000035362a7389 */ /* 0x0000640000040034 */
[----:B01----:R-:W-:Y:S05]  /*8c10*/  ENDCOLLECTIVE ;  /* 0x000000000000791b */ /* 0x003fea0003800000 */
.L_x_5907:
        /* <DEDUP_REMOVED lines=19> */
[----:B------:R-:W-:-:S07]  /*8d50*/  IMAD.MOV.U32 R43, RZ, RZ, -0x1 ;  /* 0xffffffffff2b7424 */ /* 0x000fce00078e00ff */
[----:B------:R-:W-:Y:S05]  /*8d60*/  WARPSYNC.COLLECTIVE R43, `(.L_x_5908) ;  /* 0x000000002b087348 */ /* 0x000fea0003c00000 */
[----:B------:R0:W1:Y:S02]  /*8d70*/  SHFL.BFLY P2, R42, R54, R53, R52 ;  /* 0x0c000035362a7389 */ /* 0x0000640000040034 */
[----:B01----:R-:W-:Y:S05]  /*8d80*/  ENDCOLLECTIVE ;  /* 0x000000000000791b */ /* 0x003fea0003800000 */
.L_x_5908:
[----:B------:R-:W-:Y:S02]  /*8d90*/  IMAD.MOV.U32 R53, RZ, RZ, 0x2 ;  /* 0x00000002ff357424 */ /* 0x000fe400078e00ff */
[----:B------:R-:W-:-:S05]  /*8da0*/  FADD.FTZ R56, R54, R42 ;  /* 0x0000002a36387221 */ /* 0x000fca0000010000 */
[----:B------:R-:W-:-:S07]  /*8db0*/  MOV R54, R56 ;  /* 0x0000003800367202 */ /* 0x000fce0000000f00 */
[----:B------:R-:W-:Y:S05]  /*8dc0*/  WARPSYNC.COLLECTIVE R43, `(.L_x_5909) ;  /* 0x000000002b087348 */ /* 0x000fea0003c00000 */
[----:B------:R0:W1:Y:S02]  /*8dd0*/  SHFL.BFLY P2, R42, R54, R53, R52 ;  /* 0x0c000035362a7389 */ /* 0x0000640000040034 */
[----:B01----:R-:W-:Y:S05]  /*8de0*/  ENDCOLLECTIVE ;  /* 0x000000000000791b */ /* 0x003fea0003800000 */
.L_x_5909:
[----:B------:R-:W-:Y:S02]  /*8df0*/  IMAD.MOV.U32 R53, RZ, RZ, 0x4 ;  /* 0x00000004ff357424 */ /* 0x000fe400078e00ff */
[----:B------:R-:W-:-:S05]  /*8e00*/  FADD.FTZ R57, R56, R42 ;  /* 0x0000002a38397221 */ /* 0x000fca0000010000 */
[----:B------:R-:W-:-:S07]  /*8e10*/  MOV R54, R57 ;  /* 0x0000003900367202 */ /* 0x000fce0000000f00 */
[----:B------:R-:W-:Y:S05]  /*8e20*/  WARPSYNC.COLLECTIVE R43, `(.L_x_5910) ;  /* 0x000000002b087348 */ /* 0x000fea0003c00000 */
[----:B------:R0:W1:Y:S02]  /*8e30*/  SHFL.BFLY P2, R42, R54, R53, R52 ;  /* 0x0c000035362a7389 */ /* 0x0000640000040034 */
[----:B01----:R-:W-:Y:S05]  /*8e40*/  ENDCOLLECTIVE ;  /* 0x000000000000791b */ /* 0x003fea0003800000 */
.L_x_5910:
[----:B------:R-:W-:Y:S02]  /*8e50*/  IMAD.MOV.U32 R53, RZ, RZ, 0x8 ;  /* 0x00000008ff357424 */ /* 0x000fe400078e00ff */
[----:B------:R-:W-:-:S05]  /*8e60*/  FADD.FTZ R58, R57, R42 ;  /* 0x0000002a393a7221 */ /* 0x000fca0000010000 */
[----:B------:R-:W-:-:S07]  /*8e70*/  MOV R54, R58 ;  /* 0x0000003a00367202 */ /* 0x000fce0000000f00 */
[----:B------:R-:W-:Y:S05]  /*8e80*/  WARPSYNC.COLLECTIVE R43, `(.L_x_5911) ;  /* 0x000000002b087348 */ /* 0x000fea0003c00000 */
[----:B------:R0:W1:Y:S02]  /*8e90*/  SHFL.BFLY P2, R42, R54, R53, R52 ;  /* 0x0c000035362a7389 */ /* 0x0000640000040034 */
[----:B01----:R-:W-:Y:S05]  /*8ea0*/  ENDCOLLECTIVE ;  /* 0x000000000000791b */ /* 0x003fea0003800000 */
.L_x_5911:
[----:B------:R-:W-:Y:S02]  /*8eb0*/  IMAD.MOV.U32 R53, RZ, RZ, 0x10 ;  /* 0x00000010ff357424 */ /* 0x000fe400078e00ff */
[----:B------:R-:W-:-:S05]  /*8ec0*/  FADD.FTZ R60, R58, R42 ;  /* 0x0000002a3a3c7221 */ /* 0x000fca0000010000 */
[----:B------:R-:W-:-:S07]  /*8ed0*/  MOV R54, R60 ;  /* 0x0000003c00367202 */ /* 0x000fce0000000f00 */
[----:B------:R-:W-:Y:S05]  /*8ee0*/  WARPSYNC.COLLECTIVE R43, `(.L_x_5912) ;  /* 0x000000002b087348 */ /* 0x000fea0003c00000 */
[----:B------:R0:W1:Y:S02]  /*8ef0*/  SHFL.BFLY P2, R42, R54, R53, R52 ;  /* 0x0c000035362a7389 */ /* 0x0000640000040034 */
[----:B01----:R-:W-:Y:S05]  /*8f00*/  ENDCOLLECTIVE ;  /* 0x000000000000791b */ /* 0x003fea0003800000 */
.L_x_5912:
[----:B------:R-:W-:Y:S01]  /*8f10*/  MOV R61, R42 ;  /* 0x0000002a003d7202 */ /* 0x000fe20000000f00 */
[----:B------:R-:W-:Y:S06]  /*8f20*/  BRA `(.L_x_5913) ;  /* 0xfffffff400e87947 */ /* 0x000fec000383ffff */
.L_x_5914:
        /* <DEDUP_REMOVED lines=13> */
.L_x_5994:


//--------------------- .nv.global.init           --------------------------
	.section	.nv.global.init,"aw",@progbits
	.align	4
.nv.global.init:
	.type		mrg32k3aM1SubSeq,@object
	.size		mrg32k3aM1SubSeq,(mrg32k3aM2SubSeq - mrg32k3aM1SubSeq)
mrg32k3aM1SubSeq:
        /*0000*/ 	.byte	0x0b, 0xcc, 0xee, 0x04, 0x73, 0x29, 0x8b, 0x6f, 0xf6, 0x53, 0x03, 0xf6, 0x23, 0xf6, 0xea, 0xda
        /* <DEDUP_REMOVED lines=125> */
	.type		mrg32k3aM2SubSeq,@object
	.size		mrg32k3aM2SubSeq,(mrg32k3aM1 - mrg32k3aM2SubSeq)
mrg32k3aM2SubSeq:
        /* <DEDUP_REMOVED lines=126> */
	.type		mrg32k3aM1,@object
	.size		mrg32k3aM1,(mrg32k3aM1Seq - mrg32k3aM1)
mrg32k3aM1:
        /* <DEDUP_REMOVED lines=144> */
	.type		mrg32k3aM1Seq,@object
	.size		mrg32k3aM1Seq,(mrg32k3aM2 - mrg32k3aM1Seq)
mrg32k3aM1Seq:
        /* <DEDUP_REMOVED lines=144> */
	.type		mrg32k3aM2,@object
	.size		mrg32k3aM2,(mrg32k3aM2Seq - mrg32k3aM2)
mrg32k3aM2:
        /* <DEDUP_REMOVED lines=144> */
	.type		mrg32k3aM2Seq,@object
	.size		mrg32k3aM2Seq,(precalc_xorwow_matrix - mrg32k3aM2Seq)
mrg32k3aM2Seq:
        /* <DEDUP_REMOVED lines=144> */
	.type		precalc_xorwow_matrix,@object
	.size		precalc_xorwow_matrix,(precalc_xorwow_offset_matrix - precalc_xorwow_matrix)
precalc_xorwow_matrix:
        /* <DEDUP_REMOVED lines=6400> */
	.type		precalc_xorwow_offset_matrix,@object
	.size		precalc_xorwow_offset_matrix,(.L_1 - precalc_xorwow_offset_matrix)
precalc_xorwow_offset_matrix:
        /* <DEDUP_REMOVED lines=6400> */
.L_1:


//--------------------- .nv.shared.reserved.0     --------------------------
	.section	.nv.shared.reserved.0,"aw",@nobits
	.weak		__nv_reservedSMEM_offset_0_alias
	.size		__nv_reservedSMEM_offset_0_alias, 0, 64
	.other		__nv_reservedSMEM_offset_0_alias,@"STO_CUDA_RESERVED_SHARED STV_DEFAULT"
__nv_reservedSMEM_offset_0_alias:
	.zero		0
	.zero		64


//--------------------- .nv.constant0._ZN10layer_norm31ln_parallel_residual_fwd_kernelINS_13Kernel_traitsI13__nv_bfloat16S2_S2_S2_fjLj256ELj1ELj4ELj1ELj16ENS_18Kernel_traits_baseILj256ES2_S2_S2_S2_fjLj128EEEEELb0ELb0ELb0EEEvNS_9FwdParamsE --------------------------
	.section	.nv.constant0._ZN10layer_norm31ln_parallel_residual_fwd_kernelINS_13Kernel_traitsI13__nv_bfloat16S2_S2_S2_fjLj256ELj1ELj4ELj1ELj16ENS_18Kernel_traits_baseILj256ES2_S2_S2_S2_fjLj128EEEEELb0ELb0ELb0EEEvNS_9FwdParamsE,"a",@progbits
	.sectionflags	@""
	.align	4
.nv.constant0._ZN10layer_norm31ln_parallel_residual_fwd_kernelINS_13Kernel_traitsI13__nv_bfloat16S2_S2_S2_fjLj256ELj1ELj4ELj1ELj16ENS_18Kernel_traits_baseILj256ES2_S2_S2_S2_fjLj128EEEEELb0ELb0ELb0EEEvNS_9FwdParamsE:
	.zero		1128


//--------------------- .nv.constant0._ZN10layer_norm31ln_parallel_residual_fwd_kernelINS_13Kernel_traitsI13__nv_bfloat16S2_S2_S2_fjLj256ELj1ELj4ELj1ELj16ENS_18Kernel_traits_baseILj256ES2_S2_S2_S2_fjLj128EEEEELb0ELb0ELb1EEEvNS_9FwdParamsE --------------------------
	.section	.nv.constant0._ZN10layer_norm31ln_parallel_residual_fwd_kernelINS_13Kernel_traitsI13__nv_bfloat16S2_S2_S2_fjLj256ELj1ELj4ELj1ELj16ENS_18Kernel_traits_baseILj256ES2_S2_S2_S2_fjLj128EEEEELb0ELb0ELb1EEEvNS_9FwdParamsE,"a",@progbits
	.sectionflags	@""
	.align	4
.nv.constant0._ZN10layer_norm31ln_parallel_residual_fwd_kernelINS_13Kernel_traitsI13__nv_bfloat16S2_S2_S2_fjLj256ELj1ELj4ELj1ELj16ENS_18Kernel_traits_baseILj256ES2_S2_S2_S2_fjLj128EEEEELb0ELb0ELb1EEEvNS_9FwdParamsE:
	.zero		1128


//--------------------- .nv.constant0._ZN10layer_norm31ln_parallel_residual_fwd_kernelINS_13Kernel_traitsI13__nv_bfloat16S2_S2_S2_fjLj256ELj1ELj4ELj1ELj16ENS_18Kernel_traits_baseILj256ES2_S2_S2_S2_fjLj128EEEEELb0ELb1ELb0EEEvNS_9FwdParamsE --------------------------
	.section	.nv.constant0._ZN10layer_norm31ln_parallel_residual_fwd_kernelINS_13Kernel_traitsI13__nv_bfloat16S2_S2_S2_fjLj256ELj1ELj4ELj1ELj16ENS_18Kernel_traits_baseILj256ES2_S2_S2_S2_fjLj128EEEEELb0ELb1ELb0EEEvNS_9FwdParamsE,"a",@progbits
	.sectionflags	@""
	.align	4
.nv.constant0._ZN10layer_norm31ln_parallel_residual_fwd_kernelINS_13Kernel_traitsI13__nv_bfloat16S2_S2_S2_fjLj256ELj1ELj4ELj1ELj16ENS_18Kernel_traits_baseILj256ES2_S2_S2_S2_fjLj128EEEEELb0ELb1ELb0EEEvNS_9FwdParamsE:
	.zero		1128


//--------------------- .nv.constant0._ZN10layer_norm31ln_parallel_residual_fwd_kernelINS_13Kernel_traitsI13__nv_bfloat16S2_S2_S2_fjLj256ELj1ELj4ELj1ELj16ENS_18Kernel_traits_baseILj256ES2_S2_S2_S2_fjLj128EEEEELb0ELb1ELb1EEEvNS_9FwdParamsE --------------------------
	.section	.nv.constant0._ZN10layer_norm31ln_parallel_residual_fwd_kernelINS_13Kernel_traitsI13__nv_bfloat16S2_S2_S2_fjLj256ELj1ELj4ELj1ELj16ENS_18Kernel_traits_baseILj256ES2_S2_S2_S2_fjLj128EEEEELb0ELb1ELb1EEEvNS_9FwdParamsE,"a",@progbits
	.sectionflags	@""
	.align	4
.nv.constant0._ZN10layer_norm31ln_parallel_residual_fwd_kernelINS_13Kernel_traitsI13__nv_bfloat16S2_S2_S2_fjLj256ELj1ELj4ELj1ELj16ENS_18Kernel_traits_baseILj256ES2_S2_S2_S2_fjLj128EEEEELb0ELb1ELb1EEEvNS_9FwdParamsE:
	.zero		1128


//--------------------- .nv.constant0._ZN10layer_norm31ln_parallel_residual_fwd_kernelINS_13Kernel_traitsI13__nv_bfloat16S2_S2_S2_fjLj256ELj1ELj4ELj1ELj16ENS_18Kernel_traits_baseILj256ES2_S2_S2_S2_fjLj128EEEEELb1ELb0ELb0EEEvNS_9FwdParamsE --------------------------
	.section	.nv.constant0._ZN10layer_norm31ln_parallel_residual_fwd_kernelINS_13Kernel_traitsI13__nv_bfloat16S2_S2_S2_fjLj256ELj1ELj4ELj1ELj16ENS_18Kernel_traits_baseILj256ES2_S2_S2_S2_fjLj128EEEEELb1ELb0ELb0EEEvNS_9FwdParamsE,"a",@progbits
	.sectionflags	@""
	.align	4
.nv.constant0._ZN10layer_norm31ln_parallel_residual_fwd_kernelINS_13Kernel_traitsI13__nv_bfloat16S2_S2_S2_fjLj256ELj1ELj4ELj1ELj16ENS_18Kernel_traits_baseILj256ES2_S2_S2_S2_fjLj128EEEEELb1ELb0ELb0EEEvNS_9FwdParamsE:
	.zero		1128


//--------------------- .nv.constant0._ZN10layer_norm31ln_parallel_residual_fwd_kernelINS_13Kernel_traitsI13__nv_bfloat16S2_S2_S2_fjLj256ELj1ELj4ELj1ELj16ENS_18Kernel_traits_baseILj256ES2_S2_S2_S2_fjLj128EEEEELb1ELb0ELb1EEEvNS_9FwdParamsE --------------------------
	.section	.nv.constant0._ZN10layer_norm31ln_parallel_residual_fwd_kernelINS_13Kernel_traitsI13__nv_bfloat16S2_S2_S2_fjLj256ELj1ELj4ELj1ELj16ENS_18Kernel_traits_baseILj256ES2_S2_S2_S2_fjLj128EEEEELb1ELb0ELb1EEEvNS_9FwdParamsE,"a",@progbits
	.sectionflags	@""
	.align	4
.nv.constant0._ZN10layer_norm31ln_parallel_residual_fwd_kernelINS_13Kernel_traitsI13__nv_bfloat16S2_S2_S2_fjLj256ELj1ELj4ELj1ELj16ENS_18Kernel_traits_baseILj256ES2_S2_S2_S2_fjLj128EEEEELb1ELb0ELb1EEEvNS_9FwdParamsE:
	.zero		1128


//--------------------- .nv.constant0._ZN10layer_norm31ln_parallel_residual_fwd_kernelINS_13Kernel_traitsI13__nv_bfloat16S2_S2_S2_fjLj256ELj1ELj4ELj1ELj16ENS_18Kernel_traits_baseILj256ES2_S2_S2_S2_fjLj128EEEEELb1ELb1ELb0EEEvNS_9FwdParamsE --------------------------
	.section	.nv.constant0._ZN10layer_norm31ln_parallel_residual_fwd_kernelINS_13Kernel_traitsI13__nv_bfloat16S2_S2_S2_fjLj256ELj1ELj4ELj1ELj16ENS_18Kernel_traits_baseILj256ES2_S2_S2_S2_fjLj128EEEEELb1ELb1ELb0EEEvNS_9FwdParamsE,"a",@progbits
	.sectionflags	@""
	.align	4
.nv.constant0._ZN10layer_norm31ln_parallel_residual_fwd_kernelINS_13Kernel_traitsI13__nv_bfloat16S2_S2_S2_fjLj256ELj1ELj4ELj1ELj16ENS_18Kernel_traits_baseILj256ES2_S2_S2_S2_fjLj128EEEEELb1ELb1ELb0EEEvNS_9FwdParamsE:
	.zero		1128


//--------------------- .nv.constant0._ZN10layer_norm31ln_parallel_residual_fwd_kernelINS_13Kernel_traitsI13__nv_bfloat16S2_S2_S2_fjLj256ELj1ELj4ELj1ELj16ENS_18Kernel_traits_baseILj256ES2_S2_S2_S2_fjLj128EEEEELb1ELb1ELb1EEEvNS_9FwdParamsE --------------------------
	.section	.nv.constant0._ZN10layer_norm31ln_parallel_residual_fwd_kernelINS_13Kernel_traitsI13__nv_bfloat16S2_S2_S2_fjLj256ELj1ELj4ELj1ELj16ENS_18Kernel_traits_baseILj256ES2_S2_S2_S2_fjLj128EEEEELb1ELb1ELb1EEEvNS_9FwdParamsE,"a",@progbits
	.sectionflags	@""
	.align	4
.nv.constant0._ZN10layer_norm31ln_parallel_residual_fwd_kernelINS_13Kernel_traitsI13__nv_bfloat16S2_S2_S2_fjLj256ELj1ELj4ELj1ELj16ENS_18Kernel_traits_baseILj256ES2_S2_S2_S2_fjLj128EEEEELb1ELb1ELb1EEEvNS_9FwdParamsE:
	.zero		1128


//--------------------- .nv.constant0._ZN10layer_norm31ln_parallel_residual_fwd_kernelINS_13Kernel_traitsI6__halfS2_S2_S2_fjLj256ELj1ELj4ELj1ELj16ENS_18Kernel_traits_baseILj256ES2_S2_S2_S2_fjLj128EEEEELb0ELb0ELb0EEEvNS_9FwdParamsE --------------------------
	.section	.nv.constant0._ZN10layer_norm31ln_parallel_residual_fwd_kernelINS_13Kernel_traitsI6__halfS2_S2_S2_fjLj256ELj1ELj4ELj1ELj16ENS_18Kernel_traits_baseILj256ES2_S2_S2_S2_fjLj128EEEEELb0ELb0ELb0EEEvNS_9FwdParamsE,"a",@progbits
	.sectionflags	@""
	.align	4
.nv.constant0._ZN10layer_norm31ln_parallel_residual_fwd_kernelINS_13Kernel_traitsI6__halfS2_S2_S2_fjLj256ELj1ELj4ELj1ELj16ENS_18Kernel_traits_baseILj256ES2_S2_S2_S2_fjLj128EEEEELb0ELb0ELb0EEEvNS_9FwdParamsE:
	.zero		1128


//--------------------- .nv.constant0._ZN10layer_norm31ln_parallel_residual_fwd_kernelINS_13Kernel_traitsI6__halfS2_S2_S2_fjLj256ELj1ELj4ELj1ELj16ENS_18Kernel_traits_baseILj256ES2_S2_S2_S2_fjLj128EEEEELb0ELb0ELb1EEEvNS_9FwdParamsE --------------------------
	.section	.nv.constant0._ZN10layer_norm31ln_parallel_residual_fwd_kernelINS_13Kernel_traitsI6__halfS2_S2_S2_fjLj256ELj1ELj4ELj1ELj16ENS_18Kernel_traits_baseILj256ES2_S2_S2_S2_fjLj128EEEEELb0ELb0ELb1EEEvNS_9FwdParamsE,"a",@progbits
	.sectionflags	@""
	.align	4
.nv.constant0._ZN10layer_norm31ln_parallel_residual_fwd_kernelINS_13Kernel_traitsI6__halfS2_S2_S2_fjLj256ELj1ELj4ELj1ELj16ENS_18Kernel_traits_baseILj256ES2_S2_S2_S2_fjLj128EEEEELb0ELb0ELb1EEEvNS_9FwdParamsE:
	.zero		1128


//--------------------- .nv.constant0._ZN10layer_norm31ln_parallel_residual_fwd_kernelINS_13Kernel_traitsI6__halfS2_S2_S2_fjLj256ELj1ELj4ELj1ELj16ENS_18Kernel_traits_baseILj256ES2_S2_S2_S2_fjLj128EEEEELb0ELb1ELb0EEEvNS_9FwdParamsE --------------------------
	.section	.nv.constant0._ZN10layer_norm31ln_parallel_residual_fwd_kernelINS_13Kernel_traitsI6__halfS2_S2_S2_fjLj256ELj1ELj4ELj1ELj16ENS_18Kernel_traits_baseILj256ES2_S2_S2_S2_fjLj128EEEEELb0ELb1ELb0EEEvNS_9FwdParamsE,"a",@progbits
	.sectionflags	@""
	.align	4
.nv.constant0._ZN10layer_norm31ln_parallel_residual_fwd_kernelINS_13Kernel_traitsI6__halfS2_S2_S2_fjLj256ELj1ELj4ELj1ELj16ENS_18Kernel_traits_baseILj256ES2_S2_S2_S2_fjLj128EEEEELb0ELb1ELb0EEEvNS_9FwdParamsE:
	.zero		1128


//--------------------- .nv.constant0._ZN10layer_norm31ln_parallel_residual_fwd_kernelINS_13Kernel_traitsI6__halfS2_S2_S2_fjLj256ELj1ELj4ELj1ELj16ENS_18Kernel_traits_baseILj256ES2_S2_S2_S2_fjLj128EEEEELb0ELb1ELb1EEEvNS_9FwdParamsE --------------------------
	.section	.nv.constant0._ZN10layer_norm31ln_parallel_residual_fwd_kernelINS_13Kernel_traitsI6__halfS2_S2_S2_fjLj256ELj1ELj4ELj1ELj16ENS_18Kernel_traits_baseILj256ES2_S2_S2_S2_fjLj128EEEEELb0ELb1ELb1EEEvNS_9FwdParamsE,"a",@progbits
	.sectionflags	@""
	.align	4
.nv.constant0._ZN10layer_norm31ln_parallel_residual_fwd_kernelINS_13Kernel_traitsI6__halfS2_S2_S2_fjLj256ELj1ELj4ELj1ELj16ENS_18Kernel_traits_baseILj256ES2_S2_S2_S2_fjLj128EEEEELb0ELb1ELb1EEEvNS_9FwdParamsE:
	.zero		1128


//--------------------- .nv.constant0._ZN10layer_norm31ln_parallel_residual_fwd_kernelINS_13Kernel_traitsI6__halfS2_S2_S2_fjLj256ELj1ELj4ELj1ELj16ENS_18Kernel_traits_baseILj256ES2_S2_S2_S2_fjLj128EEEEELb1ELb0ELb0EEEvNS_9FwdParamsE --------------------------
	.section	.nv.constant0._ZN10layer_norm31ln_parallel_residual_fwd_kernelINS_13Kernel_traitsI6__halfS2_S2_S2_fjLj256ELj1ELj4ELj1ELj16ENS_18Kernel_traits_baseILj256ES2_S2_S2_S2_fjLj128EEEEELb1ELb0ELb0EEEvNS_9FwdParamsE,"a",@progbits
	.sectionflags	@""
	.align	4
.nv.constant0._ZN10layer_norm31ln_parallel_residual_fwd_kernelINS_13Kernel_traitsI6__halfS2_S2_S2_fjLj256ELj1ELj4ELj1ELj16ENS_18Kernel_traits_baseILj256ES2_S2_S2_S2_fjLj128EEEEELb1ELb0ELb0EEEvNS_9FwdParamsE:
	.zero		1128


//--------------------- .nv.constant0._ZN10layer_norm31ln_parallel_residual_fwd_kernelINS_13Kernel_traitsI6__halfS2_S2_S2_fjLj256ELj1ELj4ELj1ELj16ENS_18Kernel_traits_baseILj256ES2_S2_S2_S2_fjLj128EEEEELb1ELb0ELb1EEEvNS_9FwdParamsE --------------------------
	.section	.nv.constant0._ZN10layer_norm31ln_parallel_residual_fwd_kernelINS_13Kernel_traitsI6__halfS2_S2_S2_fjLj256ELj1ELj4ELj1ELj16ENS_18Kernel_traits_baseILj256ES2_S2_S2_S2_fjLj128EEEEELb1ELb0ELb1EEEvNS_9FwdParamsE,"a",@progbits
	.sectionflags	@""
	.align	4
.nv.constant0._ZN10layer_norm31ln_parallel_residual_fwd_kernelINS_13Kernel_traitsI6__halfS2_S2_S2_fjLj256ELj1ELj4ELj1ELj16ENS_18Kernel_traits_baseILj256ES2_S2_S2_S2_fjLj128EEEEELb1ELb0ELb1EEEvNS_9FwdParamsE:
	.zero		1128


//--------------------- .nv.constant0._ZN10layer_norm31ln_parallel_residual_fwd_kernelINS_13Kernel_traitsI6__halfS2_S2_S2_fjLj256ELj1ELj4ELj1ELj16ENS_18Kernel_traits_baseILj256ES2_S2_S2_S2_fjLj128EEEEELb1ELb1ELb0EEEvNS_9FwdParamsE --------------------------
	.section	.nv.constant0._ZN10layer_norm31ln_parallel_residual_fwd_kernelINS_13Kernel_traitsI6__halfS2_S2_S2_fjLj256ELj1ELj4ELj1ELj16ENS_18Kernel_traits_baseILj256ES2_S2_S2_S2_fjLj128EEEEELb1ELb1ELb0EEEvNS_9FwdParamsE,"a",@progbits
	.sectionflags	@""
	.align	4
.nv.constant0._ZN10layer_norm31ln_parallel_residual_fwd_kernelINS_13Kernel_traitsI6__halfS2_S2_S2_fjLj256ELj1ELj4ELj1ELj16ENS_18Kernel_traits_baseILj256ES2_S2_S2_S2_fjLj128EEEEELb1ELb1ELb0EEEvNS_9FwdParamsE:
	.zero		1128


//--------------------- .nv.constant0._ZN10layer_norm31ln_parallel_residual_fwd_kernelINS_13Kernel_traitsI6__halfS2_S2_S2_fjLj256ELj1ELj4ELj1ELj16ENS_18Kernel_traits_baseILj256ES2_S2_S2_S2_fjLj128EEEEELb1ELb1ELb1EEEvNS_9FwdParamsE --------------------------
	.section	.nv.constant0._ZN10layer_norm31ln_parallel_residual_fwd_kernelINS_13Kernel_traitsI6__halfS2_S2_S2_fjLj256ELj1ELj4ELj1ELj16ENS_18Kernel_traits_baseILj256ES2_S2_S2_S2_fjLj128EEEEELb1ELb1ELb1EEEvNS_9FwdParamsE,"a",@progbits
	.sectionflags	@""
	.align	4
.nv.constant0._ZN10layer_norm31ln_parallel_residual_fwd_kernelINS_13Kernel_traitsI6__halfS2_S2_S2_fjLj256ELj1ELj4ELj1ELj16ENS_18Kernel_traits_baseILj256ES2_S2_S2_S2_fjLj128EEEEELb1ELb1ELb1EEEvNS_9FwdParamsE:
	.zero		1128


//--------------------- .nv.constant0._ZN10layer_norm31ln_parallel_residual_fwd_kernelINS_13Kernel_traitsIf13__nv_bfloat16S2_S2_fjLj256ELj1ELj4ELj1ELj16ENS_18Kernel_traits_baseILj256EfS2_S2_S2_fjLj128EEEEELb0ELb0ELb0EEEvNS_9FwdParamsE --------------------------
	.section	.nv.constant0._ZN10layer_norm31ln_parallel_residual_fwd_kernelINS_13Kernel_traitsIf13__nv_bfloat16S2_S2_fjLj256ELj1ELj4ELj1ELj16ENS_18Kernel_traits_baseILj256EfS2_S2_S2_fjLj128EEEEELb0ELb0ELb0EEEvNS_9FwdParamsE,"a",@progbits
	.sectionflags	@""
	.align	4
.nv.constant0._ZN10layer_norm31ln_parallel_residual_fwd_kernelINS_13Kernel_traitsIf13__nv_bfloat16S2_S2_fjLj256ELj1ELj4ELj1ELj16ENS_18Kernel_traits_baseILj256EfS2_S2_S2_fjLj128EEEEELb0ELb0ELb0EEEvNS_9FwdParamsE:
	.zero		1128


//--------------------- .nv.constant0._ZN10layer_norm31ln_parallel_residual_fwd_kernelINS_13Kernel_traitsIf13__nv_bfloat16S2_S2_fjLj256ELj1ELj4ELj1ELj16ENS_18Kernel_traits_baseILj256EfS2_S2_S2_fjLj128EEEEELb0ELb0ELb1EEEvNS_9FwdParamsE --------------------------
	.section	.nv.constant0._ZN10layer_norm31ln_parallel_residual_fwd_kernelINS_13Kernel_traitsIf13__nv_bfloat16S2_S2_fjLj256ELj1ELj4ELj1ELj16ENS_18Kernel_traits_baseILj256EfS2_S2_S2_fjLj128EEEEELb0ELb0ELb1EEEvNS_9FwdParamsE,"a",@progbits
	.sectionflags	@""
	.align	4
.nv.constant0._ZN10layer_norm31ln_parallel_residual_fwd_kernelINS_13Kernel_traitsIf13__nv_bfloat16S2_S2_fjLj256ELj1ELj4ELj1ELj16ENS_18Kernel_traits_baseILj256EfS2_S2_S2_fjLj128EEEEELb0ELb0ELb1EEEvNS_9FwdParamsE:
	.zero		1128


//--------------------- .nv.constant0._ZN10layer_norm31ln_parallel_residual_fwd_kernelINS_13Kernel_traitsIf13__nv_bfloat16S2_S2_fjLj256ELj1ELj4ELj1ELj16ENS_18Kernel_traits_baseILj256EfS2_S2_S2_fjLj128EEEEELb0ELb1ELb0EEEvNS_9FwdParamsE --------------------------
	.section	.nv.constant0._ZN10layer_norm31ln_parallel_residual_fwd_kernelINS_13Kernel_traitsIf13__nv_bfloat16S2_S2_fjLj256ELj1ELj4ELj1ELj16ENS_18Kernel_traits_baseILj256EfS2_S2_S2_fjLj128EEEEELb0ELb1ELb0EEEvNS_9FwdParamsE,"a",@progbits
	.sectionflags	@""
	.align	4
.nv.constant0._ZN10layer_norm31ln_parallel_residual_fwd_kernelINS_13Kernel_traitsIf13__nv_bfloat16S2_S2_fjLj256ELj1ELj4ELj1ELj16ENS_18Kernel_traits_baseILj256EfS2_S2_S2_fjLj128EEEEELb0ELb1ELb0EEEvNS_9FwdParamsE:
	.zero		1128


//--------------------- .nv.constant0._ZN10layer_norm31ln_parallel_residual_fwd_kernelINS_13Kernel_traitsIf13__nv_bfloat16S2_S2_fjLj256ELj1ELj4ELj1ELj16ENS_18Kernel_traits_baseILj256EfS2_S2_S2_fjLj128EEEEELb0ELb1ELb1EEEvNS_9FwdParamsE --------------------------
	.section	.nv.constant0._ZN10layer_norm31ln_parallel_residual_fwd_kernelINS_13Kernel_traitsIf13__nv_bfloat16S2_S2_fjLj256ELj1ELj4ELj1ELj16ENS_18Kernel_traits_baseILj256EfS2_S2_S2_fjLj128EEEEELb0ELb1ELb1EEEvNS_9FwdParamsE,"a",@progbits
	.sectionflags	@""
	.align	4
.nv.constant0._ZN10layer_norm31ln_parallel_residual_fwd_kernelINS_13Kernel_traitsIf13__nv_bfloat16S2_S2_fjLj256ELj1ELj4ELj1ELj16ENS_18Kernel_traits_baseILj256EfS2_S2_S2_fjLj128EEEEELb0ELb1ELb1EEEvNS_9FwdParamsE:
	.zero		1128


//--------------------- .nv.constant0._ZN10layer_norm31ln_parallel_residual_fwd_kernelINS_13Kernel_traitsIf13__nv_bfloat16S2_S2_fjLj256ELj1ELj4ELj1ELj16ENS_18Kernel_traits_baseILj256EfS2_S2_S2_fjLj128EEEEELb1ELb0ELb0EEEvNS_9FwdParamsE --------------------------
	.section	.nv.constant0._ZN10layer_norm31ln_parallel_residual_fwd_kernelINS_13Kernel_traitsIf13__nv_bfloat16S2_S2_fjLj256ELj1ELj4ELj1ELj16ENS_18Kernel_traits_baseILj256EfS2_S2_S2_fjLj128EEEEELb1ELb0ELb0EEEvNS_9FwdParamsE,"a",@progbits
	.sectionflags	@""
	.align	4
.nv.constant0._ZN10layer_norm31ln_parallel_residual_fwd_kernelINS_13Kernel_traitsIf13__nv_bfloat16S2_S2_fjLj256ELj1ELj4ELj1ELj16ENS_18Kernel_traits_baseILj256EfS2_S2_S2_fjLj128EEEEELb1ELb0ELb0EEEvNS_9FwdParamsE:
	.zero		1128


//--------------------- .nv.constant0._ZN10layer_norm31ln_parallel_residual_fwd_kernelINS_13Kernel_traitsIf13__nv_bfloat16S2_S2_fjLj256ELj1ELj4ELj1ELj16ENS_18Kernel_traits_baseILj256EfS2_S2_S2_fjLj128EEEEELb1ELb0ELb1EEEvNS_9FwdParamsE --------------------------
	.section	.nv.constant0._ZN10layer_norm31ln_parallel_residual_fwd_kernelINS_13Kernel_traitsIf13__nv_bfloat16S2_S2_fjLj256ELj1ELj4ELj1ELj16ENS_18Kernel_traits_baseILj256EfS2_S2_S2_fjLj128EEEEELb1ELb0ELb1EEEvNS_9FwdParamsE,"a",@progbits
	.sectionflags	@""
	.align	4
.nv.constant0._ZN10layer_norm31ln_parallel_residual_fwd_kernelINS_13Kernel_traitsIf13__nv_bfloat16S2_S2_fjLj256ELj1ELj4ELj1ELj16ENS_18Kernel_traits_baseILj256EfS2_S2_S2_fjLj128EEEEELb1ELb0ELb1EEEvNS_9FwdParamsE:
	.zero		1128


//--------------------- .nv.constant0._ZN10layer_norm31ln_parallel_residual_fwd_kernelINS_13Kernel_traitsIf13__nv_bfloat16S2_S2_fjLj256ELj1ELj4ELj1ELj16ENS_18Kernel_traits_baseILj256EfS2_S2_S2_fjLj128EEEEELb1ELb1ELb0EEEvNS_9FwdParamsE --------------------------
	.section	.nv.constant0._ZN10layer_norm31ln_parallel_residual_fwd_kernelINS_13Kernel_traitsIf13__nv_bfloat16S2_S2_fjLj256ELj1ELj4ELj1ELj16ENS_18Kernel_traits_baseILj256EfS2_S2_S2_fjLj128EEEEELb1ELb1ELb0EEEvNS_9FwdParamsE,"a",@progbits
	.sectionflags	@""
	.align	4
.nv.constant0._ZN10layer_norm31ln_parallel_residual_fwd_kernelINS_13Kernel_traitsIf13__nv_bfloat16S2_S2_fjLj256ELj1ELj4ELj1ELj16ENS_18Kernel_traits_baseILj256EfS2_S2_S2_fjLj128EEEEELb1ELb1ELb0EEEvNS_9FwdParamsE:
	.zero		1128


//--------------------- .nv.constant0._ZN10layer_norm31ln_parallel_residual_fwd_kernelINS_13Kernel_traitsIf13__nv_bfloat16S2_S2_fjLj256ELj1ELj4ELj1ELj16ENS_18Kernel_traits_baseILj256EfS2_S2_S2_fjLj128EEEEELb1ELb1ELb1EEEvNS_9FwdParamsE --------------------------
	.section	.nv.constant0._ZN10layer_norm31ln_parallel_residual_fwd_kernelINS_13Kernel_traitsIf13__nv_bfloat16S2_S2_fjLj256ELj1ELj4ELj1ELj16ENS_18Kernel_traits_baseILj256EfS2_S2_S2_fjLj128EEEEELb1ELb1ELb1EEEvNS_9FwdParamsE,"a",@progbits
	.sectionflags	@""
	.align	4
.nv.constant0._ZN10layer_norm31ln_parallel_residual_fwd_kernelINS_13Kernel_traitsIf13__nv_bfloat16S2_S2_fjLj256ELj1ELj4ELj1ELj16ENS_18Kernel_traits_baseILj256EfS2_S2_S2_fjLj128EEEEELb1ELb1ELb1EEEvNS_9FwdParamsE:
	.zero		1128


//--------------------- .nv.constant0._ZN10layer_norm31ln_parallel_residual_fwd_kernelINS_13Kernel_traitsI13__nv_bfloat16S2_fS2_fjLj256ELj1ELj4ELj1ELj16ENS_18Kernel_traits_baseILj256ES2_S2_fS2_fjLj128EEEEELb0ELb0ELb0EEEvNS_9FwdParamsE --------------------------
	.section	.nv.constant0._ZN10layer_norm31ln_parallel_residual_fwd_kernelINS_13Kernel_traitsI13__nv_bfloat16S2_fS2_fjLj256ELj1ELj4ELj1ELj16ENS_18Kernel_traits_baseILj256ES2_S2_fS2_fjLj128EEEEELb0ELb0ELb0EEEvNS_9FwdParamsE,"a",@progbits
	.sectionflags	@""
	.align	4
.nv.constant0._ZN10layer_norm31ln_parallel_residual_fwd_kernelINS_13Kernel_traitsI13__nv_bfloat16S2_fS2_fjLj256ELj1ELj4ELj1ELj16ENS_18Kernel_traits_baseILj256ES2_S2_fS2_fjLj128EEEEELb0ELb0ELb0EEEvNS_9FwdParamsE:
	.zero		1128


//--------------------- .nv.constant0._ZN10layer_norm31ln_parallel_residual_fwd_kernelINS_13Kernel_traitsI13__nv_bfloat16S2_fS2_fjLj256ELj1ELj4ELj1ELj16ENS_18Kernel_traits_baseILj256ES2_S2_fS2_fjLj128EEEEELb0ELb0ELb1EEEvNS_9FwdParamsE --------------------------
	.section	.nv.constant0._ZN10layer_norm31ln_parallel_residual_fwd_kernelINS_13Kernel_traitsI13__nv_bfloat16S2_fS2_fjLj256ELj1ELj4ELj1ELj16ENS_18Kernel_traits_baseILj256ES2_S2_fS2_fjLj128EEEEELb0ELb0ELb1EEEvNS_9FwdParamsE,"a",@progbits
	.sectionflags	@""
	.align	4
.nv.constant0._ZN10layer_norm31ln_parallel_residual_fwd_kernelINS_13Kernel_traitsI13__nv_bfloat16S2_fS2_fjLj256ELj1ELj4ELj1ELj16ENS_18Kernel_traits_baseILj256ES2_S2_fS2_fjLj128EEEEELb0ELb0ELb1EEEvNS_9FwdParamsE:
	.zero		1128


//--------------------- .nv.constant0._ZN10layer_norm31ln_parallel_residual_fwd_kernelINS_13Kernel_traitsI13__nv_bfloat16S2_fS2_fjLj256ELj1ELj4ELj1ELj16ENS_18Kernel_traits_baseILj256ES2_S2_fS2_fjLj128EEEEELb0ELb1ELb0EEEvNS_9FwdParamsE --------------------------
	.section	.nv.constant0._ZN10layer_norm31ln_parallel_residual_fwd_kernelINS_13Kernel_traitsI13__nv_bfloat16S2_fS2_fjLj256ELj1ELj4ELj1ELj16ENS_18Kernel_traits_baseILj256ES2_S2_fS2_fjLj128EEEEELb0ELb1ELb0EEEvNS_9FwdParamsE,"a",@progbits
	.sectionflags	@""
	.align	4
.nv.constant0._ZN10layer_norm31ln_parallel_residual_fwd_kernelINS_13Kernel_traitsI13__nv_bfloat16S2_fS2_fjLj256ELj1ELj4ELj1ELj16ENS_18Kernel_traits_baseILj256ES2_S2_fS2_fjLj128EEEEELb0ELb1ELb0EEEvNS_9FwdParamsE:
	.zero		1128


//--------------------- .nv.constant0._ZN10layer_norm31ln_parallel_residual_fwd_kernelINS_13Kernel_traitsI13__nv_bfloat16S2_fS2_fjLj256ELj1ELj4ELj1ELj16ENS_18Kernel_traits_baseILj256ES2_S2_fS2_fjLj128EEEEELb0ELb1ELb1EEEvNS_9FwdParamsE --------------------------
	.section	.nv.constant0._ZN10layer_norm31ln_parallel_residual_fwd_kernelINS_13Kernel_traitsI13__nv_bfloat16S2_fS2_fjLj256ELj1ELj4ELj1ELj16ENS_18Kernel_traits_baseILj256ES2_S2_fS2_fjLj128EEEEELb0ELb1ELb1EEEvNS_9FwdParamsE,"a",@progbits
	.sectionflags	@""
	.align	4
.nv.constant0._ZN10layer_norm31ln_parallel_residual_fwd_kernelINS_13Kernel_traitsI13__nv_bfloat16S2_fS2_fjLj256ELj1ELj4ELj1ELj16ENS_18Kernel_traits_baseILj256ES2_S2_fS2_fjLj128EEEEELb0ELb1ELb1EEEvNS_9FwdParamsE:
	.zero		1128


//--------------------- .nv.constant0._ZN10layer_norm31ln_parallel_residual_fwd_kernelINS_13Kernel_traitsI13__nv_bfloat16S2_fS2_fjLj256ELj1ELj4ELj1ELj16ENS_18Kernel_traits_baseILj256ES2_S2_fS2_fjLj128EEEEELb1ELb0ELb0EEEvNS_9FwdParamsE --------------------------
	.section	.nv.constant0._ZN10layer_norm31ln_parallel_residual_fwd_kernelINS_13Kernel_traitsI13__nv_bfloat16S2_fS2_fjLj256ELj1ELj4ELj1ELj16ENS_18Kernel_traits_baseILj256ES2_S2_fS2_fjLj128EEEEELb1ELb0ELb0EEEvNS_9FwdParamsE,"a",@progbits
	.sectionflags	@""
	.align	4
.nv.constant0._ZN10layer_norm31ln_parallel_residual_fwd_kernelINS_13Kernel_traitsI13__nv_bfloat16S2_fS2_fjLj256ELj1ELj4ELj1ELj16ENS_18Kernel_traits_baseILj256ES2_S2_fS2_fjLj128EEEEELb1ELb0ELb0EEEvNS_9FwdParamsE:
	.zero		1128


//--------------------- .nv.constant0._ZN10layer_norm31ln_parallel_residual_fwd_kernelINS_13Kernel_traitsI13__nv_bfloat16S2_fS2_fjLj256ELj1ELj4ELj1ELj16ENS_18Kernel_traits_baseILj256ES2_S2_fS2_fjLj128EEEEELb1ELb0ELb1EEEvNS_9FwdParamsE --------------------------
	.section	.nv.constant0._ZN10layer_norm31ln_parallel_residual_fwd_kernelINS_13Kernel_traitsI13__nv_bfloat16S2_fS2_fjLj256ELj1ELj4ELj1ELj16ENS_18Kernel_traits_baseILj256ES2_S2_fS2_fjLj128EEEEELb1ELb0ELb1EEEvNS_9FwdParamsE,"a",@progbits
	.sectionflags	@""
	.align	4
.nv.constant0._ZN10layer_norm31ln_parallel_residual_fwd_kernelINS_13Kernel_traitsI13__nv_bfloat16S2_fS2_fjLj256ELj1ELj4ELj1ELj16ENS_18Kernel_traits_baseILj256ES2_S2_fS2_fjLj128EEEEELb1ELb0ELb1EEEvNS_9FwdParamsE:
	.zero		1128


//--------------------- .nv.constant0._ZN10layer_norm31ln_parallel_residual_fwd_kernelINS_13Kernel_traitsI13__nv_bfloat16S2_fS2_fjLj256ELj1ELj4ELj1ELj16ENS_18Kernel_traits_baseILj256ES2_S2_fS2_fjLj128EEEEELb1ELb1ELb0EEEvNS_9FwdParamsE --------------------------
	.section	.nv.constant0._ZN10layer_norm31ln_parallel_residual_fwd_kernelINS_13Kernel_traitsI13__nv_bfloat16S2_fS2_fjLj256ELj1ELj4ELj1ELj16ENS_18Kernel_traits_baseILj256ES2_S2_fS2_fjLj128EEEEELb1ELb1ELb0EEEvNS_9FwdParamsE,"a",@progbits
	.sectionflags	@""
	.align	4
.nv.constant0._ZN10layer_norm31ln_parallel_residual_fwd_kernelINS_13Kernel_traitsI13__nv_bfloat16S2_fS2_fjLj256ELj1ELj4ELj1ELj16ENS_18Kernel_traits_baseILj256ES2_S2_fS2_fjLj128EEEEELb1ELb1ELb0EEEvNS_9FwdParamsE:
	.zero		1128


//--------------------- .nv.constant0._ZN10layer_norm31ln_parallel_residual_fwd_kernelINS_13Kernel_traitsI13__nv_bfloat16S2_fS2_fjLj256ELj1ELj4ELj1ELj16ENS_18Kernel_traits_baseILj256ES2_S2_fS2_fjLj128EEEEELb1ELb1ELb1EEEvNS_9FwdParamsE --------------------------
	.section	.nv.constant0._ZN10layer_norm31ln_parallel_residual_fwd_kernelINS_13Kernel_traitsI13__nv_bfloat16S2_fS2_fjLj256ELj1ELj4ELj1ELj16ENS_18Kernel_traits_baseILj256ES2_S2_fS2_fjLj128EEEEELb1ELb1ELb1EEEvNS_9FwdParamsE,"a",@progbits
	.sectionflags	@""
	.align	4
.nv.constant0._ZN10layer_norm31ln_parallel_residual_fwd_kernelINS_13Kernel_traitsI13__nv_bfloat16S2_fS2_fjLj256ELj1ELj4ELj1ELj16ENS_18Kernel_traits_baseILj256ES2_S2_fS2_fjLj128EEEEELb1ELb1ELb1EEEvNS_9FwdParamsE:
	.zero		1128


//--------------------- .nv.constant0._ZN10layer_norm31ln_parallel_residual_fwd_kernelINS_13Kernel_traitsIf13__nv_bfloat16fS2_fjLj256ELj1ELj4ELj1ELj16ENS_18Kernel_traits_baseILj256EfS2_fS2_fjLj128EEEEELb0ELb0ELb0EEEvNS_9FwdParamsE --------------------------
	.section	.nv.constant0._ZN10layer_norm31ln_parallel_residual_fwd_kernelINS_13Kernel_traitsIf13__nv_bfloat16fS2_fjLj256ELj1ELj4ELj1ELj16ENS_18Kernel_traits_baseILj256EfS2_fS2_fjLj128EEEEELb0ELb0ELb0EEEvNS_9FwdParamsE,"a",@progbits
	.sectionflags	@""
	.align	4
.nv.constant0._ZN10layer_norm31ln_parallel_residual_fwd_kernelINS_13Kernel_traitsIf13__nv_bfloat16fS2_fjLj256ELj1ELj4ELj1ELj16ENS_18Kernel_traits_baseILj256EfS2_fS2_fjLj128EEEEELb0ELb0ELb0EEEvNS_9FwdParamsE:
	.zero		1128


//--------------------- .nv.constant0._ZN10layer_norm31ln_parallel_residual_fwd_kernelINS_13Kernel_traitsIf13__nv_bfloat16fS2_fjLj256ELj1ELj4ELj1ELj16ENS_18Kernel_traits_baseILj256EfS2_fS2_fjLj128EEEEELb0ELb0ELb1EEEvNS_9FwdParamsE --------------------------
	.section	.nv.constant0._ZN10layer_norm31ln_parallel_residual_fwd_kernelINS_13Kernel_traitsIf13__nv_bfloat16fS2_fjLj256ELj1ELj4ELj1ELj16ENS_18Kernel_traits_baseILj256EfS2_fS2_fjLj128EEEEELb0ELb0ELb1EEEvNS_9FwdParamsE,"a",@progbits
	.sectionflags	@""
	.align	4
.nv.constant0._ZN10layer_norm31ln_parallel_residual_fwd_kernelINS_13Kernel_traitsIf13__nv_bfloat16fS2_fjLj256ELj1ELj4ELj1ELj16ENS_18Kernel_traits_baseILj256EfS2_fS2_fjLj128EEEEELb0ELb0ELb1EEEvNS_9FwdParamsE:
	.zero		1128


//--------------------- .nv.constant0._ZN10layer_norm31ln_parallel_residual_fwd_kernelINS_13Kernel_traitsIf13__nv_bfloat16fS2_fjLj256ELj1ELj4ELj1ELj16ENS_18Kernel_traits_baseILj256EfS2_fS2_fjLj128EEEEELb0ELb1ELb0EEEvNS_9FwdParamsE --------------------------
	.section	.nv.constant0._ZN10layer_norm31ln_parallel_residual_fwd_kernelINS_13Kernel_traitsIf13__nv_bfloat16fS2_fjLj256ELj1ELj4ELj1ELj16ENS_18Kernel_traits_baseILj256EfS2_fS2_fjLj128EEEEELb0ELb1ELb0EEEvNS_9FwdParamsE,"a",@progbits
	.sectionflags	@""
	.align	4
.nv.constant0._ZN10layer_norm31ln_parallel_residual_fwd_kernelINS_13Kernel_traitsIf13__nv_bfloat16fS2_fjLj256ELj1ELj4ELj1ELj16ENS_18Kernel_traits_baseILj256EfS2_fS2_fjLj128EEEEELb0ELb1ELb0EEEvNS_9FwdParamsE:
	.zero		1128


//--------------------- .nv.constant0._ZN10layer_norm31ln_parallel_residual_fwd_kernelINS_13Kernel_traitsIf13__nv_bfloat16fS2_fjLj256ELj1ELj4ELj1ELj16ENS_18Kernel_traits_baseILj256EfS2_fS2_fjLj128EEEEELb0ELb1ELb1EEEvNS_9FwdParamsE --------------------------
	.section	.nv.constant0._ZN10layer_norm31ln_parallel_residual_fwd_kernelINS_13Kernel_traitsIf13__nv_bfloat16fS2_fjLj256ELj1ELj4ELj1ELj16ENS_18Kernel_traits_baseILj256EfS2_fS2_fjLj128EEEEELb0ELb1ELb1EEEvNS_9FwdParamsE,"a",@progbits
	.sectionflags	@""
	.align	4
.nv.constant0._ZN10layer_norm31ln_parallel_residual_fwd_kernelINS_13Kernel_traitsIf13__nv_bfloat16fS2_fjLj256ELj1ELj4ELj1ELj16ENS_18Kernel_traits_baseILj256EfS2_fS2_fjLj128EEEEELb0ELb1ELb1EEEvNS_9FwdParamsE:
	.zero		1128


//--------------------- .nv.constant0._ZN10layer_norm31ln_parallel_residual_fwd_kernelINS_13Kernel_traitsIf13__nv_bfloat16fS2_fjLj256ELj1ELj4ELj1ELj16ENS_18Kernel_traits_baseILj256EfS2_fS2_fjLj128EEEEELb1ELb0ELb0EEEvNS_9FwdParamsE --------------------------
	.section	.nv.constant0._ZN10layer_norm31ln_parallel_residual_fwd_kernelINS_13Kernel_traitsIf13__nv_bfloat16fS2_fjLj256ELj1ELj4ELj1ELj16ENS_18Kernel_traits_baseILj256EfS2_fS2_fjLj128EEEEELb1ELb0ELb0EEEvNS_9FwdParamsE,"a",@progbits
	.sectionflags	@""
	.align	4
.nv.constant0._ZN10layer_norm31ln_parallel_residual_fwd_kernelINS_13Kernel_traitsIf13__nv_bfloat16fS2_fjLj256ELj1ELj4ELj1ELj16ENS_18Kernel_traits_baseILj256EfS2_fS2_fjLj128EEEEELb1ELb0ELb0EEEvNS_9FwdParamsE:
	.zero		1128


//--------------------- .nv.constant0._ZN10layer_norm31ln_parallel_residual_fwd_kernelINS_13Kernel_traitsIf13__nv_bfloat16fS2_fjLj256ELj1ELj4ELj1ELj16ENS_18Kernel_traits_baseILj256EfS2_fS2_fjLj128EEEEELb1ELb0ELb1EEEvNS_9FwdParamsE --------------------------
	.section	.nv.constant0._ZN10layer_norm31ln_parallel_residual_fwd_kernelINS_13Kernel_traitsIf13__nv_bfloat16fS2_fjLj256ELj1ELj4ELj1ELj16ENS_18Kernel_traits_baseILj256EfS2_fS2_fjLj128EEEEELb1ELb0ELb1EEEvNS_9FwdParamsE,"a",@progbits
	.sectionflags	@""
	.align	4
.nv.constant0._ZN10layer_norm31ln_parallel_residual_fwd_kernelINS_13Kernel_traitsIf13__nv_bfloat16fS2_fjLj256ELj1ELj4ELj1ELj16ENS_18Kernel_traits_baseILj256EfS2_fS2_fjLj128EEEEELb1ELb0ELb1EEEvNS_9FwdParamsE:
	.zero		1128


//--------------------- .nv.constant0._ZN10layer_norm31ln_parallel_residual_fwd_kernelINS_13Kernel_traitsIf13__nv_bfloat16fS2_fjLj256ELj1ELj4ELj1ELj16ENS_18Kernel_traits_baseILj256EfS2_fS2_fjLj128EEEEELb1ELb1ELb0EEEvNS_9FwdParamsE --------------------------
	.section	.nv.constant0._ZN10layer_norm31ln_parallel_residual_fwd_kernelINS_13Kernel_traitsIf13__nv_bfloat16fS2_fjLj256ELj1ELj4ELj1ELj16ENS_18Kernel_traits_baseILj256EfS2_fS2_fjLj128EEEEELb1ELb1ELb0EEEvNS_9FwdParamsE,"a",@progbits
	.sectionflags	@""
	.align	4
.nv.constant0._ZN10layer_norm31ln_parallel_residual_fwd_kernelINS_13Kernel_traitsIf13__nv_bfloat16fS2_fjLj256ELj1ELj4ELj1ELj16ENS_18Kernel_traits_baseILj256EfS2_fS2_fjLj128EEEEELb1ELb1ELb0EEEvNS_9FwdParamsE:
	.zero		1128


//--------------------- .nv.constant0._ZN10layer_norm31ln_parallel_residual_fwd_kernelINS_13Kernel_traitsIf13__nv_bfloat16fS2_fjLj256ELj1ELj4ELj1ELj16ENS_18Kernel_traits_baseILj256EfS2_fS2_fjLj128EEEEELb1ELb1ELb1EEEvNS_9FwdParamsE --------------------------
	.section	.nv.constant0._ZN10layer_norm31ln_parallel_residual_fwd_kernelINS_13Kernel_traitsIf13__nv_bfloat16fS2_fjLj256ELj1ELj4ELj1ELj16ENS_18Kernel_traits_baseILj256EfS2_fS2_fjLj128EEEEELb1ELb1ELb1EEEvNS_9FwdParamsE,"a",@progbits
	.sectionflags	@""
	.align	4
.nv.constant0._ZN10layer_norm31ln_parallel_residual_fwd_kernelINS_13Kernel_traitsIf13__nv_bfloat16fS2_fjLj256ELj1ELj4ELj1ELj16ENS_18Kernel_traits_baseILj256EfS2_fS2_fjLj128EEEEELb1ELb1ELb1EEEvNS_9FwdParamsE:
	.zero		1128


//--------------------- .nv.constant0._ZN10layer_norm31ln_parallel_residual_fwd_kernelINS_13Kernel_traitsIf6__halfS2_S2_fjLj256ELj1ELj4ELj1ELj16ENS_18Kernel_traits_baseILj256EfS2_S2_S2_fjLj128EEEEELb0ELb0ELb0EEEvNS_9FwdParamsE --------------------------
	.section	.nv.constant0._ZN10layer_norm31ln_parallel_residual_fwd_kernelINS_13Kernel_traitsIf6__halfS2_S2_fjLj256ELj1ELj4ELj1ELj16ENS_18Kernel_traits_baseILj256EfS2_S2_S2_fjLj128EEEEELb0ELb0ELb0EEEvNS_9FwdParamsE,"a",@progbits
	.sectionflags	@""
	.align	4
.nv.constant0._ZN10layer_norm31ln_parallel_residual_fwd_kernelINS_13Kernel_traitsIf6__halfS2_S2_fjLj256ELj1ELj4ELj1ELj16ENS_18Kernel_traits_baseILj256EfS2_S2_S2_fjLj128EEEEELb0ELb0ELb0EEEvNS_9FwdParamsE:
	.zero		1128


//--------------------- .nv.constant0._ZN10layer_norm31ln_parallel_residual_fwd_kernelINS_13Kernel_traitsIf6__halfS2_S2_fjLj256ELj1ELj4ELj1ELj16ENS_18Kernel_traits_baseILj256EfS2_S2_S2_fjLj128EEEEELb0ELb0ELb1EEEvNS_9FwdParamsE --------------------------
	.section	.nv.constant0._ZN10layer_norm31ln_parallel_residual_fwd_kernelINS_13Kernel_traitsIf6__halfS2_S2_fjLj256ELj1ELj4ELj1ELj16ENS_18Kernel_traits_baseILj256EfS2_S2_S2_fjLj128EEEEELb0ELb0ELb1EEEvNS_9FwdParamsE,"a",@progbits
	.sectionflags	@""
	.align	4
.nv.constant0._ZN10layer_norm31ln_parallel_residual_fwd_kernelINS_13Kernel_traitsIf6__halfS2_S2_fjLj256ELj1ELj4ELj1ELj16ENS_18Kernel_traits_baseILj256EfS2_S2_S2_fjLj128EEEEELb0ELb0ELb1EEEvNS_9FwdParamsE:
	.zero		1128


//--------------------- .nv.constant0._ZN10layer_norm31ln_parallel_residual_fwd_kernelINS_13Kernel_traitsIf6__halfS2_S2_fjLj256ELj1ELj4ELj1ELj16ENS_18Kernel_traits_baseILj256EfS2_S2_S2_fjLj128EEEEELb0ELb1ELb0EEEvNS_9FwdParamsE --------------------------
	.section	.nv.constant0._ZN10layer_norm31ln_parallel_residual_fwd_kernelINS_13Kernel_traitsIf6__halfS2_S2_fjLj256ELj1ELj4ELj1ELj16ENS_18Kernel_traits_baseILj256EfS2_S2_S2_fjLj128EEEEELb0ELb1ELb0EEEvNS_9FwdParamsE,"a",@progbits
	.sectionflags	@""
	.align	4
.nv.constant0._ZN10layer_norm31ln_parallel_residual_fwd_kernelINS_13Kernel_traitsIf6__halfS2_S2_fjLj256ELj1ELj4ELj1ELj16ENS_18Kernel_traits_baseILj256EfS2_S2_S2_fjLj128EEEEELb0ELb1ELb0EEEvNS_9FwdParamsE:
	.zero		1128


//--------------------- .nv.constant0._ZN10layer_norm31ln_parallel_residual_fwd_kernelINS_13Kernel_traitsIf6__halfS2_S2_fjLj256ELj1ELj4ELj1ELj16ENS_18Kernel_traits_baseILj256EfS2_S2_S2_fjLj128EEEEELb0ELb1ELb1EEEvNS_9FwdParamsE --------------------------
	.section	.nv.constant0._ZN10layer_norm31ln_parallel_residual_fwd_kernelINS_13Kernel_traitsIf6__halfS2_S2_fjLj256ELj1ELj4ELj1ELj16ENS_18Kernel_traits_baseILj256EfS2_S2_S2_fjLj128EEEEELb0ELb1ELb1EEEvNS_9FwdParamsE,"a",@progbits
	.sectionflags	@""
	.align	4
.nv.constant0._ZN10layer_norm31ln_parallel_residual_fwd_kernelINS_13Kernel_traitsIf6__halfS2_S2_fjLj256ELj1ELj4ELj1ELj16ENS_18Kernel_traits_baseILj256EfS2_S2_S2_fjLj128EEEEELb0ELb1ELb1EEEvNS_9FwdParamsE:
	.zero		1128


//--------------------- .nv.constant0._ZN10layer_norm31ln_parallel_residual_fwd_kernelINS_13Kernel_traitsIf6__halfS2_S2_fjLj256ELj1ELj4ELj1ELj16ENS_18Kernel_traits_baseILj256EfS2_S2_S2_fjLj128EEEEELb1ELb0ELb0EEEvNS_9FwdParamsE --------------------------
	.section	.nv.constant0._ZN10layer_norm31ln_parallel_residual_fwd_kernelINS_13Kernel_traitsIf6__halfS2_S2_fjLj256ELj1ELj4ELj1ELj16ENS_18Kernel_traits_baseILj256EfS2_S2_S2_fjLj128EEEEELb1ELb0ELb0EEEvNS_9FwdParamsE,"a",@progbits
	.sectionflags	@""
	.align	4
.nv.constant0._ZN10layer_norm31ln_parallel_residual_fwd_kernelINS_13Kernel_traitsIf6__halfS2_S2_fjLj256ELj1ELj4ELj1ELj16ENS_18Kernel_traits_baseILj256EfS2_S2_S2_fjLj128EEEEELb1ELb0ELb0EEEvNS_9FwdParamsE:
	.zero		1128


//--------------------- .nv.constant0._ZN10layer_norm31ln_parallel_residual_fwd_kernelINS_13Kernel_traitsIf6__halfS2_S2_fjLj256ELj1ELj4ELj1ELj16ENS_18Kernel_traits_baseILj256EfS2_S2_S2_fjLj128EEEEELb1ELb0ELb1EEEvNS_9FwdParamsE --------------------------
	.section	.nv.constant0._ZN10layer_norm31ln_parallel_residual_fwd_kernelINS_13Kernel_traitsIf6__halfS2_S2_fjLj256ELj1ELj4ELj1ELj16ENS_18Kernel_traits_baseILj256EfS2_S2_S2_fjLj128EEEEELb1ELb0ELb1EEEvNS_9FwdParamsE,"a",@progbits
	.sectionflags	@""
	.align	4
.nv.constant0._ZN10layer_norm31ln_parallel_residual_fwd_kernelINS_13Kernel_traitsIf6__halfS2_S2_fjLj256ELj1ELj4ELj1ELj16ENS_18Kernel_traits_baseILj256EfS2_S2_S2_fjLj128EEEEELb1ELb0ELb1EEEvNS_9FwdParamsE:
	.zero		1128


//--------------------- .nv.constant0._ZN10layer_norm31ln_parallel_residual_fwd_kernelINS_13Kernel_traitsIf6__halfS2_S2_fjLj256ELj1ELj4ELj1ELj16ENS_18Kernel_traits_baseILj256EfS2_S2_S2_fjLj128EEEEELb1ELb1ELb0EEEvNS_9FwdParamsE --------------------------
	.section	.nv.constant0._ZN10layer_norm31ln_parallel_residual_fwd_kernelINS_13Kernel_traitsIf6__halfS2_S2_fjLj256ELj1ELj4ELj1ELj16ENS_18Kernel_traits_baseILj256EfS2_S2_S2_fjLj128EEEEELb1ELb1ELb0EEEvNS_9FwdParamsE,"a",@progbits
	.sectionflags	@""
	.align	4
.nv.constant0._ZN10layer_norm31ln_parallel_residual_fwd_kernelINS_13Kernel_traitsIf6__halfS2_S2_fjLj256ELj1ELj4ELj1ELj16ENS_18Kernel_traits_baseILj256EfS2_S2_S2_fjLj128EEEEELb1ELb1ELb0EEEvNS_9FwdParamsE:
	.zero		1128


//--------------------- .nv.constant0._ZN10layer_norm31ln_parallel_residual_fwd_kernelINS_13Kernel_traitsIf6__halfS2_S2_fjLj256ELj1ELj4ELj1ELj16ENS_18Kernel_traits_baseILj256EfS2_S2_S2_fjLj128EEEEELb1ELb1ELb1EEEvNS_9FwdParamsE --------------------------
	.section	.nv.constant0._ZN10layer_norm31ln_parallel_residual_fwd_kernelINS_13Kernel_traitsIf6__halfS2_S2_fjLj256ELj1ELj4ELj1ELj16ENS_18Kernel_traits_baseILj256EfS2_S2_S2_fjLj128EEEEELb1ELb1ELb1EEEvNS_9FwdParamsE,"a",@progbits
	.sectionflags	@""
	.align	4
.nv.constant0._ZN10layer_norm31ln_parallel_residual_fwd_kernelINS_13Kernel_traitsIf6__halfS2_S2_fjLj256ELj1ELj4ELj1ELj16ENS_18Kernel_traits_baseILj256EfS2_S2_S2_fjLj128EEEEELb1ELb1ELb1EEEvNS_9FwdParamsE:
	.zero		1128


//--------------------- .nv.constant0._ZN10layer_norm31ln_parallel_residual_fwd_kernelINS_13Kernel_traitsI6__halfS2_fS2_fjLj256ELj1ELj4ELj1ELj16ENS_18Kernel_traits_baseILj256ES2_S2_fS2_fjLj128EEEEELb0ELb0ELb0EEEvNS_9FwdParamsE --------------------------
	.section	.nv.constant0._ZN10layer_norm31ln_parallel_residual_fwd_kernelINS_13Kernel_traitsI6__halfS2_fS2_fjLj256ELj1ELj4ELj1ELj16ENS_18Kernel_traits_baseILj256ES2_S2_fS2_fjLj128EEEEELb0ELb0ELb0EEEvNS_9FwdParamsE,"a",@progbits
	.sectionflags	@""
	.align	4
.nv.constant0._ZN10layer_norm31ln_parallel_residual_fwd_kernelINS_13Kernel_traitsI6__halfS2_fS2_fjLj256ELj1ELj4ELj1ELj16ENS_18Kernel_traits_baseILj256ES2_S2_fS2_fjLj128EEEEELb0ELb0ELb0EEEvNS_9FwdParamsE:
	.zero		1128


//--------------------- .nv.constant0._ZN10layer_norm31ln_parallel_residual_fwd_kernelINS_13Kernel_traitsI6__halfS2_fS2_fjLj256ELj1ELj4ELj1ELj16ENS_18Kernel_traits_baseILj256ES2_S2_fS2_fjLj128EEEEELb0ELb0ELb1EEEvNS_9FwdParamsE --------------------------
	.section	.nv.constant0._ZN10layer_norm31ln_parallel_residual_fwd_kernelINS_13Kernel_traitsI6__halfS2_fS2_fjLj256ELj1ELj4ELj1ELj16ENS_18Kernel_traits_baseILj256ES2_S2_fS2_fjLj128EEEEELb0ELb0ELb1EEEvNS_9FwdParamsE,"a",@progbits
	.sectionflags	@""
	.align	4
.nv.constant0._ZN10layer_norm31ln_parallel_residual_fwd_kernelINS_13Kernel_traitsI6__halfS2_fS2_fjLj256ELj1ELj4ELj1ELj16ENS_18Kernel_traits_baseILj256ES2_S2_fS2_fjLj128EEEEELb0ELb0ELb1EEEvNS_9FwdParamsE:
	.zero		1128


//--------------------- .nv.constant0._ZN10layer_norm31ln_parallel_residual_fwd_kernelINS_13Kernel_traitsI6__halfS2_fS2_fjLj256ELj1ELj4ELj1ELj16ENS_18Kernel_traits_baseILj256ES2_S2_fS2_fjLj128EEEEELb0ELb1ELb0EEEvNS_9FwdParamsE --------------------------
	.section	.nv.constant0._ZN10layer_norm31ln_parallel_residual_fwd_kernelINS_13Kernel_traitsI6__halfS2_fS2_fjLj256ELj1ELj4ELj1ELj16ENS_18Kernel_traits_baseILj256ES2_S2_fS2_fjLj128EEEEELb0ELb1ELb0EEEvNS_9FwdParamsE,"a",@progbits
	.sectionflags	@""
	.align	4
.nv.constant0._ZN10layer_norm31ln_parallel_residual_fwd_kernelINS_13Kernel_traitsI6__halfS2_fS2_fjLj256ELj1ELj4ELj1ELj16ENS_18Kernel_traits_baseILj256ES2_S2_fS2_fjLj128EEEEELb0ELb1ELb0EEEvNS_9FwdParamsE:
	.zero		1128


//--------------------- .nv.constant0._ZN10layer_norm31ln_parallel_residual_fwd_kernelINS_13Kernel_traitsI6__halfS2_fS2_fjLj256ELj1ELj4ELj1ELj16ENS_18Kernel_traits_baseILj256ES2_S2_fS2_fjLj128EEEEELb0ELb1ELb1EEEvNS_9FwdParamsE --------------------------
	.section	.nv.constant0._ZN10layer_norm31ln_parallel_residual_fwd_kernelINS_13Kernel_traitsI6__halfS2_fS2_fjLj256ELj1ELj4ELj1ELj16ENS_18Kernel_traits_baseILj256ES2_S2_fS2_fjLj128EEEEELb0ELb1ELb1EEEvNS_9FwdParamsE,"a",@progbits
	.sectionflags	@""
	.align	4
.nv.constant0._ZN10layer_norm31ln_parallel_residual_fwd_kernelINS_13Kernel_traitsI6__halfS2_fS2_fjLj256ELj1ELj4ELj1ELj16ENS_18Kernel_traits_baseILj256ES2_S2_fS2_fjLj128EEEEELb0ELb1ELb1EEEvNS_9FwdParamsE:
	.zero		1128


//--------------------- .nv.constant0._ZN10layer_norm31ln_parallel_residual_fwd_kernelINS_13Kernel_traitsI6__halfS2_fS2_fjLj256ELj1ELj4ELj1ELj16ENS_18Kernel_traits_baseILj256ES2_S2_fS2_fjLj128EEEEELb1ELb0ELb0EEEvNS_9FwdParamsE --------------------------
	.section	.nv.constant0._ZN10layer_norm31ln_parallel_residual_fwd_kernelINS_13Kernel_traitsI6__halfS2_fS2_fjLj256ELj1ELj4ELj1ELj16ENS_18Kernel_traits_baseILj256ES2_S2_fS2_fjLj128EEEEELb1ELb0ELb0EEEvNS_9FwdParamsE,"a",@progbits
	.sectionflags	@""
	.align	4
.nv.constant0._ZN10layer_norm31ln_parallel_residual_fwd_kernelINS_13Kernel_traitsI6__halfS2_fS2_fjLj256ELj1ELj4ELj1ELj16ENS_18Kernel_traits_baseILj256ES2_S2_fS2_fjLj128EEEEELb1ELb0ELb0EEEvNS_9FwdParamsE:
	.zero		1128


//--------------------- .nv.constant0._ZN10layer_norm31ln_parallel_residual_fwd_kernelINS_13Kernel_traitsI6__halfS2_fS2_fjLj256ELj1ELj4ELj1ELj16ENS_18Kernel_traits_baseILj256ES2_S2_fS2_fjLj128EEEEELb1ELb0ELb1EEEvNS_9FwdParamsE --------------------------
	.section	.nv.constant0._ZN10layer_norm31ln_parallel_residual_fwd_kernelINS_13Kernel_traitsI6__halfS2_fS2_fjLj256ELj1ELj4ELj1ELj16ENS_18Kernel_traits_baseILj256ES2_S2_fS2_fjLj128EEEEELb1ELb0ELb1EEEvNS_9FwdParamsE,"a",@progbits
	.sectionflags	@""
	.align	4
.nv.constant0._ZN10layer_norm31ln_parallel_residual_fwd_kernelINS_13Kernel_traitsI6__halfS2_fS2_fjLj256ELj1ELj4ELj1ELj16ENS_18Kernel_traits_baseILj256ES2_S2_fS2_fjLj128EEEEELb1ELb0ELb1EEEvNS_9FwdParamsE:
	.zero		1128


//--------------------- .nv.constant0._ZN10layer_norm31ln_parallel_residual_fwd_kernelINS_13Kernel_traitsI6__halfS2_fS2_fjLj256ELj1ELj4ELj1ELj16ENS_18Kernel_traits_baseILj256ES2_S2_fS2_fjLj128EEEEELb1ELb1ELb0EEEvNS_9FwdParamsE --------------------------
	.section	.nv.constant0._ZN10layer_norm31ln_parallel_residual_fwd_kernelINS_13Kernel_traitsI6__halfS2_fS2_fjLj256ELj1ELj4ELj1ELj16ENS_18Kernel_traits_baseILj256ES2_S2_fS2_fjLj128EEEEELb1ELb1ELb0EEEvNS_9FwdParamsE,"a",@progbits
	.sectionflags	@""
	.align	4
.nv.constant0._ZN10layer_norm31ln_parallel_residual_fwd_kernelINS_13Kernel_traitsI6__halfS2_fS2_fjLj256ELj1ELj4ELj1ELj16ENS_18Kernel_traits_baseILj256ES2_S2_fS2_fjLj128EEEEELb1ELb1ELb0EEEvNS_9FwdParamsE:
	.zero		1128


//--------------------- .nv.constant0._ZN10layer_norm31ln_parallel_residual_fwd_kernelINS_13Kernel_traitsI6__halfS2_fS2_fjLj256ELj1ELj4ELj1ELj16ENS_18Kernel_traits_baseILj256ES2_S2_fS2_fjLj128EEEEELb1ELb1ELb1EEEvNS_9FwdParamsE --------------------------
	.section	.nv.constant0._ZN10layer_norm31ln_parallel_residual_fwd_kernelINS_13Kernel_traitsI6__halfS2_fS2_fjLj256ELj1ELj4ELj1ELj16ENS_18Kernel_traits_baseILj256ES2_S2_fS2_fjLj128EEEEELb1ELb1ELb1EEEvNS_9FwdParamsE,"a",@progbits
	.sectionflags	@""
	.align	4
.nv.constant0._ZN10layer_norm31ln_parallel_residual_fwd_kernelINS_13Kernel_traitsI6__halfS2_fS2_fjLj256ELj1ELj4ELj1ELj16ENS_18Kernel_traits_baseILj256ES2_S2_fS2_fjLj128EEEEELb1ELb1ELb1EEEvNS_9FwdParamsE:
	.zero		1128


//--------------------- .nv.constant0._ZN10layer_norm31ln_parallel_residual_fwd_kernelINS_13Kernel_traitsIf6__halffS2_fjLj256ELj1ELj4ELj1ELj16ENS_18Kernel_traits_baseILj256EfS2_fS2_fjLj128EEEEELb0ELb0ELb0EEEvNS_9FwdParamsE --------------------------
	.section	.nv.constant0._ZN10layer_norm31ln_parallel_residual_fwd_kernelINS_13Kernel_traitsIf6__halffS2_fjLj256ELj1ELj4ELj1ELj16ENS_18Kernel_traits_baseILj256EfS2_fS2_fjLj128EEEEELb0ELb0ELb0EEEvNS_9FwdParamsE,"a",@progbits
	.sectionflags	@""
	.align	4
.nv.constant0._ZN10layer_norm31ln_parallel_residual_fwd_kernelINS_13Kernel_traitsIf6__halffS2_fjLj256ELj1ELj4ELj1ELj16ENS_18Kernel_traits_baseILj256EfS2_fS2_fjLj128EEEEELb0ELb0ELb0EEEvNS_9FwdParamsE:
	.zero		1128


//--------------------- .nv.constant0._ZN10layer_norm31ln_parallel_residual_fwd_kernelINS_13Kernel_traitsIf6__halffS2_fjLj256ELj1ELj4ELj1ELj16ENS_18Kernel_traits_baseILj256EfS2_fS2_fjLj128EEEEELb0ELb0ELb1EEEvNS_9FwdParamsE --------------------------
	.section	.nv.constant0._ZN10layer_norm31ln_parallel_residual_fwd_kernelINS_13Kernel_traitsIf6__halffS2_fjLj256ELj1ELj4ELj1ELj16ENS_18Kernel_traits_baseILj256EfS2_fS2_fjLj128EEEEELb0ELb0ELb1EEEvNS_9FwdParamsE,"a",@progbits
	.sectionflags	@""
	.align	4
.nv.constant0._ZN10layer_norm31ln_parallel_residual_fwd_kernelINS_13Kernel_traitsIf6__halffS2_fjLj256ELj1ELj4ELj1ELj16ENS_18Kernel_traits_baseILj256EfS2_fS2_fjLj128EEEEELb0ELb0ELb1EEEvNS_9FwdParamsE:
	.zero		1128


//--------------------- .nv.constant0._ZN10layer_norm31ln_parallel_residual_fwd_kernelINS_13Kernel_traitsIf6__halffS2_fjLj256ELj1ELj4ELj1ELj16ENS_18Kernel_traits_baseILj256EfS2_fS2_fjLj128EEEEELb0ELb1ELb0EEEvNS_9FwdParamsE --------------------------
	.section	.nv.constant0._ZN10layer_norm31ln_parallel_residual_fwd_kernelINS_13Kernel_traitsIf6__halffS2_fjLj256ELj1ELj4ELj1ELj16ENS_18Kernel_traits_baseILj256EfS2_fS2_fjLj128EEEEELb0ELb1ELb0EEEvNS_9FwdParamsE,"a",@progbits
	.sectionflags	@""
	.align	4
.nv.constant0._ZN10layer_norm31ln_parallel_residual_fwd_kernelINS_13Kernel_traitsIf6__halffS2_fjLj256ELj1ELj4ELj1ELj16ENS_18Kernel_traits_baseILj256EfS2_fS2_fjLj128EEEEELb0ELb1ELb0EEEvNS_9FwdParamsE:
	.zero		1128


//--------------------- .nv.constant0._ZN10layer_norm31ln_parallel_residual_fwd_kernelINS_13Kernel_traitsIf6__halffS2_fjLj256ELj1ELj4ELj1ELj16ENS_18Kernel_traits_baseILj256EfS2_fS2_fjLj128EEEEELb0ELb1ELb1EEEvNS_9FwdParamsE --------------------------
	.section	.nv.constant0._ZN10layer_norm31ln_parallel_residual_fwd_kernelINS_13Kernel_traitsIf6__halffS2_fjLj256ELj1ELj4ELj1ELj16ENS_18Kernel_traits_baseILj256EfS2_fS2_fjLj128EEEEELb0ELb1ELb1EEEvNS_9FwdParamsE,"a",@progbits
	.sectionflags	@""
	.align	4
.nv.constant0._ZN10layer_norm31ln_parallel_residual_fwd_kernelINS_13Kernel_traitsIf6__halffS2_fjLj256ELj1ELj4ELj1ELj16ENS_18Kernel_traits_baseILj256EfS2_fS2_fjLj128EEEEELb0ELb1ELb1EEEvNS_9FwdParamsE:
	.zero		1128


//--------------------- .nv.constant0._ZN10layer_norm31ln_parallel_residual_fwd_kernelINS_13Kernel_traitsIf6__halffS2_fjLj256ELj1ELj4ELj1ELj16ENS_18Kernel_traits_baseILj256EfS2_fS2_fjLj128EEEEELb1ELb0ELb0EEEvNS_9FwdParamsE --------------------------
	.section	.nv.constant0._ZN10layer_norm31ln_parallel_residual_fwd_kernelINS_13Kernel_traitsIf6__halffS2_fjLj256ELj1ELj4ELj1ELj16ENS_18Kernel_traits_baseILj256EfS2_fS2_fjLj128EEEEELb1ELb0ELb0EEEvNS_9FwdParamsE,"a",@progbits
	.sectionflags	@""
	.align	4
.nv.constant0._ZN10layer_norm31ln_parallel_residual_fwd_kernelINS_13Kernel_traitsIf6__halffS2_fjLj256ELj1ELj4ELj1ELj16ENS_18Kernel_traits_baseILj256EfS2_fS2_fjLj128EEEEELb1ELb0ELb0EEEvNS_9FwdParamsE:
	.zero		1128


//--------------------- .nv.constant0._ZN10layer_norm31ln_parallel_residual_fwd_kernelINS_13Kernel_traitsIf6__halffS2_fjLj256ELj1ELj4ELj1ELj16ENS_18Kernel_traits_baseILj256EfS2_fS2_fjLj128EEEEELb1ELb0ELb1EEEvNS_9FwdParamsE --------------------------
	.section	.nv.constant0._ZN10layer_norm31ln_parallel_residual_fwd_kernelINS_13Kernel_traitsIf6__halffS2_fjLj256ELj1ELj4ELj1ELj16ENS_18Kernel_traits_baseILj256EfS2_fS2_fjLj128EEEEELb1ELb0ELb1EEEvNS_9FwdParamsE,"a",@progbits
	.sectionflags	@""
	.align	4
.nv.constant0._ZN10layer_norm31ln_parallel_residual_fwd_kernelINS_13Kernel_traitsIf6__halffS2_fjLj256ELj1ELj4ELj1ELj16ENS_18Kernel_traits_baseILj256EfS2_fS2_fjLj128EEEEELb1ELb0ELb1EEEvNS_9FwdParamsE:
	.zero		1128


//--------------------- .nv.constant0._ZN10layer_norm31ln_parallel_residual_fwd_kernelINS_13Kernel_traitsIf6__halffS2_fjLj256ELj1ELj4ELj1ELj16ENS_18Kernel_traits_baseILj256EfS2_fS2_fjLj128EEEEELb1ELb1ELb0EEEvNS_9FwdParamsE --------------------------
	.section	.nv.constant0._ZN10layer_norm31ln_parallel_residual_fwd_kernelINS_13Kernel_traitsIf6__halffS2_fjLj256ELj1ELj4ELj1ELj16ENS_18Kernel_traits_baseILj256EfS2_fS2_fjLj128EEEEELb1ELb1ELb0EEEvNS_9FwdParamsE,"a",@progbits
	.sectionflags	@""
	.align	4
.nv.constant0._ZN10layer_norm31ln_parallel_residual_fwd_kernelINS_13Kernel_traitsIf6__halffS2_fjLj256ELj1ELj4ELj1ELj16ENS_18Kernel_traits_baseILj256EfS2_fS2_fjLj128EEEEELb1ELb1ELb0EEEvNS_9FwdParamsE:
	.zero		1128


//--------------------- .nv.constant0._ZN10layer_norm31ln_parallel_residual_fwd_kernelINS_13Kernel_traitsIf6__halffS2_fjLj256ELj1ELj4ELj1ELj16ENS_18Kernel_traits_baseILj256EfS2_fS2_fjLj128EEEEELb1ELb1ELb1EEEvNS_9FwdParamsE --------------------------
	.section	.nv.constant0._ZN10layer_norm31ln_parallel_residual_fwd_kernelINS_13Kernel_traitsIf6__halffS2_fjLj256ELj1ELj4ELj1ELj16ENS_18Kernel_traits_baseILj256EfS2_fS2_fjLj128EEEEELb1ELb1ELb1EEEvNS_9FwdParamsE,"a",@progbits
	.sectionflags	@""
	.align	4
.nv.constant0._ZN10layer_norm31ln_parallel_residual_fwd_kernelINS_13Kernel_traitsIf6__halffS2_fjLj256ELj1ELj4ELj1ELj16ENS_18Kernel_traits_baseILj256EfS2_fS2_fjLj128EEEEELb1ELb1ELb1EEEvNS_9FwdParamsE:
	.zero		1128


//--------------------- .nv.constant0._ZN10layer_norm31ln_parallel_residual_fwd_kernelINS_13Kernel_traitsI6__halfffffjLj256ELj1ELj4ELj1ELj16ENS_18Kernel_traits_baseILj256ES2_ffffjLj128EEEEELb0ELb0ELb0EEEvNS_9FwdParamsE --------------------------
	.section	.nv.constant0._ZN10layer_norm31ln_parallel_residual_fwd_kernelINS_13Kernel_traitsI6__halfffffjLj256ELj1ELj4ELj1ELj16ENS_18Kernel_traits_baseILj256ES2_ffffjLj128EEEEELb0ELb0ELb0EEEvNS_9FwdParamsE,"a",@progbits
	.sectionflags	@""
	.align	4
.nv.constant0._ZN10layer_norm31ln_parallel_residual_fwd_kernelINS_13Kernel_traitsI6__halfffffjLj256ELj1ELj4ELj1ELj16ENS_18Kernel_traits_baseILj256ES2_ffffjLj128EEEEELb0ELb0ELb0EEEvNS_9FwdParamsE:
	.zero		1128


//--------------------- .nv.constant0._ZN10layer_norm31ln_parallel_residual_fwd_kernelINS_13Kernel_traitsI6__halfffffjLj256ELj1ELj4ELj1ELj16ENS_18Kernel_traits_baseILj256ES2_ffffjLj128EEEEELb0ELb0ELb1EEEvNS_9FwdParamsE --------------------------
	.section	.nv.constant0._ZN10layer_norm31ln_parallel_residual_fwd_kernelINS_13Kernel_traitsI6__halfffffjLj256ELj1ELj4ELj1ELj16ENS_18Kernel_traits_baseILj256ES2_ffffjLj128EEEEELb0ELb0ELb1EEEvNS_9FwdParamsE,"a",@progbits
	.sectionflags	@""
	.align	4
.nv.constant0._ZN10layer_norm31ln_parallel_residual_fwd_kernelINS_13Kernel_traitsI6__halfffffjLj256ELj1ELj4ELj1ELj16ENS_18Kernel_traits_baseILj256ES2_ffffjLj128EEEEELb0ELb0ELb1EEEvNS_9FwdParamsE:
	.zero		1128


//--------------------- .nv.constant0._ZN10layer_norm31ln_parallel_residual_fwd_kernelINS_13Kernel_traitsI6__halfffffjLj256ELj1ELj4ELj1ELj16ENS_18Kernel_traits_baseILj256ES2_ffffjLj128EEEEELb0ELb1ELb0EEEvNS_9FwdParamsE --------------------------
	.section	.nv.constant0._ZN10layer_norm31ln_parallel_residual_fwd_kernelINS_13Kernel_traitsI6__halfffffjLj256ELj1ELj4ELj1ELj16ENS_18Kernel_traits_baseILj256ES2_ffffjLj128EEEEELb0ELb1ELb0EEEvNS_9FwdParamsE,"a",@progbits
	.sectionflags	@""
	.align	4
.nv.constant0._ZN10layer_norm31ln_parallel_residual_fwd_kernelINS_13Kernel_traitsI6__halfffffjLj256ELj1ELj4ELj1ELj16ENS_18Kernel_traits_baseILj256ES2_ffffjLj128EEEEELb0ELb1ELb0EEEvNS_9FwdParamsE:
	.zero		1128


//--------------------- .nv.constant0._ZN10layer_norm31ln_parallel_residual_fwd_kernelINS_13Kernel_traitsI6__halfffffjLj256ELj1ELj4ELj1ELj16ENS_18Kernel_traits_baseILj256ES2_ffffjLj128EEEEELb0ELb1ELb1EEEvNS_9FwdParamsE --------------------------
	.section	.nv.constant0._ZN10layer_norm31ln_parallel_residual_fwd_kernelINS_13Kernel_traitsI6__halfffffjLj256ELj1ELj4ELj1ELj16ENS_18Kernel_traits_baseILj256ES2_ffffjLj128EEEEELb0ELb1ELb1EEEvNS_9FwdParamsE,"a",@progbits
	.sectionflags	@""
	.align	4
.nv.constant0._ZN10layer_norm31ln_parallel_residual_fwd_kernelINS_13Kernel_traitsI6__halfffffjLj256ELj1ELj4ELj1ELj16ENS_18Kernel_traits_baseILj256ES2_ffffjLj128EEEEELb0ELb1ELb1EEEvNS_9FwdParamsE:
	.zero		1128


//--------------------- .nv.constant0._ZN10layer_norm31ln_parallel_residual_fwd_kernelINS_13Kernel_traitsI6__halfffffjLj256ELj1ELj4ELj1ELj16ENS_18Kernel_traits_baseILj256ES2_ffffjLj128EEEEELb1ELb0ELb0EEEvNS_9FwdParamsE --------------------------
	.section	.nv.constant0._ZN10layer_norm31ln_parallel_residual_fwd_kernelINS_13Kernel_traitsI6__halfffffjLj256ELj1ELj4ELj1ELj16ENS_18Kernel_traits_baseILj256ES2_ffffjLj128EEEEELb1ELb0ELb0EEEvNS_9FwdParamsE,"a",@progbits
	.sectionflags	@""
	.align	4
.nv.constant0._ZN10layer_norm31ln_parallel_residual_fwd_kernelINS_13Kernel_traitsI6__halfffffjLj256ELj1ELj4ELj1ELj16ENS_18Kernel_traits_baseILj256ES2_ffffjLj128EEEEELb1ELb0ELb0EEEvNS_9FwdParamsE:
	.zero		1128


//--------------------- .nv.constant0._ZN10layer_norm31ln_parallel_residual_fwd_kernelINS_13Kernel_traitsI6__halfffffjLj256ELj1ELj4ELj1ELj16ENS_18Kernel_traits_baseILj256ES2_ffffjLj128EEEEELb1ELb0ELb1EEEvNS_9FwdParamsE --------------------------
	.section	.nv.constant0._ZN10layer_norm31ln_parallel_residual_fwd_kernelINS_13Kernel_traitsI6__halfffffjLj256ELj1ELj4ELj1ELj16ENS_18Kernel_traits_baseILj256ES2_ffffjLj128EEEEELb1ELb0ELb1EEEvNS_9FwdParamsE,"a",@progbits
	.sectionflags	@""
	.align	4
.nv.constant0._ZN10layer_norm31ln_parallel_residual_fwd_kernelINS_13Kernel_traitsI6__halfffffjLj256ELj1ELj4ELj1ELj16ENS_18Kernel_traits_baseILj256ES2_ffffjLj128EEEEELb1ELb0ELb1EEEvNS_9FwdParamsE:
	.zero		1128


//--------------------- .nv.constant0._ZN10layer_norm31ln_parallel_residual_fwd_kernelINS_13Kernel_traitsI6__halfffffjLj256ELj1ELj4ELj1ELj16ENS_18Kernel_traits_baseILj256ES2_ffffjLj128EEEEELb1ELb1ELb0EEEvNS_9FwdParamsE --------------------------
	.section	.nv.constant0._ZN10layer_norm31ln_parallel_residual_fwd_kernelINS_13Kernel_traitsI6__halfffffjLj256ELj1ELj4ELj1ELj16ENS_18Kernel_traits_baseILj256ES2_ffffjLj128EEEEELb1ELb1ELb0EEEvNS_9FwdParamsE,"a",@progbits
	.sectionflags	@""
	.align	4
.nv.constant0._ZN10layer_norm31ln_parallel_residual_fwd_kernelINS_13Kernel_traitsI6__halfffffjLj256ELj1ELj4ELj1ELj16ENS_18Kernel_traits_baseILj256ES2_ffffjLj128EEEEELb1ELb1ELb0EEEvNS_9FwdParamsE:
	.zero		1128


//--------------------- .nv.constant0._ZN10layer_norm31ln_parallel_residual_fwd_kernelINS_13Kernel_traitsI6__halfffffjLj256ELj1ELj4ELj1ELj16ENS_18Kernel_traits_baseILj256ES2_ffffjLj128EEEEELb1ELb1ELb1EEEvNS_9FwdParamsE --------------------------
	.section	.nv.constant0._ZN10layer_norm31ln_parallel_residual_fwd_kernelINS_13Kernel_traitsI6__halfffffjLj256ELj1ELj4ELj1ELj16ENS_18Kernel_traits_baseILj256ES2_ffffjLj128EEEEELb1ELb1ELb1EEEvNS_9FwdParamsE,"a",@progbits
	.sectionflags	@""
	.align	4
.nv.constant0._ZN10layer_norm31ln_parallel_residual_fwd_kernelINS_13Kernel_traitsI6__halfffffjLj256ELj1ELj4ELj1ELj16ENS_18Kernel_traits_baseILj256ES2_ffffjLj128EEEEELb1ELb1ELb1EEEvNS_9FwdParamsE:
	.zero		1128


//--------------------- .nv.constant0._ZN10layer_norm31ln_parallel_residual_fwd_kernelINS_13Kernel_traitsIfffffjLj256ELj1ELj4ELj1ELj16ENS_18Kernel_traits_baseILj256EfffffjLj128EEEEELb0ELb0ELb0EEEvNS_9FwdParamsE --------------------------
	.section	.nv.constant0._ZN10layer_norm31ln_parallel_residual_fwd_kernelINS_13Kernel_traitsIfffffjLj256ELj1ELj4ELj1ELj16ENS_18Kernel_traits_baseILj256EfffffjLj128EEEEELb0ELb0ELb0EEEvNS_9FwdParamsE,"a",@progbits
	.sectionflags	@""
	.align	4
.nv.constant0._ZN10layer_norm31ln_parallel_residual_fwd_kernelINS_13Kernel_traitsIfffffjLj256ELj1ELj4ELj1ELj16ENS_18Kernel_traits_baseILj256EfffffjLj128EEEEELb0ELb0ELb0EEEvNS_9FwdParamsE:
	.zero		1128


//--------------------- .nv.constant0._ZN10layer_norm31ln_parallel_residual_fwd_kernelINS_13Kernel_traitsIfffffjLj256ELj1ELj4ELj1ELj16ENS_18Kernel_traits_baseILj256EfffffjLj128EEEEELb0ELb0ELb1EEEvNS_9FwdParamsE --------------------------
	.section	.nv.constant0._ZN10layer_norm31ln_parallel_residual_fwd_kernelINS_13Kernel_traitsIfffffjLj256ELj1ELj4ELj1ELj16ENS_18Kernel_traits_baseILj256EfffffjLj128EEEEELb0ELb0ELb1EEEvNS_9FwdParamsE,"a",@progbits
	.sectionflags	@""
	.align	4
.nv.constant0._ZN10layer_norm31ln_parallel_residual_fwd_kernelINS_13Kernel_traitsIfffffjLj256ELj1ELj4ELj1ELj16ENS_18Kernel_traits_baseILj256EfffffjLj128EEEEELb0ELb0ELb1EEEvNS_9FwdParamsE:
	.zero		1128


//--------------------- .nv.constant0._ZN10layer_norm31ln_parallel_residual_fwd_kernelINS_13Kernel_traitsIfffffjLj256ELj1ELj4ELj1ELj16ENS_18Kernel_traits_baseILj256EfffffjLj128EEEEELb0ELb1ELb0EEEvNS_9FwdParamsE --------------------------
	.section	.nv.constant0._ZN10layer_norm31ln_parallel_residual_fwd_kernelINS_13Kernel_traitsIfffffjLj256ELj1ELj4ELj1ELj16ENS_18Kernel_traits_baseILj256EfffffjLj128EEEEELb0ELb1ELb0EEEvNS_9FwdParamsE,"a",@progbits
	.sectionflags	@""
	.align	4
.nv.constant0._ZN10layer_norm31ln_parallel_residual_fwd_kernelINS_13Kernel_traitsIfffffjLj256ELj1ELj4ELj1ELj16ENS_18Kernel_traits_baseILj256EfffffjLj128EEEEELb0ELb1ELb0EEEvNS_9FwdParamsE:
	.zero		1128


//--------------------- .nv.constant0._ZN10layer_norm31ln_parallel_residual_fwd_kernelINS_13Kernel_traitsIfffffjLj256ELj1ELj4ELj1ELj16ENS_18Kernel_traits_baseILj256EfffffjLj128EEEEELb0ELb1ELb1EEEvNS_9FwdParamsE --------------------------
	.section	.nv.constant0._ZN10layer_norm31ln_parallel_residual_fwd_kernelINS_13Kernel_traitsIfffffjLj256ELj1ELj4ELj1ELj16ENS_18Kernel_traits_baseILj256EfffffjLj128EEEEELb0ELb1ELb1EEEvNS_9FwdParamsE,"a",@progbits
	.sectionflags	@""
	.align	4
.nv.constant0._ZN10layer_norm31ln_parallel_residual_fwd_kernelINS_13Kernel_traitsIfffffjLj256ELj1ELj4ELj1ELj16ENS_18Kernel_traits_baseILj256EfffffjLj128EEEEELb0ELb1ELb1EEEvNS_9FwdParamsE:
	.zero		1128


//--------------------- .nv.constant0._ZN10layer_norm31ln_parallel_residual_fwd_kernelINS_13Kernel_traitsIfffffjLj256ELj1ELj4ELj1ELj16ENS_18Kernel_traits_baseILj256EfffffjLj128EEEEELb1ELb0ELb0EEEvNS_9FwdParamsE --------------------------
	.section	.nv.constant0._ZN10layer_norm31ln_parallel_residual_fwd_kernelINS_13Kernel_traitsIfffffjLj256ELj1ELj4ELj1ELj16ENS_18Kernel_traits_baseILj256EfffffjLj128EEEEELb1ELb0ELb0EEEvNS_9FwdParamsE,"a",@progbits
	.sectionflags	@""
	.align	4
.nv.constant0._ZN10layer_norm31ln_parallel_residual_fwd_kernelINS_13Kernel_traitsIfffffjLj256ELj1ELj4ELj1ELj16ENS_18Kernel_traits_baseILj256EfffffjLj128EEEEELb1ELb0ELb0EEEvNS_9FwdParamsE:
	.zero		1128


//--------------------- .nv.constant0._ZN10layer_norm31ln_parallel_residual_fwd_kernelINS_13Kernel_traitsIfffffjLj256ELj1ELj4ELj1ELj16ENS_18Kernel_traits_baseILj256EfffffjLj128EEEEELb1ELb0ELb1EEEvNS_9FwdParamsE --------------------------
	.section	.nv.constant0._ZN10layer_norm31ln_parallel_residual_fwd_kernelINS_13Kernel_traitsIfffffjLj256ELj1ELj4ELj1ELj16ENS_18Kernel_traits_baseILj256EfffffjLj128EEEEELb1ELb0ELb1EEEvNS_9FwdParamsE,"a",@progbits
	.sectionflags	@""
	.align	4
.nv.constant0._ZN10layer_norm31ln_parallel_residual_fwd_kernelINS_13Kernel_traitsIfffffjLj256ELj1ELj4ELj1ELj16ENS_18Kernel_traits_baseILj256EfffffjLj128EEEEELb1ELb0ELb1EEEvNS_9FwdParamsE:
	.zero		1128


//--------------------- .nv.constant0._ZN10layer_norm31ln_parallel_residual_fwd_kernelINS_13Kernel_traitsIfffffjLj256ELj1ELj4ELj1ELj16ENS_18Kernel_traits_baseILj256EfffffjLj128EEEEELb1ELb1ELb0EEEvNS_9FwdParamsE --------------------------
	.section	.nv.constant0._ZN10layer_norm31ln_parallel_residual_fwd_kernelINS_13Kernel_traitsIfffffjLj256ELj1ELj4ELj1ELj16ENS_18Kernel_traits_baseILj256EfffffjLj128EEEEELb1ELb1ELb0EEEvNS_9FwdParamsE,"a",@progbits
	.sectionflags	@""
	.align	4
.nv.constant0._ZN10layer_norm31ln_parallel_residual_fwd_kernelINS_13Kernel_traitsIfffffjLj256ELj1ELj4ELj1ELj16ENS_18Kernel_traits_baseILj256EfffffjLj128EEEEELb1ELb1ELb0EEEvNS_9FwdParamsE:
	.zero		1128


//--------------------- .nv.constant0._ZN10layer_norm31ln_parallel_residual_fwd_kernelINS_13Kernel_traitsIfffffjLj256ELj1ELj4ELj1ELj16ENS_18Kernel_traits_baseILj256EfffffjLj128EEEEELb1ELb1ELb1EEEvNS_9FwdParamsE --------------------------
	.section	.nv.constant0._ZN10layer_norm31ln_parallel_residual_fwd_kernelINS_13Kernel_traitsIfffffjLj256ELj1ELj4ELj1ELj16ENS_18Kernel_traits_baseILj256EfffffjLj128EEEEELb1ELb1ELb1EEEvNS_9FwdParamsE,"a",@progbits
	.sectionflags	@""
	.align	4
.nv.constant0._ZN10layer_norm31ln_parallel_residual_fwd_kernelINS_13Kernel_traitsIfffffjLj256ELj1ELj4ELj1ELj16ENS_18Kernel_traits_baseILj256EfffffjLj128EEEEELb1ELb1ELb1EEEvNS_9FwdParamsE:
	.zero		1128


//--------------------- SYMBOLS --------------------------

	.type		.nv.reservedSmem.offset0,@object
	.size		.nv.reservedSmem.offset0,0x4
